def attn_fwd(
    Q,
    K,
    V,
    Out,
    Lse,
    sm_scale,
    stride_qz,
    stride_qh,
    stride_qm,
    stride_qk,
    stride_kz,
    stride_kh,
    stride_kn,
    stride_kk,
    stride_vz,
    stride_vh,
    stride_vn,
    stride_vk,
    stride_oz,
    stride_oh,
    stride_om,
    stride_ok,
    seqlen_q,
    seqlen_k,
    BLOCK_M: tl.constexpr,
    BLOCK_N: tl.constexpr,
    HEAD_DIM: tl.constexpr,
    CAUSAL: tl.constexpr,
):
    start_m = tl.program_id(0)
    off_hz = tl.program_id(1)
    q_off = off_hz * stride_qh
    k_off = off_hz * stride_kh
    v_off = off_hz * stride_vh
    offs_m = start_m * BLOCK_M + tl.arange(0, BLOCK_M)
    offs_d = tl.arange(0, HEAD_DIM)
    offs_n = tl.arange(0, BLOCK_N)
    q_ptrs = Q + q_off + offs_m[:, None] * stride_qm + offs_d[None, :] * stride_qk
    k_ptrs = K + k_off + offs_d[:, None] * stride_kk + offs_n[None, :] * stride_kn
    v_ptrs = V + v_off + offs_n[:, None] * stride_vn + offs_d[None, :] * stride_vk
    m_i = tl.full([BLOCK_M], float("-inf"), dtype=tl.float32)
    l_i = tl.zeros([BLOCK_M], dtype=tl.float32) + 1.0
    acc = tl.zeros([BLOCK_M, HEAD_DIM], dtype=tl.float32)
    q = tl.load(q_ptrs)
    acc, l_i, m_i = _attn_fwd_inner(
        acc,
        l_i,
        m_i,
        q,
        k_ptrs,
        v_ptrs,
        sm_scale,
        stride_kn,
        stride_vn,
        start_m,
        seqlen_k,
        BLOCK_M,
        BLOCK_N,
        HEAD_DIM,
        CAUSAL,
    )
    acc = acc / l_i[:, None]
    lse = m_i + tl.math.log2(l_i) / 1.4426950408889634
    o_ptrs = (
        Out
        + off_hz * stride_oh
        + offs_m[:, None] * stride_om
        + offs_d[None, :] * stride_ok
    )
    tl.store(o_ptrs, acc.to(Out.dtype.element_ty))
    tl.store(Lse + off_hz * seqlen_q + offs_m, lse)

# config = {"BLOCK_M": 256, "BLOCK_N": 64, "HEAD_DIM": 256, "arch": "sm_80", "causal": true, "dtype": "fp16", "num_stages": 2, "num_warps": 8}
# arch = sm_80


// ===== COMPILED SASS (sm_80) =====

	.target	sm_80

	.elftype	@"ET_EXEC"


//--------------------- .note.nv.tkinfo           --------------------------
	.section	.note.nv.tkinfo,"",@"SHT_NOTE"
	.sectionflags	@"SHF_NOTE_NV_TKINFO"
	.tkinfo
        /*0018*/ 	.word	0x00000002
        /*0030*/ 	.string	""
        /*0030*/ 	.string	"ptxas"
        /*0030*/ 	.string	"Cuda compilation tools, release 13.0, V13.0.88"
        /*0030*/ 	.string	"Build cuda_13.0.r13.0/compiler.36424714_0"
        /*0030*/ 	.string	"-v  -suppress-debug-info  -lineinfo  -arch sm_80 "



//--------------------- .note.nv.cuinfo           --------------------------
	.section	.note.nv.cuinfo,"",@"SHT_NOTE"
	.sectionflags	@"SHF_NOTE_NV_CUINFO"
        /*0018*/ 	.short	0x0002
        /*001a*/ 	.short	0x0050
        /*001c*/ 	.short	0x0082
	.zero		2


//--------------------- .nv.info                  --------------------------
	.section	.nv.info,"",@"SHT_CUDA_INFO"
	.align	4


	//----- nvinfo : EIATTR_REGCOUNT
	.align		4
        /*0000*/ 	.byte	0x04, 0x2f
        /*0002*/ 	.short	(.L_2 - .L_1)
	.align		4
.L_1:
        /*0004*/ 	.word	index@(attn_fwd)
        /*0008*/ 	.word	0x00000020


	//----- nvinfo : EIATTR_FRAME_SIZE
	.align		4
.L_2:
        /*000c*/ 	.byte	0x04, 0x11
        /*000e*/ 	.short	(.L_4 - .L_3)
	.align		4
.L_3:
        /*0010*/ 	.word	index@(attn_fwd)
        /*0014*/ 	.word	0x000032a8


	//----- nvinfo : EIATTR_MIN_STACK_SIZE
	.align		4
.L_4:
        /*0018*/ 	.byte	0x04, 0x12
        /*001a*/ 	.short	(.L_6 - .L_5)
	.align		4
.L_5:
        /*001c*/ 	.word	index@(attn_fwd)
        /*0020*/ 	.word	0x000032a8
.L_6:


//--------------------- .nv.info.attn_fwd         --------------------------
	.section	.nv.info.attn_fwd,"",@"SHT_CUDA_INFO"
	.sectionflags	@""
	.align	4


	//----- nvinfo : EIATTR_CUDA_API_VERSION
	.align		4
        /*0000*/ 	.byte	0x04, 0x37
        /*0002*/ 	.short	(.L_8 - .L_7)
.L_7:
        /*0004*/ 	.word	0x00000082


	//----- nvinfo : EIATTR_SW2861232_WAR
	.align		4
.L_8:
        /*0008*/ 	.byte	0x01, 0x35
	.zero		2


	//----- nvinfo : EIATTR_PARAM_CBANK
	.align		4
        /*000c*/ 	.byte	0x04, 0x0a
        /*000e*/ 	.short	(.L_10 - .L_9)
	.align		4
.L_9:
        /*0010*/ 	.word	index@(.nv.constant0.attn_fwd)
        /*0014*/ 	.short	0x0160
        /*0016*/ 	.short	0x0088


	//----- nvinfo : EIATTR_CBANK_PARAM_SIZE
	.align		4
.L_10:
        /*0018*/ 	.byte	0x03, 0x19
        /*001a*/ 	.short	0x0088


	//----- nvinfo : EIATTR_KPARAM_INFO
	.align		4
        /*001c*/ 	.byte	0x04, 0x17
        /*001e*/ 	.short	(.L_12 - .L_11)
.L_11:
        /*0020*/ 	.word	0x00000000
        /*0024*/ 	.short	0x0019
        /*0026*/ 	.short	0x0080
        /*0028*/ 	.byte	0x00, 0xf4, 0x21, 0x00


	//----- nvinfo : EIATTR_KPARAM_INFO
	.align		4
.L_12:
        /*002c*/ 	.byte	0x04, 0x17
        /*002e*/ 	.short	(.L_14 - .L_13)
.L_13:
        /*0030*/ 	.word	0x00000000
        /*0034*/ 	.short	0x0018
        /*0036*/ 	.short	0x0078
        /*0038*/ 	.byte	0x00, 0xf4, 0x21, 0x00


	//----- nvinfo : EIATTR_KPARAM_INFO
	.align		4
.L_14:
        /*003c*/ 	.byte	0x04, 0x17
        /*003e*/ 	.short	(.L_16 - .L_15)
.L_15:
        /*0040*/ 	.word	0x00000000
        /*0044*/ 	.short	0x0017
        /*0046*/ 	.short	0x0070
        /*0048*/ 	.byte	0x00, 0xf0, 0x11, 0x00


	//----- nvinfo : EIATTR_KPARAM_INFO
	.align		4
.L_16:
        /*004c*/ 	.byte	0x04, 0x17
        /*004e*/ 	.short	(.L_18 - .L_17)
.L_17:
        /*0050*/ 	.word	0x00000000
        /*0054*/ 	.short	0x0016
        /*0056*/ 	.short	0x006c
        /*0058*/ 	.byte	0x00, 0xf0, 0x11, 0x00


	//----- nvinfo : EIATTR_KPARAM_INFO
	.align		4
.L_18:
        /*005c*/ 	.byte	0x04, 0x17
        /*005e*/ 	.short	(.L_20 - .L_19)
.L_19:
        /*0060*/ 	.word	0x00000000
        /*0064*/ 	.short	0x0015
        /*0066*/ 	.short	0x0068
        /*0068*/ 	.byte	0x00, 0xf0, 0x11, 0x00


	//----- nvinfo : EIATTR_KPARAM_INFO
	.align		4
.L_20:
        /*006c*/ 	.byte	0x04, 0x17
        /*006e*/ 	.short	(.L_22 - .L_21)
.L_21:
        /*0070*/ 	.word	0x00000000
        /*0074*/ 	.short	0x0014
        /*0076*/ 	.short	0x0064
        /*0078*/ 	.byte	0x00, 0xf0, 0x11, 0x00


	//----- nvinfo : EIATTR_KPARAM_INFO
	.align		4
.L_22:
        /*007c*/ 	.byte	0x04, 0x17
        /*007e*/ 	.short	(.L_24 - .L_23)
.L_23:
        /*0080*/ 	.word	0x00000000
        /*0084*/ 	.short	0x0013
        /*0086*/ 	.short	0x0060
        /*0088*/ 	.byte	0x00, 0xf0, 0x11, 0x00


	//----- nvinfo : EIATTR_KPARAM_INFO
	.align		4
.L_24:
        /*008c*/ 	.byte	0x04, 0x17
        /*008e*/ 	.short	(.L_26 - .L_25)
.L_25:
        /*0090*/ 	.word	0x00000000
        /*0094*/ 	.short	0x0012
        /*0096*/ 	.short	0x005c
        /*0098*/ 	.byte	0x00, 0xf0, 0x11, 0x00


	//----- nvinfo : EIATTR_KPARAM_INFO
	.align		4
.L_26:
        /*009c*/ 	.byte	0x04, 0x17
        /*009e*/ 	.short	(.L_28 - .L_27)
.L_27:
        /*00a0*/ 	.word	0x00000000
        /*00a4*/ 	.short	0x0011
        /*00a6*/ 	.short	0x0058
        /*00a8*/ 	.byte	0x00, 0xf0, 0x11, 0x00


	//----- nvinfo : EIATTR_KPARAM_INFO
	.align		4
.L_28:
        /*00ac*/ 	.byte	0x04, 0x17
        /*00ae*/ 	.short	(.L_30 - .L_29)
.L_29:
        /*00b0*/ 	.word	0x00000000
        /*00b4*/ 	.short	0x0010
        /*00b6*/ 	.short	0x0054
        /*00b8*/ 	.byte	0x00, 0xf0, 0x11, 0x00


	//----- nvinfo : EIATTR_KPARAM_INFO
	.align		4
.L_30:
        /*00bc*/ 	.byte	0x04, 0x17
        /*00be*/ 	.short	(.L_32 - .L_31)
.L_31:
        /*00c0*/ 	.word	0x00000000
        /*00c4*/ 	.short	0x000f
        /*00c6*/ 	.short	0x0050
        /*00c8*/ 	.byte	0x00, 0xf0, 0x11, 0x00


	//----- nvinfo : EIATTR_KPARAM_INFO
	.align		4
.L_32:
        /*00cc*/ 	.byte	0x04, 0x17
        /*00ce*/ 	.short	(.L_34 - .L_33)
.L_33:
        /*00d0*/ 	.word	0x00000000
        /*00d4*/ 	.short	0x000e
        /*00d6*/ 	.short	0x004c
        /*00d8*/ 	.byte	0x00, 0xf0, 0x11, 0x00


	//----- nvinfo : EIATTR_KPARAM_INFO
	.align		4
.L_34:
        /*00dc*/ 	.byte	0x04, 0x17
        /*00de*/ 	.short	(.L_36 - .L_35)
.L_35:
        /*00e0*/ 	.word	0x00000000
        /*00e4*/ 	.short	0x000d
        /*00e6*/ 	.short	0x0048
        /*00e8*/ 	.byte	0x00, 0xf0, 0x11, 0x00


	//----- nvinfo : EIATTR_KPARAM_INFO
	.align		4
.L_36:
        /*00ec*/ 	.byte	0x04, 0x17
        /*00ee*/ 	.short	(.L_38 - .L_37)
.L_37:
        /*00f0*/ 	.word	0x00000000
        /*00f4*/ 	.short	0x000c
        /*00f6*/ 	.short	0x0044
        /*00f8*/ 	.byte	0x00, 0xf0, 0x11, 0x00


	//----- nvinfo : EIATTR_KPARAM_INFO
	.align		4
.L_38:
        /*00fc*/ 	.byte	0x04, 0x17
        /*00fe*/ 	.short	(.L_40 - .L_39)
.L_39:
        /*0100*/ 	.word	0x00000000
        /*0104*/ 	.short	0x000b
        /*0106*/ 	.short	0x0040
        /*0108*/ 	.byte	0x00, 0xf0, 0x11, 0x00


	//----- nvinfo : EIATTR_KPARAM_INFO
	.align		4
.L_40:
        /*010c*/ 	.byte	0x04, 0x17
        /*010e*/ 	.short	(.L_42 - .L_41)
.L_41:
        /*0110*/ 	.word	0x00000000
        /*0114*/ 	.short	0x000a
        /*0116*/ 	.short	0x003c
        /*0118*/ 	.byte	0x00, 0xf0, 0x11, 0x00


	//----- nvinfo : EIATTR_KPARAM_INFO
	.align		4
.L_42:
        /*011c*/ 	.byte	0x04, 0x17
        /*011e*/ 	.short	(.L_44 - .L_43)
.L_43:
        /*0120*/ 	.word	0x00000000
        /*0124*/ 	.short	0x0009
        /*0126*/ 	.short	0x0038
        /*0128*/ 	.byte	0x00, 0xf0, 0x11, 0x00


	//----- nvinfo : EIATTR_KPARAM_INFO
	.align		4
.L_44:
        /*012c*/ 	.byte	0x04, 0x17
        /*012e*/ 	.short	(.L_46 - .L_45)
.L_45:
        /*0130*/ 	.word	0x00000000
        /*0134*/ 	.short	0x0008
        /*0136*/ 	.short	0x0034
        /*0138*/ 	.byte	0x00, 0xf0, 0x11, 0x00


	//----- nvinfo : EIATTR_KPARAM_INFO
	.align		4
.L_46:
        /*013c*/ 	.byte	0x04, 0x17
        /*013e*/ 	.short	(.L_48 - .L_47)
.L_47:
        /*0140*/ 	.word	0x00000000
        /*0144*/ 	.short	0x0007
        /*0146*/ 	.short	0x0030
        /*0148*/ 	.byte	0x00, 0xf0, 0x11, 0x00


	//----- nvinfo : EIATTR_KPARAM_INFO
	.align		4
.L_48:
        /*014c*/ 	.byte	0x04, 0x17
        /*014e*/ 	.short	(.L_50 - .L_49)
.L_49:
        /*0150*/ 	.word	0x00000000
        /*0154*/ 	.short	0x0006
        /*0156*/ 	.short	0x002c
        /*0158*/ 	.byte	0x00, 0xf0, 0x11, 0x00


	//----- nvinfo : EIATTR_KPARAM_INFO
	.align		4
.L_50:
        /*015c*/ 	.byte	0x04, 0x17
        /*015e*/ 	.short	(.L_52 - .L_51)
.L_51:
        /*0160*/ 	.word	0x00000000
        /*0164*/ 	.short	0x0005
        /*0166*/ 	.short	0x0028
        /*0168*/ 	.byte	0x00, 0xf0, 0x11, 0x00


	//----- nvinfo : EIATTR_KPARAM_INFO
	.align		4
.L_52:
        /*016c*/ 	.byte	0x04, 0x17
        /*016e*/ 	.short	(.L_54 - .L_53)
.L_53:
        /*0170*/ 	.word	0x00000000
        /*0174*/ 	.short	0x0004
        /*0176*/ 	.short	0x0020
        /*0178*/ 	.byte	0x00, 0xf4, 0x21, 0x00


	//----- nvinfo : EIATTR_KPARAM_INFO
	.align		4
.L_54:
        /*017c*/ 	.byte	0x04, 0x17
        /*017e*/ 	.short	(.L_56 - .L_55)
.L_55:
        /*0180*/ 	.word	0x00000000
        /*0184*/ 	.short	0x0003
        /*0186*/ 	.short	0x0018
        /*0188*/ 	.byte	0x00, 0xf4, 0x21, 0x00


	//----- nvinfo : EIATTR_KPARAM_INFO
	.align		4
.L_56:
        /*018c*/ 	.byte	0x04, 0x17
        /*018e*/ 	.short	(.L_58 - .L_57)
.L_57:
        /*0190*/ 	.word	0x00000000
        /*0194*/ 	.short	0x0002
        /*0196*/ 	.short	0x0010
        /*0198*/ 	.byte	0x00, 0xf4, 0x21, 0x00


	//----- nvinfo : EIATTR_KPARAM_INFO
	.align		4
.L_58:
        /*019c*/ 	.byte	0x04, 0x17
        /*019e*/ 	.short	(.L_60 - .L_59)
.L_59:
        /*01a0*/ 	.word	0x00000000
        /*01a4*/ 	.short	0x0001
        /*01a6*/ 	.short	0x0008
        /*01a8*/ 	.byte	0x00, 0xf4, 0x21, 0x00


	//----- nvinfo : EIATTR_KPARAM_INFO
	.align		4
.L_60:
        /*01ac*/ 	.byte	0x04, 0x17
        /*01ae*/ 	.short	(.L_62 - .L_61)
.L_61:
        /*01b0*/ 	.word	0x00000000
        /*01b4*/ 	.short	0x0000
        /*01b6*/ 	.short	0x0000
        /*01b8*/ 	.byte	0x00, 0xf4, 0x21, 0x00


	//----- nvinfo : EIATTR_MAXREG_COUNT
	.align		4
.L_62:
        /*01bc*/ 	.byte	0x03, 0x1b
        /*01be*/ 	.short	0x00ff


	//----- nvinfo : EIATTR_NUM_BARRIERS
	.align		4
        /*01c0*/ 	.byte	0x02, 0x4c
        /*01c2*/ 	.byte	0x01
	.zero		1


	//----- nvinfo : EIATTR_ANNOTATIONS
	.align		4
        /*01c4*/ 	.byte	0x04, 0x55
        /*01c6*/ 	.short	(.L_64 - .L_63)


	//   ....[0]....
.L_63:
        /*01c8*/ 	.word	0x00000001
        /*01cc*/ 	.byte	0x30, 0x04, 0x00, 0x00, 0x01, 0x00, 0x00, 0x00, 0x40, 0x04, 0x00, 0x00, 0x01, 0x00, 0x00, 0x00
        /* <DEDUP_REMOVED lines=1038> */
        /*42bc*/ 	.byte	0x20, 0x26, 0x01, 0x00, 0x01, 0x00, 0x00, 0x00, 0x30, 0x26, 0x01, 0x00


	//----- nvinfo : EIATTR_MERCURY_ISA_VERSION
	.align		4
.L_64:
        /*42c8*/ 	.byte	0x03, 0x5f
        /*42ca*/ 	.short	0x0000


	//----- nvinfo : EIATTR_COOP_GROUP_MASK_REGIDS
	.align		4
        /*42cc*/ 	.byte	0x04, 0x29
        /*42ce*/ 	.short	(.L_66 - .L_65)


	//   ....[0]....
.L_65:
        /*42d0*/ 	.word	0xffffffff


	//   ....[1]....
        /*42d4*/ 	.word	0xffffffff


	//   ....[2]....
        /*42d8*/ 	.word	0xffffffff


	//   ....[3]....
        /*42dc*/ 	.word	0xffffffff


	//   ....[4]....
        /*42e0*/ 	.word	0xffffffff


	//   ....[5]....
        /*42e4*/ 	.word	0xffffffff


	//   ....[6]....
        /*42e8*/ 	.word	0xffffffff


	//   ....[7]....
        /*42ec*/ 	.word	0xffffffff


	//   ....[8]....
        /*42f0*/ 	.word	0xffffffff


	//   ....[9]....
        /*42f4*/ 	.word	0xffffffff


	//   ....[10]....
        /*42f8*/ 	.word	0xffffffff


	//   ....[11]....
        /*42fc*/ 	.word	0xffffffff


	//   ....[12]....
        /*4300*/ 	.word	0xffffffff


	//   ....[13]....
        /*4304*/ 	.word	0xffffffff


	//   ....[14]....
        /*4308*/ 	.word	0xffffffff


	//   ....[15]....
        /*430c*/ 	.word	0xffffffff


	//----- nvinfo : EIATTR_COOP_GROUP_INSTR_OFFSETS
	.align		4
.L_66:
        /*4310*/ 	.byte	0x04, 0x28
        /*4312*/ 	.short	(.L_68 - .L_67)


	//   ....[0]....
.L_67:
        /*4314*/ 	.word	0x00021b60


	//   ....[1]....
        /*4318*/ 	.word	0x00021b70


	//   ....[2]....
        /*431c*/ 	.word	0x00021b90


	//   ....[3]....
        /*4320*/ 	.word	0x00022040


	//   ....[4]....
        /*4324*/ 	.word	0x00022060


	//   ....[5]....
        /*4328*/ 	.word	0x000221e0


	//   ....[6]....
        /*432c*/ 	.word	0x000222a0


	//   ....[7]....
        /*4330*/ 	.word	0x00022400


	//   ....[8]....
        /*4334*/ 	.word	0x00034230


	//   ....[9]....
        /*4338*/ 	.word	0x00034240


	//   ....[10]....
        /*433c*/ 	.word	0x00034890


	//   ....[11]....
        /*4340*/ 	.word	0x000349f0


	//   ....[12]....
        /*4344*/ 	.word	0x00034ab0


	//   ....[13]....
        /*4348*/ 	.word	0x00034ac0


	//   ....[14]....
        /*434c*/ 	.word	0x00034ad0


	//   ....[15]....
        /*4350*/ 	.word	0x00034ae0


	//----- nvinfo : EIATTR_EXIT_INSTR_OFFSETS
	.align		4
.L_68:
        /*4354*/ 	.byte	0x04, 0x1c
        /*4356*/ 	.short	(.L_70 - .L_69)


	//   ....[0]....
.L_69:
        /*4358*/ 	.word	0x000491e0


	//----- nvinfo : EIATTR_REQNTID
	.align		4
.L_70:
        /*435c*/ 	.byte	0x04, 0x10
        /*435e*/ 	.short	(.L_72 - .L_71)
.L_71:
        /*4360*/ 	.word	0x00000100
        /*4364*/ 	.word	0x00000001
        /*4368*/ 	.word	0x00000001
.L_72:


//--------------------- .nv.callgraph             --------------------------
	.section	.nv.callgraph,"",@"SHT_CUDA_CALLGRAPH"
	.align	4
	.sectionentsize	8
	.align		4
        /*0000*/ 	.word	0x00000000
	.align		4
        /*0004*/ 	.word	0xffffffff
	.align		4
        /*0008*/ 	.word	0x00000000
	.align		4
        /*000c*/ 	.word	0xfffffffe
	.align		4
        /*0010*/ 	.word	0x00000000
	.align		4
        /*0014*/ 	.word	0xfffffffd
	.align		4
        /*0018*/ 	.word	0x00000000
	.align		4
        /*001c*/ 	.word	0xfffffffc


//--------------------- .nv.rel.action            --------------------------
	.section	.nv.rel.action,"",@"SHT_CUDA_RELOCINFO"
	.align	8
	.sectionentsize	8
        /*0000*/ 	.byte	0x73, 0x00, 0x00, 0x00, 0x00, 0x00, 0x00, 0x00, 0x00, 0x00, 0x00, 0x11, 0x25, 0x00, 0x05, 0x36


//--------------------- .nv.constant4             --------------------------
	.section	.nv.constant4,"a",@progbits
	.align	8
	.align		8
.nv.constant4:
        /*0000*/ 	.dword	_$_str


//--------------------- .nv.constant0.attn_fwd    --------------------------
	.section	.nv.constant0.attn_fwd,"a",@progbits
	.sectionflags	@""
	.align	4
.nv.constant0.attn_fwd:
	.zero		488


//--------------------- .text.attn_fwd            --------------------------
	.section	.text.attn_fwd,"ax",@progbits
	.sectioninfo	@"SHI_REGISTERS=32"
	.align	128
        .global         attn_fwd
        .type           attn_fwd,@function
        .size           attn_fwd,(.L_x_4 - attn_fwd)
        .other          attn_fwd,@"STO_CUDA_ENTRY STV_DEFAULT"
attn_fwd:
.text.attn_fwd:
[----:B------:R-:W-:Y:S02]  /*0000*/  MOV R1, c[0x0][0x28] ;  /* 0x00000a0000017a02 */ /* 0x000fe40000000f00 */
[----:B------:R-:W0:Y:S01]  /*0010*/  S2R R3, SR_CTAID.X ;  /* 0x0000000000037919 */ /* 0x000e220000002500 */
[----:B------:R-:W-:Y:S01]  /*0020*/  ULDC.64 UR6, c[0x0][0x118] ;  /* 0x0000460000067ab9 */ /* 0x000fe20000000a00 */
[----:B------:R-:W-:Y:S02]  /*0030*/  IADD3 R1, R1, -0x32a8, RZ ;  /* 0xffffcd5801017810 */ /* 0x000fe40007ffe0ff */
[----:B------:R-:W0:Y:S04]  /*0040*/  S2R R0, SR_TID.X ;  /* 0x0000000000007919 */ /* 0x000e280000002100 */
[----:B------:R-:W1:Y:S01]  /*0050*/  S2R R2, SR_CTAID.Y ;  /* 0x0000000000027919 */ /* 0x000e620000002600 */
[----:B0-----:R-:W-:Y:S01]  /*0060*/  PRMT R0, R0, 0x6540, R3 ;  /* 0x0000654000007816 */ /* 0x001fe20000000003 */
[----:B-1----:R-:W-:-:S04]  /*0070*/  IMAD R2, R2, c[0x0][0x190], RZ ;  /* 0x0000640002027a24 */ /* 0x002fc800078e02ff */
[----:B------:R-:W-:Y:S02]  /*0080*/  IMAD R3, R0, c[0x0][0x194], RZ ;  /* 0x0000650000037a24 */ /* 0x000fe400078e02ff */
[C---:B------:R-:W-:Y:S02]  /*0090*/  IMAD.SHL.U32 R26, R2.reuse, 0x2, RZ ;  /* 0x00000002021a7824 */ /* 0x040fe400078e00ff */
[----:B------:R-:W-:Y:S01]  /*00a0*/  IMAD.HI R2, R2, 0x2, RZ ;  /* 0x0000000202027827 */ /* 0x000fe200078e02ff */
[----:B------:R-:W-:-:S03]  /*00b0*/  SHF.L.U32 R27, R3, 0x1, RZ ;  /* 0x00000001031b7819 */ /* 0x000fc600000006ff */
[----:B------:R-:W-:Y:S01]  /*00c0*/  IMAD.HI R3, R3, 0x2, RZ ;  /* 0x0000000203037827 */ /* 0x000fe200078e02ff */
[----:B------:R-:W-:-:S03]  /*00d0*/  IADD3 R26, P0, P1, R27, c[0x0][0x160], R26 ;  /* 0x000058001b1a7a10 */ /* 0x000fc6000791e01a */
[----:B------:R-:W-:Y:S01]  /*00e0*/  IMAD.MOV.U32 R0, RZ, RZ, c[0x0][0x198] ;  /* 0x00006600ff007624 */ /* 0x000fe200078e00ff */
[----:B------:R-:W-:-:S03]  /*00f0*/  IADD3.X R27, R3, c[0x0][0x164], R2, P0, P1 ;  /* 0x00005900031b7a10 */ /* 0x000fc600007e2402 */
[C---:B------:R-:W-:Y:S01]  /*0100*/  IMAD.SHL.U32 R7, R0.reuse, 0x10, RZ ;  /* 0x0000001000077824 */ /* 0x040fe200078e00ff */
[C---:B------:R-:W-:Y:S01]  /*0110*/  SHF.L.U32 R5, R0.reuse, 0x3, RZ ;  /* 0x0000000300057819 */ /* 0x040fe200000006ff */
[----:B------:R-:W2:Y:S01]  /*0120*/  LDG.E.U16 R18, [R26.64] ;  /* 0x000000061a127981 */ /* 0x000ea2000c1e1500 */
[CC--:B------:R-:W-:Y:S02]  /*0130*/  LEA R2, P0, R0.reuse, R26.reuse, 0x4 ;  /* 0x0000001a00027211 */ /* 0x0c0fe400078020ff */
[C---:B------:R-:W-:Y:S02]  /*0140*/  LEA R4, P1, R0.reuse, R26, 0x5 ;  /* 0x0000001a00047211 */ /* 0x040fe400078228ff */
[-C--:B------:R-:W-:Y:S02]  /*0150*/  LEA.HI.X.SX32 R3, R5, R27.reuse, 0x1, P0 ;  /* 0x0000001b05037211 */ /* 0x080fe400000f0eff */
[----:B------:R-:W-:Y:S01]  /*0160*/  LEA.HI.X.SX32 R5, R7, R27, 0x1, P1 ;  /* 0x0000001b07057211 */ /* 0x000fe200008f0eff */
[----:B------:R-:W-:-:S02]  /*0170*/  IMAD.SHL.U32 R9, R0, 0x40, RZ ;  /* 0x0000004000097824 */ /* 0x000fc400078e00ff */
[----:B------:R0:W3:Y:S01]  /*0180*/  LDG.E.U16 R16, [R2.64] ;  /* 0x0000000602107981 */ /* 0x0000e2000c1e1500 */
[C---:B------:R-:W-:Y:S02]  /*0190*/  SHF.L.U32 R7, R0.reuse, 0x5, RZ ;  /* 0x0000000500077819 */ /* 0x040fe400000006ff */
[CC--:B------:R-:W-:Y:S01]  /*01a0*/  LEA R14, P0, R0.reuse, R26.reuse, 0x6 ;  /* 0x0000001a000e7211 */ /* 0x0c0fe200078030ff */
[----:B------:R1:W4:Y:S01]  /*01b0*/  LDG.E.U16 R12, [R4.64] ;  /* 0x00000006040c7981 */ /* 0x000322000c1e1500 */
[CC--:B------:R-:W-:Y:S01]  /*01c0*/  LEA R6, P1, R0.reuse, R26.reuse, 0x7 ;  /* 0x0000001a00067211 */ /* 0x0c0fe200078238ff */
[C---:B------:R-:W-:Y:S01]  /*01d0*/  IMAD R21, R0.reuse, 0x110, RZ ;  /* 0x0000011000157824 */ /* 0x040fe200078e02ff */
[-C--:B------:R-:W-:Y:S02]  /*01e0*/  LEA.HI.X.SX32 R15, R7, R27.reuse, 0x1, P0 ;  /* 0x0000001b070f7211 */ /* 0x080fe400000f0eff */
[----:B------:R-:W-:Y:S01]  /*01f0*/  LEA.HI.X.SX32 R7, R9, R27, 0x1, P1 ;  /* 0x0000001b09077211 */ /* 0x000fe200008f0eff */
[C---:B0-----:R-:W-:Y:S01]  /*0200*/  IMAD R2, R0.reuse, 0x88, RZ ;  /* 0x0000008800027824 */ /* 0x041fe200078e02ff */
[----:B------:R-:W-:Y:S01]  /*0210*/  IADD3 R20, P0, R21, R26, RZ ;  /* 0x0000001a15147210 */ /* 0x000fe20007f1e0ff */
[----:B------:R0:W5:Y:S01]  /*0220*/  LDG.E.U16 R17, [R14.64] ;  /* 0x000000060e117981 */ /* 0x000162000c1e1500 */
[----:B------:R-:W-:-:S03]  /*0230*/  IMAD R9, R0, 0x12, RZ ;  /* 0x0000001200097824 */ /* 0x000fc600078e02ff */
[----:B------:R0:W5:Y:S01]  /*0240*/  LDG.E.U16 R10, [R6.64] ;  /* 0x00000006060a7981 */ /* 0x000162000c1e1500 */
[-C--:B------:R-:W-:Y:S01]  /*0250*/  LEA.HI.X.SX32 R21, R2, R27.reuse, 0x1, P0 ;  /* 0x0000001b02157211 */ /* 0x080fe200000f0eff */
[C---:B------:R-:W-:Y:S01]  /*0260*/  IMAD R3, R0.reuse, 0x9, RZ ;  /* 0x0000000900037824 */ /* 0x040fe200078e02ff */
[-C--:B------:R-:W-:Y:S01]  /*0270*/  IADD3 R2, P0, R9, R26.reuse, RZ ;  /* 0x0000001a09027210 */ /* 0x080fe20007f1e0ff */
[C---:B-1----:R-:W-:Y:S01]  /*0280*/  IMAD R5, R0.reuse, 0x24, RZ ;  /* 0x0000002400057824 */ /* 0x042fe200078e02ff */
[C---:B------:R-:W-:Y:S01]  /*0290*/  SHF.L.U32 R11, R0.reuse, 0x7, RZ ;  /* 0x00000007000b7819 */ /* 0x040fe200000006ff */
[C---:B------:R-:W-:Y:S01]  /*02a0*/  IMAD R13, R0.reuse, 0x48, RZ ;  /* 0x00000048000d7824 */ /* 0x040fe200078e02ff */
[----:B------:R-:W-:Y:S01]  /*02b0*/  LEA.HI.X.SX32 R3, R3, R27, 0x1, P0 ;  /* 0x0000001b03037211 */ /* 0x000fe200000f0eff */
[----:B------:R1:W5:Y:S04]  /*02c0*/  LDG.E.U16 R20, [R20.64] ;  /* 0x0000000614147981 */ /* 0x000368000c1e1500 */
[----:B0-----:R0:W5:Y:S01]  /*02d0*/  LDG.E.U16 R14, [R2.64] ;  /* 0x00000006020e7981 */ /* 0x001162000c1e1500 */
[CC--:B------:R-:W-:Y:S01]  /*02e0*/  LEA R22, P2, R0.reuse, R26.reuse, 0x8 ;  /* 0x0000001a00167211 */ /* 0x0c0fe200078440ff */
[----:B------:R-:W-:Y:S01]  /*02f0*/  IMAD R7, R0, 0x120, RZ ;  /* 0x0000012000077824 */ /* 0x000fe200078e02ff */
[----:B------:R-:W-:-:S02]  /*0300*/  IADD3 R8, P1, R5, R26, RZ ;  /* 0x0000001a05087210 */ /* 0x000fc40007f3e0ff */
[-C--:B------:R-:W-:Y:S01]  /*0310*/  LEA.HI.X.SX32 R23, R11, R27.reuse, 0x1, P2 ;  /* 0x0000001b0b177211 */ /* 0x080fe200010f0eff */
[----:B------:R-:W-:Y:S01]  /*0320*/  IMAD R11, R0, 0x90, RZ ;  /* 0x00000090000b7824 */ /* 0x000fe200078e02ff */
[-C--:B------:R-:W-:Y:S02]  /*0330*/  IADD3 R6, P0, R13, R26.reuse, RZ ;  /* 0x0000001a0d067210 */ /* 0x080fe40007f1e0ff */
[-C--:B------:R-:W-:Y:S01]  /*0340*/  LEA.HI.X.SX32 R9, R9, R27.reuse, 0x1, P1 ;  /* 0x0000001b09097211 */ /* 0x080fe200008f0eff */
[----:B------:R1:W5:Y:S01]  /*0350*/  LDG.E.U16 R22, [R22.64] ;  /* 0x0000000616167981 */ /* 0x000362000c1e1500 */
[-C--:B------:R-:W-:Y:S02]  /*0360*/  IADD3 R4, P2, R11, R26.reuse, RZ ;  /* 0x0000001a0b047210 */ /* 0x080fe40007f5e0ff */
[----:B0-----:R-:W-:Y:S02]  /*0370*/  IADD3 R2, P1, R7, R26, RZ ;  /* 0x0000001a07027210 */ /* 0x001fe40007f3e0ff */
[----:B------:R-:W-:-:S02]  /*0380*/  LEA.HI.X.SX32 R7, R5, R27, 0x1, P0 ;  /* 0x0000001b05077211 */ /* 0x000fc400000f0eff */
[-C--:B------:R-:W-:Y:S02]  /*0390*/  LEA.HI.X.SX32 R5, R13, R27.reuse, 0x1, P2 ;  /* 0x0000001b0d057211 */ /* 0x080fe400010f0eff */
[----:B------:R-:W-:Y:S01]  /*03a0*/  LEA.HI.X.SX32 R3, R11, R27, 0x1, P1 ;  /* 0x0000001b0b037211 */ /* 0x000fe200008f0eff */
[C---:B------:R-:W-:Y:S02]  /*03b0*/  IMAD R11, R0.reuse, 0x130, RZ ;  /* 0x00000130000b7824 */ /* 0x040fe400078e02ff */
[----:B------:R0:W5:Y:S04]  /*03c0*/  LDG.E.U16 R15, [R4.64] ;  /* 0x00000006040f7981 */ /* 0x000168000c1e1500 */
[----:B------:R1:W5:Y:S01]  /*03d0*/  LDG.E.U16 R19, [R2.64] ;  /* 0x0000000602137981 */ /* 0x000362000c1e1500 */
[----:B0-----:R-:W-:-:S02]  /*03e0*/  IMAD R5, R0, 0xa, RZ ;  /* 0x0000000a00057824 */ /* 0x001fc400078e02ff */
[----:B-1----:R-:W-:-:S03]  /*03f0*/  IMAD R3, R0, 0x5, RZ ;  /* 0x0000000500037824 */ /* 0x002fc600078e02ff */
[----:B------:R-:W-:-:S04]  /*0400*/  IADD3 R2, P0, R5, R26, RZ ;  /* 0x0000001a05027210 */ /* 0x000fc80007f1e0ff */
[----:B------:R-:W-:-:S05]  /*0410*/  LEA.HI.X.SX32 R3, R3, R27, 0x1, P0 ;  /* 0x0000001b03037211 */ /* 0x000fca00000f0eff */
[----:B------:R0:W5:Y:S04]  /*0420*/  LDG.E.U16 R24, [R2.64] ;  /* 0x0000000602187981 */ /* 0x000168000c1e1500 */
[----:B--2---:R-:W-:Y:S04]  /*0430*/  STL [R1+0x18], R18 ;  /* 0x0000181201007387 */ /* 0x004fe80000100800 */
[----:B---3--:R1:W-:Y:S04]  /*0440*/  STL [R1+0x14], R16 ;  /* 0x0000141001007387 */ /* 0x0083e80000100800 */
[----:B----4-:R2:W-:Y:S04]  /*0450*/  STL [R1+0x10], R12 ;  /* 0x0000100c01007387 */ /* 0x0105e80000100800 */
[----:B-1----:R1:W3:Y:S04]  /*0460*/  LDG.E.U16 R16, [R6.64] ;  /* 0x0000000606107981 */ /* 0x0022e8000c1e1500 */
[----:B--2---:R2:W4:Y:S01]  /*0470*/  LDG.E.U16 R12, [R8.64] ;  /* 0x00000006080c7981 */ /* 0x004522000c1e1500 */
[----:B-1----:R-:W-:-:S03]  /*0480*/  IMAD R6, R0, 0x98, RZ ;  /* 0x0000009800067824 */ /* 0x002fc600078e02ff */
[----:B-----5:R-:W-:Y:S01]  /*0490*/  STL [R1+0xc], R17 ;  /* 0x00000c1101007387 */ /* 0x020fe20000100800 */
[-C--:B--2---:R-:W-:Y:S01]  /*04a0*/  IADD3 R8, P1, R11, R26.reuse, RZ ;  /* 0x0000001a0b087210 */ /* 0x084fe20007f3e0ff */
[C---:B------:R-:W-:Y:S02]  /*04b0*/  IMAD R7, R0.reuse, 0x14, RZ ;  /* 0x0000001400077824 */ /* 0x040fe400078e02ff */
[----:B------:R1:W-:Y:S01]  /*04c0*/  STL [R1+0x4], R10 ;  /* 0x0000040a01007387 */ /* 0x0003e20000100800 */
[----:B------:R-:W-:Y:S01]  /*04d0*/  IMAD R11, R0, 0x28, RZ ;  /* 0x00000028000b7824 */ /* 0x000fe200078e02ff */
[-C--:B------:R-:W-:Y:S02]  /*04e0*/  LEA.HI.X.SX32 R9, R6, R27.reuse, 0x1, P1 ;  /* 0x0000001b06097211 */ /* 0x080fe400008f0eff */
[-C--:B------:R-:W-:Y:S02]  /*04f0*/  IADD3 R4, P1, R7, R26.reuse, RZ ;  /* 0x0000001a07047210 */ /* 0x080fe40007f3e0ff */
[----:B------:R-:W-:Y:S01]  /*0500*/  IADD3 R6, P2, R11, R26, RZ ;  /* 0x0000001a0b067210 */ /* 0x000fe20007f5e0ff */
[----:B------:R2:W5:Y:S01]  /*0510*/  LDG.E.U16 R18, [R8.64] ;  /* 0x0000000608127981 */ /* 0x000562000c1e1500 */
[----:B-1----:R-:W-:Y:S01]  /*0520*/  IMAD R10, R0, 0x50, RZ ;  /* 0x00000050000a7824 */ /* 0x002fe200078e02ff */
[----:B------:R-:W-:-:S02]  /*0530*/  LEA.HI.X.SX32 R5, R5, R27, 0x1, P1 ;  /* 0x0000001b05057211 */ /* 0x000fc400008f0eff */
[----:B------:R-:W-:Y:S01]  /*0540*/  LEA.HI.X.SX32 R7, R7, R27, 0x1, P2 ;  /* 0x0000001b07077211 */ /* 0x000fe200010f0eff */
[----:B------:R1:W-:Y:S01]  /*0550*/  STL [R1+0x3c8], R14 ;  /* 0x0003c80e01007387 */ /* 0x0003e20000100800 */
[----:B--2---:R-:W-:-:S03]  /*0560*/  IADD3 R8, P0, R10, R26, RZ ;  /* 0x0000001a0a087210 */ /* 0x004fc60007f1e0ff */
[----:B------:R2:W5:Y:S01]  /*0570*/  LDG.E.U16 R23, [R4.64] ;  /* 0x0000000604177981 */ /* 0x000562000c1e1500 */
[----:B------:R-:W-:-:S03]  /*0580*/  LEA.HI.X.SX32 R9, R11, R27, 0x1, P0 ;  /* 0x0000001b0b097211 */ /* 0x000fc600000f0eff */
[----:B------:R0:W5:Y:S04]  /*0590*/  LDG.E.U16 R21, [R6.64] ;  /* 0x0000000606157981 */ /* 0x000168000c1e1500 */
[----:B-1----:R1:W5:Y:S01]  /*05a0*/  LDG.E.U16 R14, [R8.64] ;  /* 0x00000006080e7981 */ /* 0x002362000c1e1500 */
[C---:B--2---:R-:W-:Y:S02]  /*05b0*/  IMAD R5, R0.reuse, 0xa0, RZ ;  /* 0x000000a000057824 */ /* 0x044fe400078e02ff */
[----:B------:R-:W-:-:S03]  /*05c0*/  IMAD R11, R0, 0xb0, RZ ;  /* 0x000000b0000b7824 */ /* 0x000fc600078e02ff */
[----:B0-----:R-:W-:Y:S01]  /*05d0*/  IADD3 R2, P0, R5, R26, RZ ;  /* 0x0000001a05027210 */ /* 0x001fe20007f1e0ff */
[----:B-1----:R-:W-:-:S03]  /*05e0*/  IMAD R8, R0, 0x140, RZ ;  /* 0x0000014000087824 */ /* 0x002fc600078e02ff */
[-C--:B------:R-:W-:Y:S01]  /*05f0*/  LEA.HI.X.SX32 R3, R10, R27.reuse, 0x1, P0 ;  /* 0x0000001b0a037211 */ /* 0x080fe200000f0eff */
[----:B------:R-:W-:Y:S01]  /*0600*/  IMAD R7, R0, 0x160, RZ ;  /* 0x0000016000077824 */ /* 0x000fe200078e02ff */
[-C--:B------:R-:W-:Y:S02]  /*0610*/  IADD3 R4, P0, R11, R26.reuse, RZ ;  /* 0x0000001a0b047210 */ /* 0x080fe40007f1e0ff */
[-C--:B------:R-:W-:Y:S01]  /*0620*/  IADD3 R8, P1, R8, R26.reuse, RZ ;  /* 0x0000001a08087210 */ /* 0x080fe20007f3e0ff */
[C---:B------:R-:W-:Y:S01]  /*0630*/  IMAD R6, R0.reuse, 0x150, RZ ;  /* 0x0000015000067824 */ /* 0x040fe200078e02ff */
[----:B------:R0:W2:Y:S02]  /*0640*/  LDG.E.U16 R29, [R2.64] ;  /* 0x00000006021d7981 */ /* 0x0000a4000c1e1500 */
[----:B------:R-:W-:Y:S01]  /*0650*/  LEA.HI.X.SX32 R9, R5, R27, 0x1, P1 ;  /* 0x0000001b05097211 */ /* 0x000fe200008f0eff */
[----:B------:R-:W-:Y:S01]  /*0660*/  IMAD R13, R0, 0xa8, RZ ;  /* 0x000000a8000d7824 */ /* 0x000fe200078e02ff */
[----:B------:R-:W-:Y:S01]  /*0670*/  IADD3 R6, P2, R6, R26, RZ ;  /* 0x0000001a06067210 */ /* 0x000fe20007f5e0ff */
[----:B------:R-:W-:-:S02]  /*0680*/  IMAD R10, R0, 0xc0, RZ ;  /* 0x000000c0000a7824 */ /* 0x000fc400078e02ff */
[----:B------:R1:W2:Y:S01]  /*0690*/  LDG.E.U16 R17, [R8.64] ;  /* 0x0000000608117981 */ /* 0x0002a2000c1e1500 */
[----:B0-----:R-:W-:-:S04]  /*06a0*/  IADD3 R2, P1, R7, R26, RZ ;  /* 0x0000001a07027210 */ /* 0x001fc80007f3e0ff */
[-C--:B------:R-:W-:Y:S02]  /*06b0*/  LEA.HI.X.SX32 R3, R11, R27.reuse, 0x1, P1 ;  /* 0x0000001b0b037211 */ /* 0x080fe400008f0eff */
[----:B------:R-:W-:Y:S01]  /*06c0*/  LEA.HI.X.SX32 R7, R13, R27, 0x1, P2 ;  /* 0x0000001b0d077211 */ /* 0x000fe200010f0eff */
[C---:B------:R-:W-:Y:S02]  /*06d0*/  IMAD R13, R0.reuse, 0xb8, RZ ;  /* 0x000000b8000d7824 */ /* 0x040fe400078e02ff */
[C---:B------:R-:W-:Y:S01]  /*06e0*/  IMAD R11, R0.reuse, 0x60, RZ ;  /* 0x00000060000b7824 */ /* 0x040fe200078e02ff */
[----:B----4-:R0:W-:Y:S02]  /*06f0*/  STL [R1+0x3c4], R12 ;  /* 0x0003c40c01007387 */ /* 0x0101e40000100800 */
[----:B0-----:R-:W-:-:S05]  /*0700*/  IMAD R12, R0, 0x58, RZ ;  /* 0x00000058000c7824 */ /* 0x001fca00078e02ff */
[----:B------:R-:W-:Y:S01]  /*0710*/  LEA.HI.X.SX32 R5, R12, R27, 0x1, P0 ;  /* 0x0000001b0c057211 */ /* 0x000fe200000f0eff */
[----:B---3--:R0:W-:Y:S04]  /*0720*/  STL [R1+0x3c0], R16 ;  /* 0x0003c01001007387 */ /* 0x0081e80000100800 */
[----:B------:R3:W4:Y:S04]  /*0730*/  LDG.E.U16 R28, [R4.64] ;  /* 0x00000006041c7981 */ /* 0x000728000c1e1500 */
[----:B------:R1:W-:Y:S01]  /*0740*/  STL [R1], R15 ;  /* 0x0000000f01007387 */ /* 0x0003e20000100800 */
[----:B------:R-:W-:-:S03]  /*0750*/  IMAD R12, R0, 0x18, RZ ;  /* 0x00000018000c7824 */ /* 0x000fc600078e02ff */
[----:B0-----:R0:W2:Y:S01]  /*0760*/  LDG.E.U16 R16, [R6.64] ;  /* 0x0000000606107981 */ /* 0x0010a2000c1e1500 */
[C---:B---3--:R-:W-:Y:S02]  /*0770*/  IMAD R4, R0.reuse, 0x170, RZ ;  /* 0x0000017000047824 */ /* 0x048fe400078e02ff */
[C---:B------:R-:W-:Y:S01]  /*0780*/  IMAD R5, R0.reuse, 0x30, RZ ;  /* 0x0000003000057824 */ /* 0x040fe200078e02ff */
[----:B-1----:R1:W3:Y:S04]  /*0790*/  LDG.E.U16 R15, [R2.64] ;  /* 0x00000006020f7981 */ /* 0x0022e8000c1e1500 */
[-C--:B------:R-:W-:Y:S01]  /*07a0*/  IADD3 R8, P0, R5, R26.reuse, RZ ;  /* 0x0000001a05087210 */ /* 0x080fe20007f1e0ff */
[----:B------:R-:W-:Y:S01]  /*07b0*/  STL [R1+0x3bc], R24 ;  /* 0x0003bc1801007387 */ /* 0x000fe20000100800 */
[----:B0-----:R-:W-:Y:S01]  /*07c0*/  IMAD R7, R0, 0x180, RZ ;  /* 0x0000018000077824 */ /* 0x001fe200078e02ff */
[----:B-1----:R-:W-:-:S02]  /*07d0*/  IADD3 R2, P1, R4, R26, RZ ;  /* 0x0000001a04027210 */ /* 0x002fc40007f3e0ff */
[----:B-----5:R-:W-:Y:S02]  /*07e0*/  STL [R1+0x3b8], R23 ;  /* 0x0003b81701007387 */ /* 0x020fe40000100800 */
[-C--:B------:R-:W-:Y:S02]  /*07f0*/  LEA.HI.X.SX32 R3, R13, R27.reuse, 0x1, P1 ;  /* 0x0000001b0d037211 */ /* 0x080fe400008f0eff */
[----:B------:R-:W-:Y:S01]  /*0800*/  STL [R1+0x3b4], R21 ;  /* 0x0003b41501007387 */ /* 0x000fe20000100800 */
[-C--:B------:R-:W-:Y:S02]  /*0810*/  IADD3 R6, P1, R11, R26.reuse, RZ ;  /* 0x0000001a0b067210 */ /* 0x080fe40007f3e0ff */
[----:B------:R-:W-:Y:S01]  /*0820*/  IADD3 R4, P2, R10, R26, RZ ;  /* 0x0000001a0a047210 */ /* 0x000fe20007f5e0ff */
[----:B------:R0:W-:Y:S01]  /*0830*/  STL [R1+0x8], R14 ;  /* 0x0000080e01007387 */ /* 0x0001e20000100800 */
[----:B------:R-:W-:-:S03]  /*0840*/  LEA.HI.X.SX32 R9, R12, R27, 0x1, P0 ;  /* 0x0000001b0c097211 */ /* 0x000fc600000f0eff */
[----:B0-----:R0:W5:Y:S01]  /*0850*/  LDG.E.U16 R14, [R2.64] ;  /* 0x00000006020e7981 */ /* 0x001162000c1e1500 */
[C---:B------:R-:W-:Y:S02]  /*0860*/  IMAD R12, R0.reuse, 0xc8, RZ ;  /* 0x000000c8000c7824 */ /* 0x040fe400078e02ff */
[----:B------:R-:W-:Y:S01]  /*0870*/  IMAD R13, R0, 0x68, RZ ;  /* 0x00000068000d7824 */ /* 0x000fe200078e02ff */
[----:B------:R1:W2:Y:S01]  /*0880*/  LDG.E.U16 R25, [R8.64] ;  /* 0x0000000608197981 */ /* 0x0002a2000c1e1500 */
[-C--:B0-----:R-:W-:Y:S02]  /*0890*/  IADD3 R2, P0, R7, R26.reuse, RZ ;  /* 0x0000001a07027210 */ /* 0x081fe40007f1e0ff */
[-C--:B------:R-:W-:Y:S02]  /*08a0*/  LEA.HI.X.SX32 R7, R5, R27.reuse, 0x1, P1 ;  /* 0x0000001b05077211 */ /* 0x080fe400008f0eff */
[-C--:B------:R-:W-:Y:S02]  /*08b0*/  LEA.HI.X.SX32 R5, R11, R27.reuse, 0x1, P2 ;  /* 0x0000001b0b057211 */ /* 0x080fe400010f0eff */
[----:B------:R-:W-:Y:S01]  /*08c0*/  LEA.HI.X.SX32 R3, R10, R27, 0x1, P0 ;  /* 0x0000001b0a037211 */ /* 0x000fe200000f0eff */
[----:B------:R-:W-:Y:S01]  /*08d0*/  IMAD R10, R0, 0x190, RZ ;  /* 0x00000190000a7824 */ /* 0x000fe200078e02ff */
[----:B------:R0:W2:Y:S04]  /*08e0*/  LDG.E.U16 R24, [R6.64] ;  /* 0x0000000606187981 */ /* 0x0000a8000c1e1500 */
[----:B------:R0:W2:Y:S01]  /*08f0*/  LDG.E.U16 R23, [R4.64] ;  /* 0x0000000604177981 */ /* 0x0000a2000c1e1500 */
[----:B------:R-:W-:-:S03]  /*0900*/  IADD3 R10, P1, R10, R26, RZ ;  /* 0x0000001a0a0a7210 */ /* 0x000fc60007f3e0ff */
[----:B0-----:R0:W2:Y:S01]  /*0910*/  LDG.E.U16 R5, [R2.64] ;  /* 0x0000000602057981 */ /* 0x0010a2000c1e1500 */
[----:B------:R-:W-:Y:S01]  /*0920*/  IMAD R6, R0, 0x1b0, RZ ;  /* 0x000001b000067824 */ /* 0x000fe200078e02ff */
[----:B------:R-:W-:Y:S01]  /*0930*/  LEA.HI.X.SX32 R11, R12, R27, 0x1, P1 ;  /* 0x0000001b0c0b7211 */ /* 0x000fe200008f0eff */
[C---:B0-----:R-:W-:Y:S02]  /*0940*/  IMAD R3, R0.reuse, 0xd0, RZ ;  /* 0x000000d000037824 */ /* 0x041fe400078e02ff */
[----:B------:R-:W-:Y:S01]  /*0950*/  IMAD R2, R0, 0x1a0, RZ ;  /* 0x000001a000027824 */ /* 0x000fe200078e02ff */
[-C--:B------:R-:W-:Y:S01]  /*0960*/  IADD3 R6, P1, R6, R26.reuse, RZ ;  /* 0x0000001a06067210 */ /* 0x080fe20007f3e0ff */
[----:B------:R-:W-:Y:S01]  /*0970*/  IMAD R12, R0, 0xd8, RZ ;  /* 0x000000d8000c7824 */ /* 0x000fe200078e02ff */
[-C--:B-1----:R-:W-:Y:S01]  /*0980*/  IADD3 R8, P0, R3, R26.reuse, RZ ;  /* 0x0000001a03087210 */ /* 0x082fe20007f1e0ff */
[----:B------:R0:W2:Y:S01]  /*0990*/  LDG.E.U16 R4, [R10.64] ;  /* 0x000000060a047981 */ /* 0x0000a2000c1e1500 */
[----:B------:R-:W-:-:S02]  /*09a0*/  IADD3 R2, P2, R2, R26, RZ ;  /* 0x0000001a02027210 */ /* 0x000fc40007f5e0ff */
[-C--:B------:R-:W-:Y:S02]  /*09b0*/  LEA.HI.X.SX32 R9, R13, R27.reuse, 0x1, P0 ;  /* 0x0000001b0d097211 */ /* 0x080fe400000f0eff */
[-C--:B------:R-:W-:Y:S02]  /*09c0*/  LEA.HI.X.SX32 R3, R3, R27.reuse, 0x1, P2 ;  /* 0x0000001b03037211 */ /* 0x080fe400010f0eff */
[----:B------:R-:W-:Y:S01]  /*09d0*/  LEA.HI.X.SX32 R7, R12, R27, 0x1, P1 ;  /* 0x0000001b0c077211 */ /* 0x000fe200008f0eff */
[----:B------:R1:W2:Y:S04]  /*09e0*/  LDG.E.U16 R21, [R8.64] ;  /* 0x0000000608157981 */ /* 0x0002a8000c1e1500 */
[----:B------:R0:W2:Y:S01]  /*09f0*/  LDG.E.U16 R3, [R2.64] ;  /* 0x0000000602037981 */ /* 0x0000a2000c1e1500 */
[----:B-1----:R-:W-:-:S03]  /*0a00*/  IMAD R9, R0, 0x70, RZ ;  /* 0x0000007000097824 */ /* 0x002fc600078e02ff */
[----:B0-----:R0:W2:Y:S02]  /*0a10*/  LDG.E.U16 R2, [R6.64] ;  /* 0x0000000606027981 */ /* 0x0010a4000c1e1500 */
[----:B0-----:R-:W-:Y:S01]  /*0a20*/  IMAD R7, R0, 0x38, RZ ;  /* 0x0000003800077824 */ /* 0x001fe200078e02ff */
[----:B------:R-:W-:-:S04]  /*0a30*/  IADD3 R6, P0, R9, R26, RZ ;  /* 0x0000001a09067210 */ /* 0x000fc80007f1e0ff */
[----:B------:R-:W-:-:S06]  /*0a40*/  LEA.HI.X.SX32 R7, R7, R27, 0x1, P0 ;  /* 0x0000001b07077211 */ /* 0x000fcc00000f0eff */
[----:B------:R0:W2:Y:S01]  /*0a50*/  LDG.E.U16 R7, [R6.64] ;  /* 0x0000000606077981 */ /* 0x0000a2000c1e1500 */
[C---:B------:R-:W-:Y:S02]  /*0a60*/  IMAD R13, R0.reuse, 0xe0, RZ ;  /* 0x000000e0000d7824 */ /* 0x040fe400078e02ff */
[----:B------:R-:W-:-:S03]  /*0a70*/  IMAD R8, R0, 0x1c0, RZ ;  /* 0x000001c000087824 */ /* 0x000fc600078e02ff */
[-C--:B------:R-:W-:Y:S02]  /*0a80*/  IADD3 R10, P1, R13, R26.reuse, RZ ;  /* 0x0000001a0d0a7210 */ /* 0x080fe40007f3e0ff */
[----:B------:R-:W-:Y:S02]  /*0a90*/  IADD3 R8, P2, R8, R26, RZ ;  /* 0x0000001a08087210 */ /* 0x000fe40007f5e0ff */
[-C--:B------:R-:W-:Y:S02]  /*0aa0*/  LEA.HI.X.SX32 R11, R9, R27.reuse, 0x1, P1 ;  /* 0x0000001b090b7211 */ /* 0x080fe400008f0eff */
[----:B------:R-:W-:-:S03]  /*0ab0*/  LEA.HI.X.SX32 R9, R13, R27, 0x1, P2 ;  /* 0x0000001b0d097211 */ /* 0x000fc600010f0eff */
[----:B0-----:R0:W3:Y:S04]  /*0ac0*/  LDG.E.U16 R6, [R10.64] ;  /* 0x000000060a067981 */ /* 0x0010e8000c1e1500 */
[----:B--2---:R1:W-:Y:S04]  /*0ad0*/  STL [R1+0x3b0], R7 ;  /* 0x0003b00701007387 */ /* 0x0043e80000100800 */
[----:B-1----:R1:W2:Y:S01]  /*0ae0*/  LDG.E.U16 R7, [R8.64] ;  /* 0x0000000608077981 */ /* 0x0022a2000c1e1500 */
[C---:B------:R-:W-:Y:S02]  /*0af0*/  IMAD R12, R0.reuse, 0x1d0, RZ ;  /* 0x000001d0000c7824 */ /* 0x040fe400078e02ff */
[----:B------:R-:W-:-:S03]  /*0b00*/  IMAD R13, R0, 0xe8, RZ ;  /* 0x000000e8000d7824 */ /* 0x000fc600078e02ff */
[----:B------:R-:W-:-:S04]  /*0b10*/  IADD3 R12, P0, R12, R26, RZ ;  /* 0x0000001a0c0c7210 */ /* 0x000fc80007f1e0ff */
[----:B------:R-:W-:Y:S01]  /*0b20*/  LEA.HI.X.SX32 R13, R13, R27, 0x1, P0 ;  /* 0x0000001b0d0d7211 */ /* 0x000fe200000f0eff */
[C---:B-1----:R-:W-:Y:S02]  /*0b30*/  IMAD R9, R0.reuse, 0xf0, RZ ;  /* 0x000000f000097824 */ /* 0x042fe400078e02ff */
[----:B------:R-:W-:Y:S02]  /*0b40*/  IMAD R8, R0, 0x1e0, RZ ;  /* 0x000001e000087824 */ /* 0x000fe400078e02ff */
[----:B0-----:R0:W4:Y:S03]  /*0b50*/  LDG.E.U16 R11, [R12.64] ;  /* 0x000000060c0b7981 */ /* 0x001126000c1e1500 */
[-C--:B------:R-:W-:Y:S01]  /*0b60*/  IADD3 R8, P1, R8, R26.reuse, RZ ;  /* 0x0000001a08087210 */ /* 0x080fe20007f3e0ff */
[----:B0-----:R-:W-:Y:S01]  /*0b70*/  IMAD R13, R0, 0x78, RZ ;  /* 0x00000078000d7824 */ /* 0x001fe200078e02ff */
[----:B--2---:R-:W-:Y:S04]  /*0b80*/  STL [R1+0x3a8], R7 ;  /* 0x0003a80701007387 */ /* 0x004fe80000100800 */
[----:B---3--:R0:W-:Y:S02]  /*0b90*/  STL [R1+0x3ac], R6 ;  /* 0x0003ac0601007387 */ /* 0x0081e40000100800 */
[----:B0-----:R-:W-:-:S04]  /*0ba0*/  IADD3 R6, P0, R9, R26, RZ ;  /* 0x0000001a09067210 */ /* 0x001fc80007f1e0ff */
[-C--:B------:R-:W-:Y:S02]  /*0bb0*/  LEA.HI.X.SX32 R7, R13, R27.reuse, 0x1, P0 ;  /* 0x0000001b0d077211 */ /* 0x080fe400000f0eff */
[----:B------:R-:W-:-:S03]  /*0bc0*/  LEA.HI.X.SX32 R9, R9, R27, 0x1, P1 ;  /* 0x0000001b09097211 */ /* 0x000fc600008f0eff */
[----:B------:R0:W2:Y:S04]  /*0bd0*/  LDG.E.U16 R6, [R6.64] ;  /* 0x0000000606067981 */ /* 0x0000a8000c1e1500 */
[----:B------:R1:W3:Y:S01]  /*0be0*/  LDG.E.U16 R8, [R8.64] ;  /* 0x0000000608087981 */ /* 0x0002e2000c1e1500 */
[C---:B------:R-:W-:Y:S02]  /*0bf0*/  IMAD R12, R0.reuse, 0x102, RZ ;  /* 0x00000102000c7824 */ /* 0x040fe400078e02ff */
[C---:B------:R-:W-:Y:S01]  /*0c00*/  IMAD R10, R0.reuse, 0x1f0, RZ ;  /* 0x000001f0000a7824 */ /* 0x040fe200078e02ff */
[----:B----4-:R4:W-:Y:S01]  /*0c10*/  STL [R1+0x3a4], R11 ;  /* 0x0003a40b01007387 */ /* 0x0109e20000100800 */
[----:B------:R-:W-:Y:S01]  /*0c20*/  IMAD R13, R0, 0x81, RZ ;  /* 0x00000081000d7824 */ /* 0x000fe200078e02ff */
[----:B------:R-:W-:-:S02]  /*0c30*/  IADD3 R12, P0, R12, R26, RZ ;  /* 0x0000001a0c0c7210 */ /* 0x000fc40007f1e0ff */
[----:B------:R-:W-:Y:S01]  /*0c40*/  IADD3 R10, P2, R10, R26, RZ ;  /* 0x0000001a0a0a7210 */ /* 0x000fe20007f5e0ff */
[C---:B0-----:R-:W-:Y:S01]  /*0c50*/  IMAD R7, R0.reuse, 0x89, RZ ;  /* 0x0000008900077824 */ /* 0x041fe200078e02ff */
[----:B------:R-:W-:Y:S01]  /*0c60*/  LEA.HI.X.SX32 R13, R13, R27, 0x1, P0 ;  /* 0x0000001b0d0d7211 */ /* 0x000fe200000f0eff */
[C---:B----4-:R-:W-:Y:S02]  /*0c70*/  IMAD R11, R0.reuse, 0xf8, RZ ;  /* 0x000000f8000b7824 */ /* 0x050fe400078e02ff */
[----:B-1----:R-:W-:-:S03]  /*0c80*/  IMAD R9, R0, 0x91, RZ ;  /* 0x0000009100097824 */ /* 0x002fc600078e02ff */
[----:B------:R0:W4:Y:S01]  /*0c90*/  LDG.E.U16 R13, [R12.64] ;  /* 0x000000060c0d7981 */ /* 0x000122000c1e1500 */
[----:B------:R-:W-:-:S06]  /*0ca0*/  LEA.HI.X.SX32 R11, R11, R27, 0x1, P2 ;  /* 0x0000001b0b0b7211 */ /* 0x000fcc00010f0eff */
[----:B------:R1:W4:Y:S04]  /*0cb0*/  LDG.E.U16 R11, [R10.64] ;  /* 0x000000060a0b7981 */ /* 0x000328000c1e1500 */
[----:B--2---:R2:W-:Y:S04]  /*0cc0*/  STL [R1+0x3a0], R6 ;  /* 0x0003a00601007387 */ /* 0x0045e80000100800 */
[----:B---3--:R3:W-:Y:S01]  /*0cd0*/  STL [R1+0x39c], R8 ;  /* 0x00039c0801007387 */ /* 0x0087e20000100800 */
[C---:B--2---:R-:W-:Y:S02]  /*0ce0*/  IMAD R6, R0.reuse, 0x112, RZ ;  /* 0x0000011200067824 */ /* 0x044fe400078e02ff */
[----:B---3--:R-:W-:-:S03]  /*0cf0*/  IMAD R8, R0, 0x122, RZ ;  /* 0x0000012200087824 */ /* 0x008fc600078e02ff */
[----:B------:R-:W-:-:S04]  /*0d00*/  IADD3 R6, P0, R6, R26, RZ ;  /* 0x0000001a06067210 */ /* 0x000fc80007f1e0ff */
[----:B------:R-:W-:Y:S02]  /*0d10*/  LEA.HI.X.SX32 R7, R7, R27, 0x1, P0 ;  /* 0x0000001b07077211 */ /* 0x000fe400000f0eff */
[----:B------:R-:W-:-:S03]  /*0d20*/  IADD3 R8, P1, R8, R26, RZ ;  /* 0x0000001a08087210 */ /* 0x000fc60007f3e0ff */
[----:B------:R2:W3:Y:S01]  /*0d30*/  LDG.E.U16 R6, [R6.64] ;  /* 0x0000000606067981 */ /* 0x0004e2000c1e1500 */
[----:B------:R-:W-:-:S05]  /*0d40*/  LEA.HI.X.SX32 R9, R9, R27, 0x1, P1 ;  /* 0x0000001b09097211 */ /* 0x000fca00008f0eff */
[----:B------:R2:W5:Y:S01]  /*0d50*/  LDG.E.U16 R8, [R8.64] ;  /* 0x0000000608087981 */ /* 0x000562000c1e1500 */
[C---:B0-----:R-:W-:Y:S02]  /*0d60*/  IMAD R12, R0.reuse, 0x142, RZ ;  /* 0x00000142000c7824 */ /* 0x041fe400078e02ff */
[----:B-1----:R-:W-:Y:S01]  /*0d70*/  IMAD R10, R0, 0x132, RZ ;  /* 0x00000132000a7824 */ /* 0x002fe200078e02ff */
[----:B----4-:R0:W-:Y:S02]  /*0d80*/  STL [R1+0x398], R11 ;  /* 0x0003980b01007387 */ /* 0x0101e40000100800 */
[-C--:B------:R-:W-:Y:S02]  /*0d90*/  IADD3 R12, P0, R12, R26.reuse, RZ ;  /* 0x0000001a0c0c7210 */ /* 0x080fe40007f1e0ff */
[----:B------:R1:W-:Y:S01]  /*0da0*/  STL [R1+0x394], R13 ;  /* 0x0003940d01007387 */ /* 0x0003e20000100800 */
[----:B------:R-:W-:Y:S01]  /*0db0*/  IADD3 R10, P2, R10, R26, RZ ;  /* 0x0000001a0a0a7210 */ /* 0x000fe20007f5e0ff */
[----:B--2---:R-:W-:-:S02]  /*0dc0*/  IMAD R7, R0, 0xa9, RZ ;  /* 0x000000a900077824 */ /* 0x004fc400078e02ff */
[C---:B0-----:R-:W-:Y:S02]  /*0dd0*/  IMAD R11, R0.reuse, 0x99, RZ ;  /* 0x00000099000b7824 */ /* 0x041fe400078e02ff */
[----:B-1----:R-:W-:-:S03]  /*0de0*/  IMAD R13, R0, 0xa1, RZ ;  /* 0x000000a1000d7824 */ /* 0x002fc600078e02ff */
[-C--:B------:R-:W-:Y:S02]  /*0df0*/  LEA.HI.X.SX32 R11, R11, R27.reuse, 0x1, P2 ;  /* 0x0000001b0b0b7211 */ /* 0x080fe400010f0eff */
[----:B------:R-:W-:Y:S01]  /*0e00*/  LEA.HI.X.SX32 R13, R13, R27, 0x1, P0 ;  /* 0x0000001b0d0d7211 */ /* 0x000fe200000f0eff */
[----:B------:R-:W-:-:S03]  /*0e10*/  IMAD R9, R0, 0xb1, RZ ;  /* 0x000000b100097824 */ /* 0x000fc600078e02ff */
[----:B------:R0:W2:Y:S04]  /*0e20*/  LDG.E.U16 R11, [R10.64] ;  /* 0x000000060a0b7981 */ /* 0x0000a8000c1e1500 */
[----:B------:R1:W4:Y:S04]  /*0e30*/  LDG.E.U16 R13, [R12.64] ;  /* 0x000000060c0d7981 */ /* 0x000328000c1e1500 */
[----:B---3--:R3:W-:Y:S04]  /*0e40*/  STL [R1+0x390], R6 ;  /* 0x0003900601007387 */ /* 0x0087e80000100800 */
[----:B-----5:R5:W-:Y:S01]  /*0e50*/  STL [R1+0x38c], R8 ;  /* 0x00038c0801007387 */ /* 0x020be20000100800 */
[----:B---3--:R-:W-:-:S05]  /*0e60*/  IMAD R6, R0, 0x152, RZ ;  /* 0x0000015200067824 */ /* 0x008fca00078e02ff */
[----:B------:R-:W-:Y:S01]  /*0e70*/  IADD3 R6, P0, R6, R26, RZ ;  /* 0x0000001a06067210 */ /* 0x000fe20007f1e0ff */
[----:B-----5:R-:W-:-:S03]  /*0e80*/  IMAD R8, R0, 0x162, RZ ;  /* 0x0000016200087824 */ /* 0x020fc600078e02ff */
[----:B------:R-:W-:Y:S02]  /*0e90*/  LEA.HI.X.SX32 R7, R7, R27, 0x1, P0 ;  /* 0x0000001b07077211 */ /* 0x000fe400000f0eff */
[----:B------:R-:W-:-:S03]  /*0ea0*/  IADD3 R8, P1, R8, R26, RZ ;  /* 0x0000001a08087210 */ /* 0x000fc60007f3e0ff */
[----:B------:R3:W5:Y:S01]  /*0eb0*/  LDG.E.U16 R6, [R6.64] ;  /* 0x0000000606067981 */ /* 0x000762000c1e1500 */
[----:B------:R-:W-:-:S05]  /*0ec0*/  LEA.HI.X.SX32 R9, R9, R27, 0x1, P1 ;  /* 0x0000001b09097211 */ /* 0x000fca00008f0eff */
[----:B------:R3:W5:Y:S01]  /*0ed0*/  LDG.E.U16 R8, [R8.64] ;  /* 0x0000000608087981 */ /* 0x000762000c1e1500 */
[C---:B-1----:R-:W-:Y:S02]  /*0ee0*/  IMAD R12, R0.reuse, 0x182, RZ ;  /* 0x00000182000c7824 */ /* 0x042fe400078e02ff */
[----:B0-----:R-:W-:Y:S01]  /*0ef0*/  IMAD R10, R0, 0x172, RZ ;  /* 0x00000172000a7824 */ /* 0x001fe200078e02ff */
[----:B--2---:R0:W-:Y:S02]  /*0f00*/  STL [R1+0x388], R11 ;  /* 0x0003880b01007387 */ /* 0x0041e40000100800 */
[-C--:B------:R-:W-:Y:S02]  /*0f10*/  IADD3 R12, P0, R12, R26.reuse, RZ ;  /* 0x0000001a0c0c7210 */ /* 0x080fe40007f1e0ff */
[----:B----4-:R1:W-:Y:S01]  /*0f20*/  STL [R1+0x384], R13 ;  /* 0x0003840d01007387 */ /* 0x0103e20000100800 */
[----:B------:R-:W-:Y:S01]  /*0f30*/  IADD3 R10, P2, R10, R26, RZ ;  /* 0x0000001a0a0a7210 */ /* 0x000fe20007f5e0ff */
[----:B---3--:R-:W-:-:S02]  /*0f40*/  IMAD R7, R0, 0xc9, RZ ;  /* 0x000000c900077824 */ /* 0x008fc400078e02ff */
[C---:B0-----:R-:W-:Y:S02]  /*0f50*/  IMAD R11, R0.reuse, 0xb9, RZ ;  /* 0x000000b9000b7824 */ /* 0x041fe400078e02ff */
[----:B-1----:R-:W-:-:S03]  /*0f60*/  IMAD R13, R0, 0xc1, RZ ;  /* 0x000000c1000d7824 */ /* 0x002fc600078e02ff */
[-C--:B------:R-:W-:Y:S02]  /*0f70*/  LEA.HI.X.SX32 R11, R11, R27.reuse, 0x1, P2 ;  /* 0x0000001b0b0b7211 */ /* 0x080fe400010f0eff */
[----:B------:R-:W-:Y:S01]  /*0f80*/  LEA.HI.X.SX32 R13, R13, R27, 0x1, P0 ;  /* 0x0000001b0d0d7211 */ /* 0x000fe200000f0eff */
[----:B------:R-:W-:-:S03]  /*0f90*/  IMAD R9, R0, 0xd1, RZ ;  /* 0x000000d100097824 */ /* 0x000fc600078e02ff */
[----:B------:R0:W2:Y:S04]  /*0fa0*/  LDG.E.U16 R11, [R10.64] ;  /* 0x000000060a0b7981 */ /* 0x0000a8000c1e1500 */
[----:B------:R1:W3:Y:S04]  /*0fb0*/  LDG.E.U16 R13, [R12.64] ;  /* 0x000000060c0d7981 */ /* 0x0002e8000c1e1500 */
[----:B-----5:R4:W-:Y:S04]  /*0fc0*/  STL [R1+0x380], R6 ;  /* 0x0003800601007387 */ /* 0x0209e80000100800 */
[----:B------:R5:W-:Y:S01]  /*0fd0*/  STL [R1+0x37c], R8 ;  /* 0x00037c0801007387 */ /* 0x000be20000100800 */
[----:B----4-:R-:W-:-:S05]  /*0fe0*/  IMAD R6, R0, 0x192, RZ ;  /* 0x0000019200067824 */ /* 0x010fca00078e02ff */
[----:B------:R-:W-:Y:S01]  /*0ff0*/  IADD3 R6, P0, R6, R26, RZ ;  /* 0x0000001a06067210 */ /* 0x000fe20007f1e0ff */
[----:B-----5:R-:W-:-:S03]  /*1000*/  IMAD R8, R0, 0x1a2, RZ ;  /* 0x000001a200087824 */ /* 0x020fc600078e02ff */
[----:B------:R-:W-:Y:S02]  /*1010*/  LEA.HI.X.SX32 R7, R7, R27, 0x1, P0 ;  /* 0x0000001b07077211 */ /* 0x000fe400000f0eff */
[----:B------:R-:W-:-:S03]  /*1020*/  IADD3 R8, P1, R8, R26, RZ ;  /* 0x0000001a08087210 */ /* 0x000fc60007f3e0ff */
[----:B------:R4:W5:Y:S01]  /*1030*/  LDG.E.U16 R6, [R6.64] ;  /* 0x0000000606067981 */ /* 0x000962000c1e1500 */
[----:B------:R-:W-:-:S05]  /*1040*/  LEA.HI.X.SX32 R9, R9, R27, 0x1, P1 ;  /* 0x0000001b09097211 */ /* 0x000fca00008f0eff */
[----:B------:R4:W5:Y:S01]  /*1050*/  LDG.E.U16 R8, [R8.64] ;  /* 0x0000000608087981 */ /* 0x000962000c1e1500 */
[C---:B0-----:R-:W-:Y:S02]  /*1060*/  IMAD R10, R0.reuse, 0x1b2, RZ ;  /* 0x000001b2000a7824 */ /* 0x041fe400078e02ff */
[----:B-1----:R-:W-:Y:S01]  /*1070*/  IMAD R12, R0, 0x1c2, RZ ;  /* 0x000001c2000c7824 */ /* 0x002fe200078e02ff */
[----:B--2---:R0:W-:Y:S02]  /*1080*/  STL [R1+0x378], R11 ;  /* 0x0003780b01007387 */ /* 0x0041e40000100800 */
[-C--:B------:R-:W-:Y:S02]  /*1090*/  IADD3 R10, P2, R10, R26.reuse, RZ ;  /* 0x0000001a0a0a7210 */ /* 0x080fe40007f5e0ff */
[----:B---3--:R1:W-:Y:S01]  /*10a0*/  STL [R1+0x374], R13 ;  /* 0x0003740d01007387 */ /* 0x0083e20000100800 */
[----:B------:R-:W-:Y:S01]  /*10b0*/  IADD3 R12, P0, R12, R26, RZ ;  /* 0x0000001a0c0c7210 */ /* 0x000fe20007f1e0ff */
[----:B0-----:R-:W-:-:S02]  /*10c0*/  IMAD R11, R0, 0xd9, RZ ;  /* 0x000000d9000b7824 */ /* 0x001fc400078e02ff */
[----:B-1----:R-:W-:-:S03]  /*10d0*/  IMAD R13, R0, 0xe1, RZ ;  /* 0x000000e1000d7824 */ /* 0x002fc600078e02ff */
[-C--:B------:R-:W-:Y:S01]  /*10e0*/  LEA.HI.X.SX32 R11, R11, R27.reuse, 0x1, P2 ;  /* 0x0000001b0b0b7211 */ /* 0x080fe200010f0eff */
[C---:B----4-:R-:W-:Y:S01]  /*10f0*/  IMAD R7, R0.reuse, 0xe9, RZ ;  /* 0x000000e900077824 */ /* 0x050fe200078e02ff */
        /* <DEDUP_REMOVED lines=23> */
[----:B----4-:R-:W-:Y:S01]  /*1270*/  IMAD R7, R0, 0x19, RZ ;  /* 0x0000001900077824 */ /* 0x010fe200078e02ff */
[----:B------:R-:W-:-:S04]  /*1280*/  LEA.HI.X.SX32 R13, R13, R27, 0x1, P0 ;  /* 0x0000001b0d0d7211 */ /* 0x000fc800000f0eff */
[----:B------:R0:W2:Y:S01]  /*1290*/  LDG.E.U16 R11, [R10.64] ;  /* 0x000000060a0b7981 */ /* 0x0000a2000c1e1500 */
[----:B------:R-:W-:-:S03]  /*12a0*/  IMAD R9, R0, 0x21, RZ ;  /* 0x0000002100097824 */ /* 0x000fc600078e02ff */
        /* <DEDUP_REMOVED lines=19> */
[-C--:B------:R-:W-:Y:S02]  /*13e0*/  LEA.HI.X.SX32 R11, R11, R27.reuse, 0x1, P2 ;  /* 0x0000001b0b0b7211 */ /* 0x080fe400010f0eff */
[----:B------:R-:W-:Y:S01]  /*13f0*/  LEA.HI.X.SX32 R13, R13, R27, 0x1, P0 ;  /* 0x0000001b0d0d7211 */ /* 0x000fe200000f0eff */
[----:B----4-:R-:W-:-:S03]  /*1400*/  IMAD R7, R0, 0x39, RZ ;  /* 0x0000003900077824 */ /* 0x010fc600078e02ff */
[----:B------:R0:W2:Y:S04]  /*1410*/  LDG.E.U16 R11, [R10.64] ;  /* 0x000000060a0b7981 */ /* 0x0000a8000c1e1500 */
[----:B------:R1:W3:Y:S01]  /*1420*/  LDG.E.U16 R13, [R12.64] ;  /* 0x000000060c0d7981 */ /* 0x0002e2000c1e1500 */
[----:B------:R-:W-:-:S03]  /*1430*/  IMAD R9, R0, 0x41, RZ ;  /* 0x0000004100097824 */ /* 0x000fc600078e02ff */
[----:B-----5:R4:W-:Y:S04]  /*1440*/  STL [R1+0x350], R6 ;  /* 0x0003500601007387 */ /* 0x0209e80000100800 */
[----:B------:R5:W-:Y:S01]  /*1450*/  STL [R1+0x34c], R8 ;  /* 0x00034c0801007387 */ /* 0x000be20000100800 */
[----:B----4-:R-:W-:-:S05]  /*1460*/  IMAD R6, R0, 0x72, RZ ;  /* 0x0000007200067824 */ /* 0x010fca00078e02ff */
[----:B------:R-:W-:Y:S01]  /*1470*/  IADD3 R6, P0, R6, R26, RZ ;  /* 0x0000001a06067210 */ /* 0x000fe20007f1e0ff */
[----:B-----5:R-:W-:-:S03]  /*1480*/  IMAD R8, R0, 0x82, RZ ;  /* 0x0000008200087824 */ /* 0x020fc600078e02ff */
[----:B------:R-:W-:Y:S02]  /*1490*/  LEA.HI.X.SX32 R7, R7, R27, 0x1, P0 ;  /* 0x0000001b07077211 */ /* 0x000fe400000f0eff */
[----:B------:R-:W-:-:S04]  /*14a0*/  IADD3 R8, P1, R8, R26, RZ ;  /* 0x0000001a08087210 */ /* 0x000fc80007f3e0ff */
[----:B------:R-:W-:Y:S01]  /*14b0*/  LEA.HI.X.SX32 R9, R9, R27, 0x1, P1 ;  /* 0x0000001b09097211 */ /* 0x000fe200008f0eff */
[----:B------:R4:W5:Y:S05]  /*14c0*/  LDG.E.U16 R7, [R6.64] ;  /* 0x0000000606077981 */ /* 0x00096a000c1e1500 */
[----:B------:R4:W5:Y:S01]  /*14d0*/  LDG.E.U16 R9, [R8.64] ;  /* 0x0000000608097981 */ /* 0x000962000c1e1500 */
[C---:B0-----:R-:W-:Y:S02]  /*14e0*/  IMAD R10, R0.reuse, 0x92, RZ ;  /* 0x00000092000a7824 */ /* 0x041fe400078e02ff */
[----:B-1----:R-:W-:Y:S01]  /*14f0*/  IMAD R12, R0, 0xa2, RZ ;  /* 0x000000a2000c7824 */ /* 0x002fe200078e02ff */
[----:B--2---:R0:W-:Y:S02]  /*1500*/  STL [R1+0x348], R11 ;  /* 0x0003480b01007387 */ /* 0x0041e40000100800 */
[----:B------:R-:W-:-:S02]  /*1510*/  IADD3 R10, P2, R10, R26, RZ ;  /* 0x0000001a0a0a7210 */ /* 0x000fc40007f5e0ff */
[----:B---3--:R1:W-:Y:S01]  /*1520*/  STL [R1+0x344], R13 ;  /* 0x0003440d01007387 */ /* 0x0083e20000100800 */
[----:B------:R-:W-:Y:S01]  /*1530*/  IADD3 R12, P0, R12, R26, RZ ;  /* 0x0000001a0c0c7210 */ /* 0x000fe20007f1e0ff */
[C---:B0-----:R-:W-:Y:S02]  /*1540*/  IMAD R11, R0.reuse, 0x49, RZ ;  /* 0x00000049000b7824 */ /* 0x041fe400078e02ff */
[----:B-1----:R-:W-:-:S03]  /*1550*/  IMAD R13, R0, 0x51, RZ ;  /* 0x00000051000d7824 */ /* 0x002fc600078e02ff */
[-C--:B------:R-:W-:Y:S01]  /*1560*/  LEA.HI.X.SX32 R11, R11, R27.reuse, 0x1, P2 ;  /* 0x0000001b0b0b7211 */ /* 0x080fe200010f0eff */
[C---:B----4-:R-:W-:Y:S01]  /*1570*/  IMAD R8, R0.reuse, 0xb2, RZ ;  /* 0x000000b200087824 */ /* 0x050fe200078e02ff */
[----:B------:R-:W-:Y:S01]  /*1580*/  LEA.HI.X.SX32 R13, R13, R27, 0x1, P0 ;  /* 0x0000001b0d0d7211 */ /* 0x000fe200000f0eff */
[----:B------:R-:W-:Y:S02]  /*1590*/  IMAD R6, R0, 0xc2, RZ ;  /* 0x000000c200067824 */ /* 0x000fe400078e02ff */
[----:B------:R0:W2:Y:S01]  /*15a0*/  LDG.E.U16 R10, [R10.64] ;  /* 0x000000060a0a7981 */ /* 0x0000a2000c1e1500 */
[----:B------:R-:W-:-:S03]  /*15b0*/  IADD3 R8, P0, R8, R26, RZ ;  /* 0x0000001a08087210 */ /* 0x000fc60007f1e0ff */
[----:B------:R-:W3:Y:S01]  /*15c0*/  LDG.E.U16 R13, [R12.64] ;  /* 0x000000060c0d7981 */ /* 0x000ee2000c1e1500 */
[----:B------:R-:W-:Y:S01]  /*15d0*/  IADD3 R6, P1, R6, R26, RZ ;  /* 0x0000001a06067210 */ /* 0x000fe20007f3e0ff */
[C---:B0-----:R-:W-:Y:S02]  /*15e0*/  IMAD R11, R0.reuse, 0x61, RZ ;  /* 0x00000061000b7824 */ /* 0x041fe400078e02ff */
[----:B-----5:R0:W-:Y:S04]  /*15f0*/  STL [R1+0x340], R7 ;  /* 0x0003400701007387 */ /* 0x0201e80000100800 */
[----:B------:R1:W-:Y:S01]  /*1600*/  STL [R1+0x33c], R9 ;  /* 0x00033c0901007387 */ /* 0x0003e20000100800 */
[----:B0-----:R-:W-:-:S05]  /*1610*/  IMAD R7, R0, 0x59, RZ ;  /* 0x0000005900077824 */ /* 0x001fca00078e02ff */
[-C--:B-1----:R-:W-:Y:S02]  /*1620*/  LEA.HI.X.SX32 R9, R7, R27.reuse, 0x1, P0 ;  /* 0x0000001b07097211 */ /* 0x082fe400000f0eff */
[----:B------:R-:W-:-:S03]  /*1630*/  LEA.HI.X.SX32 R7, R11, R27, 0x1, P1 ;  /* 0x0000001b0b077211 */ /* 0x000fc600008f0eff */
[----:B------:R0:W4:Y:S04]  /*1640*/  LDG.E.U16 R11, [R8.64] ;  /* 0x00000006080b7981 */ /* 0x000128000c1e1500 */
[----:B------:R1:W5:Y:S04]  /*1650*/  LDG.E.U16 R6, [R6.64] ;  /* 0x0000000606067981 */ /* 0x000368000c1e1500 */
[----:B--2---:R2:W-:Y:S04]  /*1660*/  STL [R1+0x338], R10 ;  /* 0x0003380a01007387 */ /* 0x0045e80000100800 */
[----:B---3--:R3:W-:Y:S01]  /*1670*/  STL [R1+0x334], R13 ;  /* 0x0003340d01007387 */ /* 0x0087e20000100800 */
[----:B0-----:R-:W-:-:S02]  /*1680*/  IMAD R9, R0, 0x71, RZ ;  /* 0x0000007100097824 */ /* 0x001fc400078e02ff */
[C---:B--2---:R-:W-:Y:S02]  /*1690*/  IMAD R10, R0.reuse, 0xd2, RZ ;  /* 0x000000d2000a7824 */ /* 0x044fe400078e02ff */
[----:B---3--:R-:W-:-:S03]  /*16a0*/  IMAD R13, R0, 0xe2, RZ ;  /* 0x000000e2000d7824 */ /* 0x008fc600078e02ff */
[-C--:B------:R-:W-:Y:S01]  /*16b0*/  IADD3 R10, P0, R10, R26.reuse, RZ ;  /* 0x0000001a0a0a7210 */ /* 0x080fe20007f1e0ff */
[C---:B------:R-:W-:Y:S01]  /*16c0*/  IMAD R12, R0.reuse, 0x69, RZ ;  /* 0x00000069000c7824 */ /* 0x040fe200078e02ff */
[----:B------:R-:W-:Y:S01]  /*16d0*/  IADD3 R8, P1, R13, R26, RZ ;  /* 0x0000001a0d087210 */ /* 0x000fe20007f3e0ff */
[C---:B------:R-:W-:Y:S02]  /*16e0*/  IMAD R13, R0.reuse, 0xf2, RZ ;  /* 0x000000f2000d7824 */ /* 0x040fe400078e02ff */
[----:B-1----:R-:W-:Y:S01]  /*16f0*/  IMAD R7, R0, 0x79, RZ ;  /* 0x0000007900077824 */ /* 0x002fe200078e02ff */
[-C--:B------:R-:W-:Y:S01]  /*1700*/  LEA.HI.X.SX32 R9, R9, R27.reuse, 0x1, P1 ;  /* 0x0000001b09097211 */ /* 0x080fe200008f0eff */
[----:B----4-:R0:W-:Y:S04]  /*1710*/  STL [R1+0x330], R11 ;  /* 0x0003300b01007387 */ /* 0x0101e80000100800 */
[----:B-----5:R1:W-:Y:S01]  /*1720*/  STL [R1+0x32c], R6 ;  /* 0x00032c0601007387 */ /* 0x0203e20000100800 */
[----:B0-----:R-:W-:-:S02]  /*1730*/  LEA.HI.X.SX32 R11, R12, R27, 0x1, P0 ;  /* 0x0000001b0c0b7211 */ /* 0x001fc400000f0eff */
[----:B-1----:R-:W-:Y:S01]  /*1740*/  IADD3 R6, P1, R13, R26, RZ ;  /* 0x0000001a0d067210 */ /* 0x002fe20007f3e0ff */
[----:B------:R-:W-:-:S03]  /*1750*/  IMAD.SHL.U32 R12, R0, 0x2, RZ ;  /* 0x00000002000c7824 */ /* 0x000fc600078e00ff */
[----:B------:R0:W2:Y:S01]  /*1760*/  LDG.E.U16 R11, [R10.64] ;  /* 0x000000060a0b7981 */ /* 0x0000a2000c1e1500 */
[----:B------:R-:W-:-:S06]  /*1770*/  LEA.HI.X.SX32 R7, R7, R27, 0x1, P1 ;  /* 0x0000001b07077211 */ /* 0x000fcc00008f0eff */
[----:B------:R1:W3:Y:S04]  /*1780*/  LDG.E.U16 R7, [R6.64] ;  /* 0x0000000606077981 */ /* 0x0002e8000c1e1500 */
[----:B0-----:R0:W4:Y:S02]  /*1790*/  LDG.E.U16 R10, [R8.64] ;  /* 0x00000006080a7981 */ /* 0x001124000c1e1500 */
[----:B0-----:R-:W-:-:S04]  /*17a0*/  IADD3 R8, P0, R12, R26, RZ ;  /* 0x0000001a0c087210 */ /* 0x001fc80007f1e0ff */
[----:B------:R-:W-:-:S05]  /*17b0*/  LEA.HI.X.SX32 R9, R0, R27, 0x1, P0 ;  /* 0x0000001b00097211 */ /* 0x000fca00000f0eff */
[----:B------:R-:W5:Y:S01]  /*17c0*/  LDG.E.U16 R8, [R8.64] ;  /* 0x0000000608087981 */ /* 0x000f62000c1e1500 */
[C---:B------:R-:W-:Y:S02]  /*17d0*/  IMAD R13, R0.reuse, 0x1a, RZ ;  /* 0x0000001a000d7824 */ /* 0x040fe400078e02ff */
[----:B------:R-:W-:-:S05]  /*17e0*/  IMAD R12, R0, 0x68, RZ ;  /* 0x00000068000c7824 */ /* 0x000fca00078e02ff */
[-C--:B-1----:R-:W-:Y:S01]  /*17f0*/  IADD3 R6, P2, R12, R26.reuse, RZ ;  /* 0x0000001a0c067210 */ /* 0x082fe20007f5e0ff */
[----:B--2---:R0:W-:Y:S04]  /*1800*/  STL [R1+0x324], R11 ;  /* 0x0003240b01007387 */ /* 0x0041e80000100800 */
[----:B----4-:R1:W-:Y:S04]  /*1810*/  STL [R1+0x320], R10 ;  /* 0x0003200a01007387 */ /* 0x0103e80000100800 */
[----:B---3--:R2:W-:Y:S01]  /*1820*/  STL [R1+0x31c], R7 ;  /* 0x00031c0701007387 */ /* 0x0085e20000100800 */
[C---:B0-----:R-:W-:Y:S01]  /*1830*/  IMAD R11, R0.reuse, 0xd, RZ ;  /* 0x0000000d000b7824 */ /* 0x041fe200078e02ff */
[----:B-1----:R-:W-:Y:S01]  /*1840*/  IADD3 R10, P1, R13, R26, RZ ;  /* 0x0000001a0d0a7210 */ /* 0x002fe20007f3e0ff */
[----:B--2---:R-:W-:-:S03]  /*1850*/  IMAD R7, R0, 0x34, RZ ;  /* 0x0000003400077824 */ /* 0x004fc600078e02ff */
[-C--:B------:R-:W-:Y:S02]  /*1860*/  LEA.HI.X.SX32 R11, R11, R27.reuse, 0x1, P1 ;  /* 0x0000001b0b0b7211 */ /* 0x080fe400008f0eff */
[----:B------:R-:W-:Y:S01]  /*1870*/  IADD3 R12, P0, R7, R26, RZ ;  /* 0x0000001a070c7210 */ /* 0x000fe20007f1e0ff */
[----:B-----5:R0:W-:Y:S03]  /*1880*/  STL [R1+0x318], R8 ;  /* 0x0003180801007387 */ /* 0x0201e60000100800 */
[-C--:B------:R-:W-:Y:S01]  /*1890*/  LEA.HI.X.SX32 R13, R13, R27.reuse, 0x1, P0 ;  /* 0x0000001b0d0d7211 */ /* 0x080fe200000f0eff */
[----:B0-----:R0:W2:Y:S04]  /*18a0*/  LDG.E.U16 R8, [R10.64] ;  /* 0x000000060a087981 */ /* 0x0010a8000c1e1500 */
[----:B0-----:R0:W3:Y:S01]  /*18b0*/  LDG.E.U16 R10, [R12.64] ;  /* 0x000000060c0a7981 */ /* 0x0010e2000c1e1500 */
[C---:B------:R-:W-:Y:S01]  /*18c0*/  IMAD R9, R0.reuse, 0x44, RZ ;  /* 0x0000004400097824 */ /* 0x040fe200078e02ff */
[----:B------:R-:W-:Y:S01]  /*18d0*/  LEA.HI.X.SX32 R7, R7, R27, 0x1, P2 ;  /* 0x0000001b07077211 */ /* 0x000fe200010f0eff */
[----:B------:R-:W-:-:S04]  /*18e0*/  IMAD R11, R0, 0x88, RZ ;  /* 0x00000088000b7824 */ /* 0x000fc800078e02ff */
[----:B------:R1:W4:Y:S01]  /*18f0*/  LDG.E.U16 R6, [R6.64] ;  /* 0x0000000606067981 */ /* 0x000322000c1e1500 */
[----:B0-----:R-:W-:Y:S01]  /*1900*/  IMAD R13, R0, 0x22, RZ ;  /* 0x00000022000d7824 */ /* 0x001fe200078e02ff */
[----:B------:R-:W-:-:S04]  /*1910*/  IADD3 R12, P0, R9, R26, RZ ;  /* 0x0000001a090c7210 */ /* 0x000fc80007f1e0ff */
[----:B------:R-:W-:-:S06]  /*1920*/  LEA.HI.X.SX32 R13, R13, R27, 0x1, P0 ;  /* 0x0000001b0d0d7211 */ /* 0x000fcc00000f0eff */
[----:B------:R-:W5:Y:S04]  /*1930*/  LDG.E.U16 R13, [R12.64] ;  /* 0x000000060c0d7981 */ /* 0x000f68000c1e1500 */
[----:B--2---:R-:W-:Y:S04]  /*1940*/  STL [R1+0x314], R8 ;  /* 0x0003140801007387 */ /* 0x004fe80000100800 */
[----:B---3--:R0:W-:Y:S02]  /*1950*/  STL [R1+0x310], R10 ;  /* 0x0003100a01007387 */ /* 0x0081e40000100800 */
[----:B0-----:R-:W-:-:S04]  /*1960*/  IADD3 R10, P1, R11, R26, RZ ;  /* 0x0000001a0b0a7210 */ /* 0x001fc80007f3e0ff */
[----:B------:R-:W-:-:S05]  /*1970*/  LEA.HI.X.SX32 R11, R9, R27, 0x1, P1 ;  /* 0x0000001b090b7211 */ /* 0x000fca00008f0eff */
[----:B------:R-:W2:Y:S01]  /*1980*/  LDG.E.U16 R10, [R10.64] ;  /* 0x000000060a0a7981 */ /* 0x000ea2000c1e1500 */
[C---:B------:R-:W-:Y:S02]  /*1990*/  IMAD R8, R0.reuse, 0x2a, RZ ;  /* 0x0000002a00087824 */ /* 0x040fe400078e02ff */
[C---:B-1----:R-:W-:Y:S01]  /*19a0*/  IMAD R7, R0.reuse, 0x54, RZ ;  /* 0x0000005400077824 */ /* 0x042fe200078e02ff */
[----:B----4-:R0:W-:Y:S01]  /*19b0*/  STL [R1+0x308], R6 ;  /* 0x0003080601007387 */ /* 0x0101e20000100800 */
[----:B------:R-:W-:Y:S01]  /*19c0*/  IMAD R9, R0, 0x15, RZ ;  /* 0x0000001500097824 */ /* 0x000fe200078e02ff */
[-C--:B------:R-:W-:Y:S02]  /*19d0*/  IADD3 R8, P0, R8, R26.reuse, RZ ;  /* 0x0000001a08087210 */ /* 0x080fe40007f1e0ff */
[----:B-----5:R1:W-:Y:S01]  /*19e0*/  STL [R1+0x304], R13 ;  /* 0x0003040d01007387 */ /* 0x0203e20000100800 */
[----:B------:R-:W-:Y:S01]  /*19f0*/  IADD3 R12, P1, R7, R26, RZ ;  /* 0x0000001a070c7210 */ /* 0x000fe20007f3e0ff */
[C---:B0-----:R-:W-:Y:S01]  /*1a00*/  IMAD R6, R0.reuse, 0xa8, RZ ;  /* 0x000000a800067824 */ /* 0x041fe200078e02ff */
[----:B------:R-:W-:Y:S01]  /*1a10*/  LEA.HI.X.SX32 R9, R9, R27, 0x1, P0 ;  /* 0x0000001b09097211 */ /* 0x000fe200000f0eff */
[----:B-1----:R-:W-:-:S03]  /*1a20*/  IMAD R13, R0, 0x2a, RZ ;  /* 0x0000002a000d7824 */ /* 0x002fc600078e02ff */
[----:B------:R-:W-:Y:S02]  /*1a30*/  IADD3 R6, P2, R6, R26, RZ ;  /* 0x0000001a06067210 */ /* 0x000fe40007f5e0ff */
[-C--:B------:R-:W-:Y:S02]  /*1a40*/  LEA.HI.X.SX32 R13, R13, R27.reuse, 0x1, P1 ;  /* 0x0000001b0d0d7211 */ /* 0x080fe400008f0eff */
[----:B------:R-:W-:-:S03]  /*1a50*/  LEA.HI.X.SX32 R7, R7, R27, 0x1, P2 ;  /* 0x0000001b07077211 */ /* 0x000fc600010f0eff */
[----:B------:R-:W3:Y:S04]  /*1a60*/  LDG.E.U16 R12, [R12.64] ;  /* 0x000000060c0c7981 */ /* 0x000ee8000c1e1500 */
[----:B--2---:R0:W-:Y:S04]  /*1a70*/  STL [R1+0x300], R10 ;  /* 0x0003000a01007387 */ /* 0x0041e80000100800 */
[----:B0-----:R0:W2:Y:S04]  /*1a80*/  LDG.E.U16 R10, [R8.64] ;  /* 0x00000006080a7981 */ /* 0x0010a8000c1e1500 */
[----:B0-----:R-:W4:Y:S01]  /*1a90*/  LDG.E.U16 R9, [R6.64] ;  /* 0x0000000606097981 */ /* 0x001f22000c1e1500 */
[----:B------:R-:W-:-:S05]  /*1aa0*/  IMAD R11, R0, 0x64, RZ ;  /* 0x00000064000b7824 */ /* 0x000fca00078e02ff */
[----:B------:R-:W-:Y:S01]  /*1ab0*/  IADD3 R8, P0, R11, R26, RZ ;  /* 0x0000001a0b087210 */ /* 0x000fe20007f1e0ff */
[----:B--2---:R0:W-:Y:S04]  /*1ac0*/  STL [R1+0x2fc], R10 ;  /* 0x0002fc0a01007387 */ /* 0x0041e80000100800 */
[----:B---3--:R-:W-:Y:S01]  /*1ad0*/  STL [R1+0x2f8], R12 ;  /* 0x0002f80c01007387 */ /* 0x008fe20000100800 */
[----:B0-----:R-:W-:-:S03]  /*1ae0*/  IMAD R10, R0, 0x32, RZ ;  /* 0x00000032000a7824 */ /* 0x001fc600078e02ff */
[----:B----4-:R0:W-:Y:S02]  /*1af0*/  STL [R1+0x2ec], R9 ;  /* 0x0002ec0901007387 */ /* 0x0101e40000100800 */
[----:B0-----:R-:W-:-:S06]  /*1b00*/  LEA.HI.X.SX32 R9, R10, R27, 0x1, P0 ;  /* 0x0000001b0a097211 */ /* 0x001fcc00000f0eff */
[----:B------:R0:W2:Y:S01]  /*1b10*/  LDG.E.U16 R9, [R8.64] ;  /* 0x0000000608097981 */ /* 0x0000a2000c1e1500 */
[C---:B------:R-:W-:Y:S02]  /*1b20*/  IMAD R13, R0.reuse, 0xc8, RZ ;  /* 0x000000c8000d7824 */ /* 0x040fe400078e02ff */
[----:B------:R-:W-:-:S03]  /*1b30*/  IMAD R12, R0, 0x3a, RZ ;  /* 0x0000003a000c7824 */ /* 0x000fc600078e02ff */
[-C--:B------:R-:W-:Y:S01]  /*1b40*/  IADD3 R6, P1, R13, R26.reuse, RZ ;  /* 0x0000001a0d067210 */ /* 0x080fe20007f3e0ff */
[----:B------:R-:W-:Y:S01]  /*1b50*/  IMAD R13, R0, 0x74, RZ ;  /* 0x00000074000d7824 */ /* 0x000fe200078e02ff */
[-C--:B------:R-:W-:Y:S02]  /*1b60*/  IADD3 R10, P0, R12, R26.reuse, RZ ;  /* 0x0000001a0c0a7210 */ /* 0x080fe40007f1e0ff */
[----:B------:R-:W-:Y:S01]  /*1b70*/  LEA.HI.X.SX32 R7, R11, R27, 0x1, P1 ;  /* 0x0000001b0b077211 */ /* 0x000fe200008f0eff */
[----:B------:R-:W-:Y:S01]  /*1b80*/  IMAD R11, R0, 0x1d, RZ ;  /* 0x0000001d000b7824 */ /* 0x000fe200078e02ff */
[----:B0-----:R-:W-:-:S04]  /*1b90*/  IADD3 R8, P1, R13, R26, RZ ;  /* 0x0000001a0d087210 */ /* 0x001fc80007f3e0ff */
[----:B------:R-:W-:Y:S01]  /*1ba0*/  LEA.HI.X.SX32 R11, R11, R27, 0x1, P0 ;  /* 0x0000001b0b0b7211 */ /* 0x000fe200000f0eff */
[----:B------:R0:W3:Y:S04]  /*1bb0*/  LDG.E.U16 R7, [R6.64] ;  /* 0x0000000606077981 */ /* 0x0000e8000c1e1500 */
[----:B--2---:R1:W-:Y:S02]  /*1bc0*/  STL [R1+0x2f0], R9 ;  /* 0x0002f00901007387 */ /* 0x0043e40000100800 */
[----:B-1----:R-:W-:-:S05]  /*1bd0*/  IMAD R9, R0, 0xe8, RZ ;  /* 0x000000e800097824 */ /* 0x002fca00078e02ff */
[----:B0-----:R-:W-:Y:S02]  /*1be0*/  IADD3 R6, P0, R9, R26, RZ ;  /* 0x0000001a09067210 */ /* 0x001fe40007f1e0ff */
[----:B------:R-:W-:Y:S02]  /*1bf0*/  LEA.HI.X.SX32 R9, R12, R27, 0x1, P1 ;  /* 0x0000001b0c097211 */ /* 0x000fe400008f0eff */
[----:B------:R0:W2:Y:S04]  /*1c00*/  LDG.E.U16 R12, [R10.64] ;  /* 0x000000060a0c7981 */ /* 0x0000a8000c1e1500 */
[----:B---3--:R1:W-:Y:S01]  /*1c10*/  STL [R1+0x2e0], R7 ;  /* 0x0002e00701007387 */ /* 0x0083e20000100800 */
[----:B0-----:R-:W-:-:S03]  /*1c20*/  IMAD R11, R0, 0x6, RZ ;  /* 0x00000006000b7824 */ /* 0x001fc600078e02ff */
[----:B------:R0:W3:Y:S01]  /*1c30*/  LDG.E.U16 R10, [R8.64] ;  /* 0x00000006080a7981 */ /* 0x0000e2000c1e1500 */
[----:B-1----:R-:W-:-:S06]  /*1c40*/  LEA.HI.X.SX32 R7, R13, R27, 0x1, P0 ;  /* 0x0000001b0d077211 */ /* 0x002fcc00000f0eff */
[----:B------:R1:W4:Y:S01]  /*1c50*/  LDG.E.U16 R7, [R6.64] ;  /* 0x0000000606077981 */ /* 0x000322000c1e1500 */
[----:B0-----:R-:W-:-:S03]  /*1c60*/  IMAD R8, R0, 0x3, RZ ;  /* 0x0000000300087824 */ /* 0x001fc600078e02ff */
[----:B--2---:R0:W-:Y:S02]  /*1c70*/  STL [R1+0x2e8], R12 ;  /* 0x0002e80c01007387 */ /* 0x0041e40000100800 */
[----:B0-----:R-:W-:-:S04]  /*1c80*/  IADD3 R12, P0, R11, R26, RZ ;  /* 0x0000001a0b0c7210 */ /* 0x001fc80007f1e0ff */
[----:B------:R-:W-:-:S06]  /*1c90*/  LEA.HI.X.SX32 R13, R8, R27, 0x1, P0 ;  /* 0x0000001b080d7211 */ /* 0x000fcc00000f0eff */
[----:B------:R-:W2:Y:S01]  /*1ca0*/  LDG.E.U16 R13, [R12.64] ;  /* 0x000000060c0d7981 */ /* 0x000ea2000c1e1500 */
[C---:B------:R-:W-:Y:S02]  /*1cb0*/  IMAD R9, R0.reuse, 0xc, RZ ;  /* 0x0000000c00097824 */ /* 0x040fe400078e02ff */
[C---:B------:R-:W-:Y:S01]  /*1cc0*/  IMAD R8, R0.reuse, 0x18, RZ ;  /* 0x0000001800087824 */ /* 0x040fe200078e02ff */
[----:B---3--:R0:W-:Y:S01]  /*1cd0*/  STL [R1+0x2e4], R10 ;  /* 0x0002e40a01007387 */ /* 0x0081e20000100800 */
[----:B-1----:R-:W-:-:S03]  /*1ce0*/  IMAD R6, R0, 0xe, RZ ;  /* 0x0000000e00067824 */ /* 0x002fc600078e02ff */
[----:B----4-:R1:W-:Y:S01]  /*1cf0*/  STL [R1+0x2dc], R7 ;  /* 0x0002dc0701007387 */ /* 0x0103e20000100800 */
[-C--:B------:R-:W-:Y:S02]  /*1d00*/  IADD3 R8, P2, R8, R26.reuse, RZ ;  /* 0x0000001a08087210 */ /* 0x080fe40007f5e0ff */
[-C--:B0-----:R-:W-:Y:S02]  /*1d10*/  IADD3 R10, P1, R9, R26.reuse, RZ ;  /* 0x0000001a090a7210 */ /* 0x081fe40007f3e0ff */
[----:B------:R-:W-:Y:S02]  /*1d20*/  IADD3 R6, P0, R6, R26, RZ ;  /* 0x0000001a06067210 */ /* 0x000fe40007f1e0ff */
[-C--:B------:R-:W-:Y:S01]  /*1d30*/  LEA.HI.X.SX32 R11, R11, R27.reuse, 0x1, P1 ;  /* 0x0000001b0b0b7211 */ /* 0x080fe200008f0eff */
[----:B-1----:R-:W-:Y:S01]  /*1d40*/  IMAD R7, R0, 0x7, RZ ;  /* 0x0000000700077824 */ /* 0x002fe200078e02ff */
[----:B------:R-:W-:-:S04]  /*1d50*/  LEA.HI.X.SX32 R9, R9, R27, 0x1, P2 ;  /* 0x0000001b09097211 */ /* 0x000fc800010f0eff */
[----:B------:R-:W-:Y:S01]  /*1d60*/  LEA.HI.X.SX32 R7, R7, R27, 0x1, P0 ;  /* 0x0000001b07077211 */ /* 0x000fe200000f0eff */
[----:B------:R-:W3:Y:S04]  /*1d70*/  LDG.E.U16 R11, [R10.64] ;  /* 0x000000060a0b7981 */ /* 0x000ee8000c1e1500 */
[----:B--2---:R0:W-:Y:S04]  /*1d80*/  STL [R1+0x2d4], R13 ;  /* 0x0002d40d01007387 */ /* 0x0041e80000100800 */
[----:B0-----:R0:W2:Y:S04]  /*1d90*/  LDG.E.U16 R13, [R8.64] ;  /* 0x00000006080d7981 */ /* 0x0010a8000c1e1500 */
[----:B0-----:R0:W4:Y:S01]  /*1da0*/  LDG.E.U16 R9, [R6.64] ;  /* 0x0000000606097981 */ /* 0x001122000c1e1500 */
[----:B------:R-:W-:-:S03]  /*1db0*/  IMAD R12, R0, 0x1c, RZ ;  /* 0x0000001c000c7824 */ /* 0x000fc600078e02ff */
[----:B---3--:R1:W-:Y:S02]  /*1dc0*/  STL [R1+0x2d0], R11 ;  /* 0x0002d00b01007387 */ /* 0x0083e40000100800 */
[----:B------:R-:W-:Y:S01]  /*1dd0*/  IADD3 R8, P0, R12, R26, RZ ;  /* 0x0000001a0c087210 */ /* 0x000fe20007f1e0ff */
[C---:B------:R-:W-:Y:S02]  /*1de0*/  IMAD R10, R0.reuse, 0x38, RZ ;  /* 0x00000038000a7824 */ /* 0x040fe400078e02ff */
[----:B-1----:R-:W-:-:S03]  /*1df0*/  IMAD R11, R0, 0xe, RZ ;  /* 0x0000000e000b7824 */ /* 0x002fc600078e02ff */
[----:B0-----:R-:W-:-:S04]  /*1e00*/  IADD3 R6, P1, R10, R26, RZ ;  /* 0x0000001a0a067210 */ /* 0x001fc80007f3e0ff */
[----:B------:R-:W-:-:S06]  /*1e10*/  LEA.HI.X.SX32 R7, R12, R27, 0x1, P1 ;  /* 0x0000001b0c077211 */ /* 0x000fcc00008f0eff */
[----:B------:R-:W3:Y:S04]  /*1e20*/  LDG.E.U16 R7, [R6.64] ;  /* 0x0000000606077981 */ /* 0x000ee8000c1e1500 */
[----:B--2---:R-:W-:Y:S04]  /*1e30*/  STL [R1+0x2cc], R13 ;  /* 0x0002cc0d01007387 */ /* 0x004fe80000100800 */
[----:B----4-:R0:W-:Y:S02]  /*1e40*/  STL [R1+0x328], R9 ;  /* 0x0003280901007387 */ /* 0x0101e40000100800 */
[----:B0-----:R-:W-:Y:S01]  /*1e50*/  LEA.HI.X.SX32 R9, R11, R27, 0x1, P0 ;  /* 0x0000001b0b097211 */ /* 0x001fe200000f0eff */
[----:B------:R-:W-:-:S05]  /*1e60*/  IMAD R13, R0, 0x16, RZ ;  /* 0x00000016000d7824 */ /* 0x000fca00078e02ff */
[----:B------:R0:W2:Y:S01]  /*1e70*/  LDG.E.U16 R9, [R8.64] ;  /* 0x0000000608097981 */ /* 0x0000a2000c1e1500 */
[----:B------:R-:W-:Y:S01]  /*1e80*/  IMAD R11, R0, 0xb, RZ ;  /* 0x0000000b000b7824 */ /* 0x000fe200078e02ff */
[----:B------:R-:W-:-:S04]  /*1e90*/  IADD3 R10, P0, R13, R26, RZ ;  /* 0x0000001a0d0a7210 */ /* 0x000fc80007f1e0ff */
[----:B------:R-:W-:-:S06]  /*1ea0*/  LEA.HI.X.SX32 R11, R11, R27, 0x1, P0 ;  /* 0x0000001b0b0b7211 */ /* 0x000fcc00000f0eff */
[----:B------:R1:W4:Y:S01]  /*1eb0*/  LDG.E.U16 R11, [R10.64] ;  /* 0x000000060a0b7981 */ /* 0x000322000c1e1500 */
[----:B------:R-:W-:-:S05]  /*1ec0*/  IMAD R12, R0, 0x2c, RZ ;  /* 0x0000002c000c7824 */ /* 0x000fca00078e02ff */
[-C--:B0-----:R-:W-:Y:S01]  /*1ed0*/  IADD3 R8, P1, R12, R26.reuse, RZ ;  /* 0x0000001a0c087210 */ /* 0x081fe20007f3e0ff */
[----:B--2---:R0:W-:Y:S02]  /*1ee0*/  STL [R1+0x2c8], R9 ;  /* 0x0002c80901007387 */ /* 0x0041e40000100800 */
[C---:B0-----:R-:W-:Y:S02]  /*1ef0*/  IMAD R9, R0.reuse, 0x58, RZ ;  /* 0x0000005800097824 */ /* 0x041fe400078e02ff */
[----:B---3--:R0:W-:Y:S03]  /*1f00*/  STL [R1+0x2bc], R7 ;  /* 0x0002bc0701007387 */ /* 0x0081e60000100800 */
[----:B------:R-:W-:Y:S02]  /*1f10*/  IADD3 R6, P0, R9, R26, RZ ;  /* 0x0000001a09067210 */ /* 0x000fe40007f1e0ff */
[-C--:B------:R-:W-:Y:S01]  /*1f20*/  LEA.HI.X.SX32 R9, R13, R27.reuse, 0x1, P1 ;  /* 0x0000001b0d097211 */ /* 0x080fe200008f0eff */
[----:B------:R-:W-:Y:S01]  /*1f30*/  IMAD R13, R0, 0x1e, RZ ;  /* 0x0000001e000d7824 */ /* 0x000fe200078e02ff */
[----:B0-----:R-:W-:-:S03]  /*1f40*/  LEA.HI.X.SX32 R7, R12, R27, 0x1, P0 ;  /* 0x0000001b0c077211 */ /* 0x001fc600000f0eff */
[----:B------:R0:W2:Y:S01]  /*1f50*/  LDG.E.U16 R12, [R8.64] ;  /* 0x00000006080c7981 */ /* 0x0000a2000c1e1500 */
[----:B-1----:R-:W-:-:S03]  /*1f60*/  IADD3 R10, P0, R13, R26, RZ ;  /* 0x0000001a0d0a7210 */ /* 0x002fc60007f1e0ff */
[----:B------:R1:W3:Y:S01]  /*1f70*/  LDG.E.U16 R7, [R6.64] ;  /* 0x0000000606077981 */ /* 0x0002e2000c1e1500 */
[----:B0-----:R-:W-:-:S03]  /*1f80*/  IMAD R8, R0, 0xf, RZ ;  /* 0x0000000f00087824 */ /* 0x001fc600078e02ff */
[----:B----4-:R0:W-:Y:S02]  /*1f90*/  STL [R1+0x2c4], R11 ;  /* 0x0002c40b01007387 */ /* 0x0101e40000100800 */
[----:B0-----:R-:W-:-:S05]  /*1fa0*/  LEA.HI.X.SX32 R11, R8, R27, 0x1, P0 ;  /* 0x0000001b080b7211 */ /* 0x001fca00000f0eff */
[----:B------:R0:W4:Y:S01]  /*1fb0*/  LDG.E.U16 R10, [R10.64] ;  /* 0x000000060a0a7981 */ /* 0x000122000c1e1500 */
[C---:B------:R-:W-:Y:S02]  /*1fc0*/  IMAD R9, R0.reuse, 0x3c, RZ ;  /* 0x0000003c00097824 */ /* 0x040fe400078e02ff */
[C---:B------:R-:W-:Y:S02]  /*1fd0*/  IMAD R8, R0.reuse, 0x78, RZ ;  /* 0x0000007800087824 */ /* 0x040fe400078e02ff */
[----:B-1----:R-:W-:-:S03]  /*1fe0*/  IMAD R6, R0, 0x26, RZ ;  /* 0x0000002600067824 */ /* 0x002fc600078e02ff */
[-C--:B------:R-:W-:Y:S02]  /*1ff0*/  IADD3 R8, P2, R8, R26.reuse, RZ ;  /* 0x0000001a08087210 */ /* 0x080fe40007f5e0ff */
[-C--:B------:R-:W-:Y:S01]  /*2000*/  IADD3 R6, P0, R6, R26.reuse, RZ ;  /* 0x0000001a06067210 */ /* 0x080fe20007f1e0ff */
[----:B--2---:R1:W-:Y:S04]  /*2010*/  STL [R1+0x2c0], R12 ;  /* 0x0002c00c01007387 */ /* 0x0043e80000100800 */
[----:B---3--:R2:W-:Y:S01]  /*2020*/  STL [R1+0x2b8], R7 ;  /* 0x0002b80701007387 */ /* 0x0085e20000100800 */
[----:B-1----:R-:W-:Y:S01]  /*2030*/  IADD3 R12, P1, R9, R26, RZ ;  /* 0x0000001a090c7210 */ /* 0x002fe20007f3e0ff */
[----:B--2---:R-:W-:-:S03]  /*2040*/  IMAD R7, R0, 0x13, RZ ;  /* 0x0000001300077824 */ /* 0x004fc600078e02ff */
[-C--:B------:R-:W-:Y:S02]  /*2050*/  LEA.HI.X.SX32 R13, R13, R27.reuse, 0x1, P1 ;  /* 0x0000001b0d0d7211 */ /* 0x080fe400008f0eff */
[-C--:B------:R-:W-:Y:S02]  /*2060*/  LEA.HI.X.SX32 R9, R9, R27.reuse, 0x1, P2 ;  /* 0x0000001b09097211 */ /* 0x080fe400010f0eff */
[----:B------:R-:W-:Y:S01]  /*2070*/  LEA.HI.X.SX32 R7, R7, R27, 0x1, P0 ;  /* 0x0000001b07077211 */ /* 0x000fe200000f0eff */
[----:B0-----:R0:W2:Y:S04]  /*2080*/  LDG.E.U16 R11, [R12.64] ;  /* 0x000000060c0b7981 */ /* 0x0010a8000c1e1500 */
[----:B----4-:R1:W-:Y:S01]  /*2090*/  STL [R1+0x30c], R10 ;  /* 0x00030c0a01007387 */ /* 0x0103e20000100800 */
[----:B0-----:R-:W-:-:S02]  /*20a0*/  IMAD R13, R0, 0x4c, RZ ;  /* 0x0000004c000d7824 */ /* 0x001fc400078e02ff */
[----:B------:R-:W-:Y:S01]  /*20b0*/  IMAD R12, R0, 0x98, RZ ;  /* 0x00000098000c7824 */ /* 0x000fe200078e02ff */
[----:B-1----:R0:W3:Y:S04]  /*20c0*/  LDG.E.U16 R10, [R8.64] ;  /* 0x00000006080a7981 */ /* 0x0020e8000c1e1500 */
[-C--:B------:R-:W-:Y:S01]  /*20d0*/  IADD3 R12, P2, R12, R26.reuse, RZ ;  /* 0x0000001a0c0c7210 */ /* 0x080fe20007f5e0ff */
[----:B0-----:R0:W4:Y:S01]  /*20e0*/  LDG.E.U16 R8, [R6.64] ;  /* 0x0000000606087981 */ /* 0x001122000c1e1500 */
[----:B------:R-:W-:Y:S01]  /*20f0*/  IMAD R9, R0, 0x26, RZ ;  /* 0x0000002600097824 */ /* 0x000fe200078e02ff */
[----:B0-----:R-:W-:-:S04]  /*2100*/  IADD3 R6, P0, R13, R26, RZ ;  /* 0x0000001a0d067210 */ /* 0x001fc80007f1e0ff */
[-C--:B------:R-:W-:Y:S02]  /*2110*/  LEA.HI.X.SX32 R7, R9, R27.reuse, 0x1, P0 ;  /* 0x0000001b09077211 */ /* 0x080fe400000f0eff */
[----:B------:R-:W-:-:S03]  /*2120*/  LEA.HI.X.SX32 R13, R13, R27, 0x1, P2 ;  /* 0x0000001b0d0d7211 */ /* 0x000fc600010f0eff */
[----:B------:R0:W5:Y:S04]  /*2130*/  LDG.E.U16 R6, [R6.64] ;  /* 0x0000000606067981 */ /* 0x000168000c1e1500 */
[----:B------:R-:W5:Y:S01]  /*2140*/  LDG.E.U16 R13, [R12.64] ;  /* 0x000000060c0d7981 */ /* 0x000f62000c1e1500 */
[C---:B0-----:R-:W-:Y:S02]  /*2150*/  IMAD R7, R0.reuse, 0xb8, RZ ;  /* 0x000000b800077824 */ /* 0x041fe400078e02ff */
[C---:B------:R-:W-:Y:S01]  /*2160*/  IMAD R9, R0.reuse, 0x17, RZ ;  /* 0x0000001700097824 */ /* 0x040fe200078e02ff */
[----:B--2---:R0:W-:Y:S02]  /*2170*/  STL [R1+0x2b0], R11 ;  /* 0x0002b00b01007387 */ /* 0x0041e40000100800 */
[----:B0-----:R-:W-:-:S02]  /*2180*/  IMAD R11, R0, 0x2e, RZ ;  /* 0x0000002e000b7824 */ /* 0x001fc400078e02ff */
[----:B---3--:R0:W-:Y:S02]  /*2190*/  STL [R1+0x2ac], R10 ;  /* 0x0002ac0a01007387 */ /* 0x0081e40000100800 */
[----:B0-----:R-:W-:Y:S02]  /*21a0*/  IMAD R10, R0, 0x5c, RZ ;  /* 0x0000005c000a7824 */ /* 0x001fe400078e02ff */
[----:B----4-:R0:W-:Y:S03]  /*21b0*/  STL [R1+0x2b4], R8 ;  /* 0x0002b40801007387 */ /* 0x0101e60000100800 */
[-C--:B------:R-:W-:Y:S02]  /*21c0*/  IADD3 R10, P1, R10, R26.reuse, RZ ;  /* 0x0000001a0a0a7210 */ /* 0x080fe40007f3e0ff */
[C---:B0-----:R-:W-:Y:S02]  /*21d0*/  IADD3 R8, P0, R11.reuse, R26, RZ ;  /* 0x0000001a0b087210 */ /* 0x041fe40007f1e0ff */
[-C--:B------:R-:W-:Y:S01]  /*21e0*/  LEA.HI.X.SX32 R11, R11, R27.reuse, 0x1, P1 ;  /* 0x0000001b0b0b7211 */ /* 0x080fe200008f0eff */
[----:B-----5:R0:W-:Y:S01]  /*21f0*/  STL [R1+0x2a8], R6 ;  /* 0x0002a80601007387 */ /* 0x0201e20000100800 */
[----:B------:R-:W-:-:S03]  /*2200*/  LEA.HI.X.SX32 R9, R9, R27, 0x1, P0 ;  /* 0x0000001b09097211 */ /* 0x000fc600000f0eff */
[----:B------:R1:W-:Y:S04]  /*2210*/  STL [R1+0x2a0], R13 ;  /* 0x0002a00d01007387 */ /* 0x0003e80000100800 */
[----:B------:R2:W3:Y:S01]  /*2220*/  LDG.E.U16 R12, [R8.64] ;  /* 0x00000006080c7981 */ /* 0x0004e2000c1e1500 */
[----:B0-----:R-:W-:Y:S01]  /*2230*/  IADD3 R6, P2, R7, R26, RZ ;  /* 0x0000001a07067210 */ /* 0x001fe20007f5e0ff */
[C---:B------:R-:W-:Y:S02]  /*2240*/  IMAD R7, R0.reuse, 0x5c, RZ ;  /* 0x0000005c00077824 */ /* 0x040fe400078e02ff */
[----:B-1----:R0:W4:Y:S03]  /*2250*/  LDG.E.U16 R13, [R10.64] ;  /* 0x000000060a0d7981 */ /* 0x002126000c1e1500 */
[----:B------:R-:W-:Y:S01]  /*2260*/  LEA.HI.X.SX32 R7, R7, R27, 0x1, P2 ;  /* 0x0000001b07077211 */ /* 0x000fe200010f0eff */
[----:B0-----:R-:W-:-:S04]  /*2270*/  IMAD R11, R0, 0x36, RZ ;  /* 0x00000036000b7824 */ /* 0x001fc800078e02ff */
[----:B------:R0:W5:Y:S01]  /*2280*/  LDG.E.U16 R10, [R6.64] ;  /* 0x00000006060a7981 */ /* 0x000162000c1e1500 */
[----:B--2---:R-:W-:Y:S01]  /*2290*/  IADD3 R8, P0, R11, R26, RZ ;  /* 0x0000001a0b087210 */ /* 0x004fe20007f1e0ff */
[----:B0-----:R-:W-:-:S05]  /*22a0*/  IMAD R6, R0, 0x1b, RZ ;  /* 0x0000001b00067824 */ /* 0x001fca00078e02ff */
[----:B------:R-:W-:-:S06]  /*22b0*/  LEA.HI.X.SX32 R9, R6, R27, 0x1, P0 ;  /* 0x0000001b06097211 */ /* 0x000fcc00000f0eff */
[----:B------:R0:W2:Y:S01]  /*22c0*/  LDG.E.U16 R9, [R8.64] ;  /* 0x0000000608097981 */ /* 0x0000a2000c1e1500 */
[----:B------:R-:W-:-:S03]  /*22d0*/  IMAD R7, R0, 0x6c, RZ ;  /* 0x0000006c00077824 */ /* 0x000fc600078e02ff */
[----:B----4-:R1:W-:Y:S04]  /*22e0*/  STL [R1+0x2a4], R13 ;  /* 0x0002a40d01007387 */ /* 0x0103e80000100800 */
[----:B---3--:R3:W-:Y:S01]  /*22f0*/  STL [R1+0x2f4], R12 ;  /* 0x0002f40c01007387 */ /* 0x0087e20000100800 */
[----:B-1----:R-:W-:-:S03]  /*2300*/  IMAD R13, R0, 0x3e, RZ ;  /* 0x0000003e000d7824 */ /* 0x002fc600078e02ff */
[----:B-----5:R1:W-:Y:S01]  /*2310*/  STL [R1+0x29c], R10 ;  /* 0x00029c0a01007387 */ /* 0x0203e20000100800 */
[-C--:B---3--:R-:W-:Y:S02]  /*2320*/  IADD3 R12, P1, R7, R26.reuse, RZ ;  /* 0x0000001a070c7210 */ /* 0x088fe40007f3e0ff */
[----:B------:R-:W-:Y:S02]  /*2330*/  IADD3 R6, P0, R13, R26, RZ ;  /* 0x0000001a0d067210 */ /* 0x000fe40007f1e0ff */
[----:B------:R-:W-:Y:S01]  /*2340*/  LEA.HI.X.SX32 R13, R11, R27, 0x1, P1 ;  /* 0x0000001b0b0d7211 */ /* 0x000fe200008f0eff */
[C---:B-1----:R-:W-:Y:S02]  /*2350*/  IMAD R10, R0.reuse, 0xd8, RZ ;  /* 0x000000d8000a7824 */ /* 0x042fe400078e02ff */
[----:B------:R-:W-:-:S03]  /*2360*/  IMAD R11, R0, 0x7c, RZ ;  /* 0x0000007c000b7824 */ /* 0x000fc600078e02ff */
[----:B------:R1:W3:Y:S01]  /*2370*/  LDG.E.U16 R13, [R12.64] ;  /* 0x000000060c0d7981 */ /* 0x0002e2000c1e1500 */
[-C--:B------:R-:W-:Y:S02]  /*2380*/  IADD3 R10, P2, R10, R26.reuse, RZ ;  /* 0x0000001a0a0a7210 */ /* 0x080fe40007f5e0ff */
[----:B0-----:R-:W-:Y:S02]  /*2390*/  IADD3 R8, P1, R11, R26, RZ ;  /* 0x0000001a0b087210 */ /* 0x001fe40007f3e0ff */
[----:B------:R-:W-:Y:S01]  /*23a0*/  LEA.HI.X.SX32 R11, R7, R27, 0x1, P2 ;  /* 0x0000001b070b7211 */ /* 0x000fe200010f0eff */
[----:B--2---:R0:W-:Y:S01]  /*23b0*/  STL [R1+0x298], R9 ;  /* 0x0002980901007387 */ /* 0x0041e20000100800 */
[----:B------:R-:W-:-:S03]  /*23c0*/  IMAD R7, R0, 0x1f, RZ ;  /* 0x0000001f00077824 */ /* 0x000fc600078e02ff */
[----:B-1----:R1:W2:Y:S01]  /*23d0*/  LDG.E.U16 R12, [R10.64] ;  /* 0x000000060a0c7981 */ /* 0x0022a2000c1e1500 */
[----:B0-----:R-:W-:Y:S01]  /*23e0*/  IMAD R9, R0, 0x3e, RZ ;  /* 0x0000003e00097824 */ /* 0x001fe200078e02ff */
[----:B------:R-:W-:-:S04]  /*23f0*/  LEA.HI.X.SX32 R7, R7, R27, 0x1, P0 ;  /* 0x0000001b07077211 */ /* 0x000fc800000f0eff */
[----:B------:R-:W-:Y:S01]  /*2400*/  LEA.HI.X.SX32 R9, R9, R27, 0x1, P1 ;  /* 0x0000001b09097211 */ /* 0x000fe200008f0eff */
[----:B-1----:R-:W4:Y:S04]  /*2410*/  LDG.E.U16 R10, [R6.64] ;  /* 0x00000006060a7981 */ /* 0x002f28000c1e1500 */
[----:B------:R-:W5:Y:S04]  /*2420*/  LDG.E.U16 R11, [R8.64] ;  /* 0x00000006080b7981 */ /* 0x000f68000c1e1500 */
[----:B---3--:R0:W-:Y:S02]  /*2430*/  STL [R1+0x294], R13 ;  /* 0x0002940d01007387 */ /* 0x0081e40000100800 */
[----:B0-----:R-:W-:-:S02]  /*2440*/  IMAD R13, R0, 0xf8, RZ ;  /* 0x000000f8000d7824 */ /* 0x001fc400078e02ff */
[----:B--2---:R0:W-:Y:S03]  /*2450*/  STL [R1+0x28c], R12 ;  /* 0x00028c0c01007387 */ /* 0x0041e60000100800 */
[----:B0-----:R-:W-:Y:S01]  /*2460*/  IADD3 R12, P1, R13, R26, RZ ;  /* 0x0000001a0d0c7210 */ /* 0x001fe20007f3e0ff */
[----:B------:R-:W-:Y:S01]  /*2470*/  IMAD R13, R0, 0x7c, RZ ;  /* 0x0000007c000d7824 */ /* 0x000fe200078e02ff */
[----:B-----5:R0:W-:Y:S04]  /*2480*/  STL [R1+0x290], R11 ;  /* 0x0002900b01007387 */ /* 0x0201e80000100800 */
[----:B----4-:R1:W-:Y:S01]  /*2490*/  STL [R1+0x2d8], R10 ;  /* 0x0002d80a01007387 */ /* 0x0103e20000100800 */
[----:B------:R-:W-:-:S02]  /*24a0*/  LEA.HI.X.SX32 R13, R13, R27, 0x1, P1 ;  /* 0x0000001b0d0d7211 */ /* 0x000fc400008f0eff */
[----:B0-----:R-:W-:-:S03]  /*24b0*/  SHF.L.U32 R11, R0, 0x1, RZ ;  /* 0x00000001000b7819 */ /* 0x001fc600000006ff */
[----:B------:R0:W2:Y:S01]  /*24c0*/  LDG.E.U16 R12, [R12.64] ;  /* 0x000000060c0c7981 */ /* 0x0000a2000c1e1500 */
[----:B-1----:R-:W-:-:S04]  /*24d0*/  LEA R10, P0, R0, R26, 0x2 ;  /* 0x0000001a000a7211 */ /* 0x002fc800078010ff */
[----:B------:R-:W-:-:S06]  /*24e0*/  LEA.HI.X.SX32 R11, R11, R27, 0x1, P0 ;  /* 0x0000001b0b0b7211 */ /* 0x000fcc00000f0eff */
[----:B------:R1:W3:Y:S01]  /*24f0*/  LDG.E.U16 R11, [R10.64] ;  /* 0x000000060a0b7981 */ /* 0x0002e2000c1e1500 */
[C---:B------:R-:W-:Y:S02]  /*2500*/  IMAD R6, R0.reuse, 0x104, RZ ;  /* 0x0000010400067824 */ /* 0x040fe400078e02ff */
[C---:B------:R-:W-:Y:S02]  /*2510*/  IMAD R7, R0.reuse, 0x114, RZ ;  /* 0x0000011400077824 */ /* 0x040fe400078e02ff */
[----:B------:R-:W-:Y:S01]  /*2520*/  IMAD R9, R0, 0x82, RZ ;  /* 0x0000008200097824 */ /* 0x000fe200078e02ff */
[-C--:B------:R-:W-:Y:S02]  /*2530*/  IADD3 R8, P2, R6, R26.reuse, RZ ;  /* 0x0000001a06087210 */ /* 0x080fe40007f5e0ff */
[----:B------:R-:W-:Y:S01]  /*2540*/  IADD3 R6, P1, R7, R26, RZ ;  /* 0x0000001a07067210 */ /* 0x000fe20007f3e0ff */
[----:B------:R-:W-:Y:S01]  /*2550*/  IMAD R7, R0, 0x8a, RZ ;  /* 0x0000008a00077824 */ /* 0x000fe200078e02ff */
[----:B------:R-:W-:-:S04]  /*2560*/  LEA.HI.X.SX32 R9, R9, R27, 0x1, P2 ;  /* 0x0000001b09097211 */ /* 0x000fc800010f0eff */
[----:B------:R-:W-:Y:S01]  /*2570*/  LEA.HI.X.SX32 R7, R7, R27, 0x1, P1 ;  /* 0x0000001b07077211 */ /* 0x000fe200008f0eff */
[----:B-1----:R1:W4:Y:S04]  /*2580*/  LDG.E.U16 R10, [R8.64] ;  /* 0x00000006080a7981 */ /* 0x002328000c1e1500 */
[----:B0-----:R0:W5:Y:S01]  /*2590*/  LDG.E.U16 R13, [R6.64] ;  /* 0x00000006060d7981 */ /* 0x001162000c1e1500 */
[----:B-1----:R-:W-:-:S05]  /*25a0*/  IMAD R8, R0, 0x124, RZ ;  /* 0x0000012400087824 */ /* 0x002fca00078e02ff */
[----:B0-----:R-:W-:Y:S01]  /*25b0*/  IADD3 R6, P0, R8, R26, RZ ;  /* 0x0000001a08067210 */ /* 0x001fe20007f1e0ff */
[----:B--2---:R-:W-:Y:S04]  /*25c0*/  STL [R1+0x284], R12 ;  /* 0x0002840c01007387 */ /* 0x004fe80000100800 */
[----:B---3--:R0:W-:Y:S02]  /*25d0*/  STL [R1+0x288], R11 ;  /* 0x0002880b01007387 */ /* 0x0081e40000100800 */
[----:B0-----:R-:W-:-:S05]  /*25e0*/  IMAD R11, R0, 0x92, RZ ;  /* 0x00000092000b7824 */ /* 0x001fca00078e02ff */
[----:B------:R-:W-:-:S06]  /*25f0*/  LEA.HI.X.SX32 R7, R11, R27, 0x1, P0 ;  /* 0x0000001b0b077211 */ /* 0x000fcc00000f0eff */
[----:B------:R0:W2:Y:S01]  /*2600*/  LDG.E.U16 R7, [R6.64] ;  /* 0x0000000606077981 */ /* 0x0000a2000c1e1500 */
[C---:B------:R-:W-:Y:S02]  /*2610*/  IMAD R12, R0.reuse, 0x134, RZ ;  /* 0x00000134000c7824 */ /* 0x040fe400078e02ff */
[C---:B------:R-:W-:Y:S01]  /*2620*/  IMAD R9, R0.reuse, 0x9a, RZ ;  /* 0x0000009a00097824 */ /* 0x040fe200078e02ff */
[----:B----4-:R1:W-:Y:S01]  /*2630*/  STL [R1+0x280], R10 ;  /* 0x0002800a01007387 */ /* 0x0103e20000100800 */
[----:B------:R-:W-:Y:S01]  /*2640*/  IMAD R11, R0, 0x144, RZ ;  /* 0x00000144000b7824 */ /* 0x000fe200078e02ff */
[-C--:B------:R-:W-:Y:S02]  /*2650*/  IADD3 R12, P2, R12, R26.reuse, RZ ;  /* 0x0000001a0c0c7210 */ /* 0x080fe40007f5e0ff */
[----:B-----5:R3:W-:Y:S01]  /*2660*/  STL [R1+0x27c], R13 ;  /* 0x00027c0d01007387 */ /* 0x0207e20000100800 */
[C---:B------:R-:W-:Y:S01]  /*2670*/  IADD3 R8, P1, R9.reuse, R26, RZ ;  /* 0x0000001a09087210 */ /* 0x040fe20007f3e0ff */
[----:B-1----:R-:W-:Y:S01]  /*2680*/  IMAD R10, R0, 0x8a, RZ ;  /* 0x0000008a000a7824 */ /* 0x002fe200078e02ff */
[----:B---3--:R-:W-:-:S02]  /*2690*/  LEA.HI.X.SX32 R13, R9, R27, 0x1, P2 ;  /* 0x0000001b090d7211 */ /* 0x008fc400010f0eff */
[-C--:B0-----:R-:W-:Y:S01]  /*26a0*/  IADD3 R6, P2, R11, R26.reuse, RZ ;  /* 0x0000001a0b067210 */ /* 0x081fe20007f5e0ff */
[----:B------:R-:W-:Y:S01]  /*26b0*/  IMAD R11, R0, 0x45, RZ ;  /* 0x00000045000b7824 */ /* 0x000fe200078e02ff */
[----:B------:R-:W-:Y:S01]  /*26c0*/  IADD3 R10, P0, R10, R26, RZ ;  /* 0x0000001a0a0a7210 */ /* 0x000fe20007f1e0ff */
[----:B------:R-:W-:Y:S01]  /*26d0*/  IMAD R9, R0, 0x4d, RZ ;  /* 0x0000004d00097824 */ /* 0x000fe200078e02ff */
[----:B------:R0:W3:Y:S02]  /*26e0*/  LDG.E.U16 R12, [R12.64] ;  /* 0x000000060c0c7981 */ /* 0x0000e4000c1e1500 */
[-C--:B------:R-:W-:Y:S02]  /*26f0*/  LEA.HI.X.SX32 R11, R11, R27.reuse, 0x1, P0 ;  /* 0x0000001b0b0b7211 */ /* 0x080fe400000f0eff */
[----:B------:R-:W-:-:S03]  /*2700*/  LEA.HI.X.SX32 R9, R9, R27, 0x1, P1 ;  /* 0x0000001b09097211 */ /* 0x000fc600008f0eff */
[----:B0-----:R0:W4:Y:S04]  /*2710*/  LDG.E.U16 R13, [R10.64] ;  /* 0x000000060a0d7981 */ /* 0x001128000c1e1500 */
[----:B0-----:R0:W5:Y:S04]  /*2720*/  LDG.E.U16 R11, [R8.64] ;  /* 0x00000006080b7981 */ /* 0x001168000c1e1500 */
[----:B--2---:R1:W-:Y:S02]  /*2730*/  STL [R1+0x278], R7 ;  /* 0x0002780701007387 */ /* 0x0043e40000100800 */
[----:B-1----:R-:W-:-:S05]  /*2740*/  IMAD R7, R0, 0xa2, RZ ;  /* 0x000000a200077824 */ /* 0x002fca00078e02ff */
[----:B------:R-:W-:-:S06]  /*2750*/  LEA.HI.X.SX32 R7, R7, R27, 0x1, P2 ;  /* 0x0000001b07077211 */ /* 0x000fcc00010f0eff */
[----:B------:R1:W2:Y:S01]  /*2760*/  LDG.E.U16 R7, [R6.64] ;  /* 0x0000000606077981 */ /* 0x0002a2000c1e1500 */
[C---:B0-----:R-:W-:Y:S02]  /*2770*/  IMAD R9, R0.reuse, 0xaa, RZ ;  /* 0x000000aa00097824 */ /* 0x041fe400078e02ff */
[C---:B------:R-:W-:Y:S02]  /*2780*/  IMAD R10, R0.reuse, 0x154, RZ ;  /* 0x00000154000a7824 */ /* 0x040fe400078e02ff */
[C---:B------:R-:W-:Y:S02]  /*2790*/  IMAD R8, R0.reuse, 0x164, RZ ;  /* 0x0000016400087824 */ /* 0x040fe400078e02ff */
[----:B-1----:R-:W-:Y:S01]  /*27a0*/  IMAD R6, R0, 0x55, RZ ;  /* 0x0000005500067824 */ /* 0x002fe200078e02ff */
[----:B----4-:R-:W-:Y:S04]  /*27b0*/  STL [R1+0x274], R13 ;  /* 0x0002740d01007387 */ /* 0x010fe80000100800 */
[----:B---3--:R0:W-:Y:S01]  /*27c0*/  STL [R1+0x26c], R12 ;  /* 0x00026c0c01007387 */ /* 0x0081e20000100800 */
[----:B------:R-:W-:-:S03]  /*27d0*/  IADD3 R10, P1, R10, R26, RZ ;  /* 0x0000001a0a0a7210 */ /* 0x000fc60007f3e0ff */
[----:B-----5:R1:W-:Y:S01]  /*27e0*/  STL [R1+0x270], R11 ;  /* 0x0002700b01007387 */ /* 0x0203e20000100800 */
[----:B0-----:R-:W-:Y:S01]  /*27f0*/  IADD3 R12, P0, R9, R26, RZ ;  /* 0x0000001a090c7210 */ /* 0x001fe20007f1e0ff */
[----:B-1----:R-:W-:-:S03]  /*2800*/  IMAD R11, R0, 0xba, RZ ;  /* 0x000000ba000b7824 */ /* 0x002fc600078e02ff */
[----:B------:R-:W-:Y:S02]  /*2810*/  LEA.HI.X.SX32 R13, R6, R27, 0x1, P0 ;  /* 0x0000001b060d7211 */ /* 0x000fe400000f0eff */
[----:B------:R-:W-:-:S03]  /*2820*/  IADD3 R6, P0, R11, R26, RZ ;  /* 0x0000001a0b067210 */ /* 0x000fc60007f1e0ff */
[----:B------:R0:W3:Y:S01]  /*2830*/  LDG.E.U16 R12, [R12.64] ;  /* 0x000000060c0c7981 */ /* 0x0000e2000c1e1500 */
[----:B------:R-:W-:Y:S01]  /*2840*/  LEA.HI.X.SX32 R11, R9, R27, 0x1, P1 ;  /* 0x0000001b090b7211 */ /* 0x000fe200008f0eff */
[----:B------:R-:W-:Y:S01]  /*2850*/  IMAD R9, R0, 0xb2, RZ ;  /* 0x000000b200097824 */ /* 0x000fe200078e02ff */
[----:B------:R-:W-:-:S04]  /*2860*/  IADD3 R8, P2, R8, R26, RZ ;  /* 0x0000001a08087210 */ /* 0x000fc80007f5e0ff */
[----:B------:R1:W4:Y:S01]  /*2870*/  LDG.E.U16 R11, [R10.64] ;  /* 0x000000060a0b7981 */ /* 0x000322000c1e1500 */
[----:B------:R-:W-:-:S05]  /*2880*/  LEA.HI.X.SX32 R9, R9, R27, 0x1, P2 ;  /* 0x0000001b09097211 */ /* 0x000fca00010f0eff */
[----:B0-----:R0:W5:Y:S04]  /*2890*/  LDG.E.U16 R13, [R8.64] ;  /* 0x00000006080d7981 */ /* 0x001168000c1e1500 */
[----:B--2---:R2:W-:Y:S02]  /*28a0*/  STL [R1+0x268], R7 ;  /* 0x0002680701007387 */ /* 0x0045e40000100800 */
[----:B--2---:R-:W-:-:S05]  /*28b0*/  IMAD R7, R0, 0x5d, RZ ;  /* 0x0000005d00077824 */ /* 0x004fca00078e02ff */
[----:B------:R-:W-:-:S05]  /*28c0*/  LEA.HI.X.SX32 R7, R7, R27, 0x1, P0 ;  /* 0x0000001b07077211 */ /* 0x000fca00000f0eff */
[----:B-1----:R1:W2:Y:S01]  /*28d0*/  LDG.E.U16 R10, [R6.64] ;  /* 0x00000006060a7981 */ /* 0x0022a2000c1e1500 */
[----:B0-----:R-:W-:-:S05]  /*28e0*/  IMAD R8, R0, 0x174, RZ ;  /* 0x0000017400087824 */ /* 0x001fca00078e02ff */
[-C--:B-1----:R-:W-:Y:S01]  /*28f0*/  IADD3 R6, P0, R8, R26.reuse, RZ ;  /* 0x0000001a08067210 */ /* 0x082fe20007f1e0ff */
[----:B---3--:R0:W-:Y:S04]  /*2900*/  STL [R1+0x264], R12 ;  /* 0x0002640c01007387 */ /* 0x0081e80000100800 */
[----:B----4-:R1:W-:Y:S01]  /*2910*/  STL [R1+0x25c], R11 ;  /* 0x00025c0b01007387 */ /* 0x0103e20000100800 */
[C---:B0-----:R-:W-:Y:S02]  /*2920*/  IMAD R12, R0.reuse, 0x184, RZ ;  /* 0x00000184000c7824 */ /* 0x041fe400078e02ff */
[----:B-1----:R-:W-:Y:S01]  /*2930*/  IMAD R11, R0, 0xba, RZ ;  /* 0x000000ba000b7824 */ /* 0x002fe200078e02ff */
[----:B-----5:R0:W-:Y:S02]  /*2940*/  STL [R1+0x258], R13 ;  /* 0x0002580d01007387 */ /* 0x0201e40000100800 */
[----:B------:R-:W-:-:S02]  /*2950*/  IADD3 R12, P1, R12, R26, RZ ;  /* 0x0000001a0c0c7210 */ /* 0x000fc40007f3e0ff */
[----:B------:R-:W-:Y:S01]  /*2960*/  LEA.HI.X.SX32 R7, R11, R27, 0x1, P0 ;  /* 0x0000001b0b077211 */ /* 0x000fe200000f0eff */
[C---:B------:R-:W-:Y:S02]  /*2970*/  IMAD R11, R0.reuse, 0x1a4, RZ ;  /* 0x000001a4000b7824 */ /* 0x040fe400078e02ff */
[C---:B------:R-:W-:Y:S02]  /*2980*/  IMAD R9, R0.reuse, 0xca, RZ ;  /* 0x000000ca00097824 */ /* 0x040fe400078e02ff */
[C---:B0-----:R-:W-:Y:S01]  /*2990*/  IMAD R13, R0.reuse, 0xc2, RZ ;  /* 0x000000c2000d7824 */ /* 0x041fe200078e02ff */
[----:B------:R0:W3:Y:S01]  /*29a0*/  LDG.E.U16 R7, [R6.64] ;  /* 0x0000000606077981 */ /* 0x0000e2000c1e1500 */
[----:B------:R-:W-:-:S03]  /*29b0*/  IMAD R8, R0, 0x194, RZ ;  /* 0x0000019400087824 */ /* 0x000fc600078e02ff */
[----:B------:R-:W-:Y:S02]  /*29c0*/  LEA.HI.X.SX32 R13, R13, R27, 0x1, P1 ;  /* 0x0000001b0d0d7211 */ /* 0x000fe400008f0eff */
[----:B------:R-:W-:-:S03]  /*29d0*/  IADD3 R8, P2, R8, R26, RZ ;  /* 0x0000001a08087210 */ /* 0x000fc60007f5e0ff */
[----:B------:R1:W4:Y:S01]  /*29e0*/  LDG.E.U16 R12, [R12.64] ;  /* 0x000000060c0c7981 */ /* 0x000322000c1e1500 */
[-C--:B0-----:R-:W-:Y:S01]  /*29f0*/  IADD3 R6, P1, R11, R26.reuse, RZ ;  /* 0x0000001a0b067210 */ /* 0x081fe20007f3e0ff */
[----:B------:R-:W-:Y:S02]  /*2a00*/  IMAD R11, R0, 0x65, RZ ;  /* 0x00000065000b7824 */ /* 0x000fe400078e02ff */
[----:B--2---:R0:W-:Y:S02]  /*2a10*/  STL [R1+0x260], R10 ;  /* 0x0002600a01007387 */ /* 0x0041e40000100800 */
[C---:B0-----:R-:W-:Y:S02]  /*2a20*/  IADD3 R10, P0, R9.reuse, R26, RZ ;  /* 0x0000001a090a7210 */ /* 0x041fe40007f1e0ff */
[-C--:B------:R-:W-:Y:S02]  /*2a30*/  LEA.HI.X.SX32 R9, R9, R27.reuse, 0x1, P2 ;  /* 0x0000001b09097211 */ /* 0x080fe400010f0eff */
[----:B------:R-:W-:-:S05]  /*2a40*/  LEA.HI.X.SX32 R11, R11, R27, 0x1, P0 ;  /* 0x0000001b0b0b7211 */ /* 0x000fca00000f0eff */
[----:B-1----:R0:W2:Y:S04]  /*2a50*/  LDG.E.U16 R13, [R10.64] ;  /* 0x000000060a0d7981 */ /* 0x0020a8000c1e1500 */
[----:B0-----:R0:W5:Y:S01]  /*2a60*/  LDG.E.U16 R11, [R8.64] ;  /* 0x00000006080b7981 */ /* 0x001162000c1e1500 */
[C---:B------:R-:W-:Y:S02]  /*2a70*/  IMAD R10, R0.reuse, 0x1b4, RZ ;  /* 0x000001b4000a7824 */ /* 0x040fe400078e02ff */
[C---:B0-----:R-:W-:Y:S01]  /*2a80*/  IMAD R9, R0.reuse, 0xda, RZ ;  /* 0x000000da00097824 */ /* 0x041fe200078e02ff */
[----:B---3--:R0:W-:Y:S02]  /*2a90*/  STL [R1+0x254], R7 ;  /* 0x0002540701007387 */ /* 0x0081e40000100800 */
[----:B0-----:R-:W-:-:S05]  /*2aa0*/  IMAD R7, R0, 0xd2, RZ ;  /* 0x000000d200077824 */ /* 0x001fca00078e02ff */
[----:B------:R-:W-:Y:S02]  /*2ab0*/  LEA.HI.X.SX32 R7, R7, R27, 0x1, P1 ;  /* 0x0000001b07077211 */ /* 0x000fe400008f0eff */
[----:B------:R-:W-:-:S04]  /*2ac0*/  IADD3 R10, P1, R10, R26, RZ ;  /* 0x0000001a0a0a7210 */ /* 0x000fc80007f3e0ff */
[----:B------:R0:W3:Y:S02]  /*2ad0*/  LDG.E.U16 R7, [R6.64] ;  /* 0x0000000606077981 */ /* 0x0000e4000c1e1500 */
[C---:B0-----:R-:W-:Y:S02]  /*2ae0*/  IMAD R6, R0.reuse, 0x6d, RZ ;  /* 0x0000006d00067824 */ /* 0x041fe400078e02ff */
[----:B--2---:R-:W-:Y:S04]  /*2af0*/  STL [R1+0x250], R13 ;  /* 0x0002500d01007387 */ /* 0x004fe80000100800 */
[----:B----4-:R0:W-:Y:S04]  /*2b00*/  STL [R1+0x24c], R12 ;  /* 0x00024c0c01007387 */ /* 0x0101e80000100800 */
[----:B-----5:R1:W-:Y:S01]  /*2b10*/  STL [R1+0x248], R11 ;  /* 0x0002480b01007387 */ /* 0x0203e20000100800 */
[----:B0-----:R-:W-:Y:S01]  /*2b20*/  IADD3 R12, P0, R9, R26, RZ ;  /* 0x0000001a090c7210 */ /* 0x001fe20007f1e0ff */
[----:B-1----:R-:W-:-:S03]  /*2b30*/  IMAD R11, R0, 0xea, RZ ;  /* 0x000000ea000b7824 */ /* 0x002fc600078e02ff */
[----:B------:R-:W-:Y:S02]  /*2b40*/  LEA.HI.X.SX32 R13, R6, R27, 0x1, P0 ;  /* 0x0000001b060d7211 */ /* 0x000fe400000f0eff */
[----:B------:R-:W-:-:S03]  /*2b50*/  IADD3 R6, P0, R11, R26, RZ ;  /* 0x0000001a0b067210 */ /* 0x000fc60007f1e0ff */
[----:B------:R0:W2:Y:S01]  /*2b60*/  LDG.E.U16 R12, [R12.64] ;  /* 0x000000060c0c7981 */ /* 0x0000a2000c1e1500 */
[----:B------:R-:W-:-:S05]  /*2b70*/  LEA.HI.X.SX32 R11, R9, R27, 0x1, P1 ;  /* 0x0000001b090b7211 */ /* 0x000fca00008f0eff */
[----:B------:R-:W4:Y:S01]  /*2b80*/  LDG.E.U16 R10, [R10.64] ;  /* 0x000000060a0a7981 */ /* 0x000f22000c1e1500 */
[C---:B------:R-:W-:Y:S02]  /*2b90*/  IMAD R8, R0.reuse, 0x1c4, RZ ;  /* 0x000001c400087824 */ /* 0x040fe400078e02ff */
[----:B------:R-:W-:-:S03]  /*2ba0*/  IMAD R9, R0, 0xe2, RZ ;  /* 0x000000e200097824 */ /* 0x000fc600078e02ff */
[----:B------:R-:W-:-:S04]  /*2bb0*/  IADD3 R8, P2, R8, R26, RZ ;  /* 0x0000001a08087210 */ /* 0x000fc80007f5e0ff */
[----:B------:R-:W-:-:S06]  /*2bc0*/  LEA.HI.X.SX32 R9, R9, R27, 0x1, P2 ;  /* 0x0000001b09097211 */ /* 0x000fcc00010f0eff */
[----:B------:R1:W5:Y:S04]  /*2bd0*/  LDG.E.U16 R9, [R8.64] ;  /* 0x0000000608097981 */ /* 0x000368000c1e1500 */
[----:B---3--:R3:W-:Y:S02]  /*2be0*/  STL [R1+0x244], R7 ;  /* 0x0002440701007387 */ /* 0x0087e40000100800 */
[C---:B---3--:R-:W-:Y:S02]  /*2bf0*/  IMAD R7, R0.reuse, 0x75, RZ ;  /* 0x0000007500077824 */ /* 0x048fe400078e02ff */
[----:B-1----:R-:W-:-:S03]  /*2c00*/  IMAD R8, R0, 0x1d4, RZ ;  /* 0x000001d400087824 */ /* 0x002fc600078e02ff */
[----:B------:R-:W-:-:S05]  /*2c10*/  LEA.HI.X.SX32 R7, R7, R27, 0x1, P0 ;  /* 0x0000001b07077211 */ /* 0x000fca00000f0eff */
[----:B0-----:R0:W3:Y:S02]  /*2c20*/  LDG.E.U16 R13, [R6.64] ;  /* 0x00000006060d7981 */ /* 0x0010e4000c1e1500 */
[----:B0-----:R-:W-:Y:S02]  /*2c30*/  IADD3 R6, P0, R8, R26, RZ ;  /* 0x0000001a08067210 */ /* 0x001fe40007f1e0ff */
[----:B--2---:R-:W-:Y:S04]  /*2c40*/  STL [R1+0x240], R12 ;  /* 0x0002400c01007387 */ /* 0x004fe80000100800 */
[----:B----4-:R0:W-:Y:S02]  /*2c50*/  STL [R1+0x238], R10 ;  /* 0x0002380a01007387 */ /* 0x0101e40000100800 */
[----:B0-----:R-:W-:-:S05]  /*2c60*/  IMAD R10, R0, 0xea, RZ ;  /* 0x000000ea000a7824 */ /* 0x001fca00078e02ff */
[----:B------:R-:W-:-:S05]  /*2c70*/  LEA.HI.X.SX32 R7, R10, R27, 0x1, P0 ;  /* 0x0000001b0a077211 */ /* 0x000fca00000f0eff */
[----:B------:R0:W2:Y:S01]  /*2c80*/  LDG.E.U16 R6, [R6.64] ;  /* 0x0000000606067981 */ /* 0x0000a2000c1e1500 */
[----:B------:R-:W-:-:S03]  /*2c90*/  IMAD R12, R0, 0x1e4, RZ ;  /* 0x000001e4000c7824 */ /* 0x000fc600078e02ff */
[----:B-----5:R1:W-:Y:S01]  /*2ca0*/  STL [R1+0x234], R9 ;  /* 0x0002340901007387 */ /* 0x0203e20000100800 */
[----:B------:R-:W-:Y:S01]  /*2cb0*/  IMAD R8, R0, 0x1f4, RZ ;  /* 0x000001f400087824 */ /* 0x000fe200078e02ff */
[-C--:B------:R-:W-:Y:S01]  /*2cc0*/  IADD3 R12, P2, R12, R26.reuse, RZ ;  /* 0x0000001a0c0c7210 */ /* 0x080fe20007f5e0ff */
[C---:B------:R-:W-:Y:S02]  /*2cd0*/  IMAD R11, R0.reuse, 0x7d, RZ ;  /* 0x0000007d000b7824 */ /* 0x040fe400078e02ff */
[----:B-1----:R-:W-:Y:S01]  /*2ce0*/  IMAD R9, R0, 0xfa, RZ ;  /* 0x000000fa00097824 */ /* 0x002fe200078e02ff */
[-C--:B------:R-:W-:Y:S01]  /*2cf0*/  IADD3 R8, P3, R8, R26.reuse, RZ ;  /* 0x0000001a08087210 */ /* 0x080fe20007f7e0ff */
[----:B---3--:R1:W-:Y:S03]  /*2d00*/  STL [R1+0x23c], R13 ;  /* 0x00023c0d01007387 */ /* 0x0083e60000100800 */
[----:B------:R-:W-:Y:S01]  /*2d10*/  IADD3 R10, P1, R9, R26, RZ ;  /* 0x0000001a090a7210 */ /* 0x000fe20007f3e0ff */
[----:B0-----:R-:W-:-:S02]  /*2d20*/  IMAD R7, R0, 0x84, RZ ;  /* 0x0000008400077824 */ /* 0x001fc400078e02ff */
[----:B-1----:R-:W-:Y:S01]  /*2d30*/  IMAD R13, R0, 0xf2, RZ ;  /* 0x000000f2000d7824 */ /* 0x002fe200078e02ff */
[----:B------:R-:W-:-:S04]  /*2d40*/  LEA.HI.X.SX32 R11, R11, R27, 0x1, P1 ;  /* 0x0000001b0b0b7211 */ /* 0x000fc800008f0eff */
[-C--:B------:R-:W-:Y:S02]  /*2d50*/  LEA.HI.X.SX32 R13, R13, R27.reuse, 0x1, P2 ;  /* 0x0000001b0d0d7211 */ /* 0x080fe400010f0eff */
[----:B------:R-:W-:-:S03]  /*2d60*/  LEA.HI.X.SX32 R9, R9, R27, 0x1, P3 ;  /* 0x0000001b09097211 */ /* 0x000fc600018f0eff */
[----:B------:R0:W3:Y:S04]  /*2d70*/  LDG.E.U16 R12, [R12.64] ;  /* 0x000000060c0c7981 */ /* 0x0000e8000c1e1500 */
[----:B0-----:R0:W4:Y:S04]  /*2d80*/  LDG.E.U16 R13, [R10.64] ;  /* 0x000000060a0d7981 */ /* 0x001128000c1e1500 */
[----:B0-----:R0:W5:Y:S04]  /*2d90*/  LDG.E.U16 R11, [R8.64] ;  /* 0x00000006080b7981 */ /* 0x001168000c1e1500 */
[----:B--2---:R1:W-:Y:S02]  /*2da0*/  STL [R1+0x230], R6 ;  /* 0x0002300601007387 */ /* 0x0043e40000100800 */
[----:B-1----:R-:W-:Y:S01]  /*2db0*/  IADD3 R6, P0, R7, R26, RZ ;  /* 0x0000001a07067210 */ /* 0x002fe20007f1e0ff */
[----:B------:R-:W-:-:S05]  /*2dc0*/  IMAD R7, R0, 0x42, RZ ;  /* 0x0000004200077824 */ /* 0x000fca00078e02ff */
[----:B------:R-:W-:-:S06]  /*2dd0*/  LEA.HI.X.SX32 R7, R7, R27, 0x1, P0 ;  /* 0x0000001b07077211 */ /* 0x000fcc00000f0eff */
[----:B------:R1:W2:Y:S01]  /*2de0*/  LDG.E.U16 R7, [R6.64] ;  /* 0x0000000606077981 */ /* 0x0002a2000c1e1500 */
[C---:B0-----:R-:W-:Y:S02]  /*2df0*/  IMAD R9, R0.reuse, 0x4a, RZ ;  /* 0x0000004a00097824 */ /* 0x041fe400078e02ff */
[C---:B------:R-:W-:Y:S02]  /*2e00*/  IMAD R10, R0.reuse, 0x94, RZ ;  /* 0x00000094000a7824 */ /* 0x040fe400078e02ff */
[C---:B------:R-:W-:Y:S02]  /*2e10*/  IMAD R8, R0.reuse, 0xa4, RZ ;  /* 0x000000a400087824 */ /* 0x040fe400078e02ff */
[----:B-1----:R-:W-:Y:S01]  /*2e20*/  IMAD R6, R0, 0x25, RZ ;  /* 0x0000002500067824 */ /* 0x002fe200078e02ff */
[-C--:B------:R-:W-:Y:S02]  /*2e30*/  IADD3 R10, P1, R10, R26.reuse, RZ ;  /* 0x0000001a0a0a7210 */ /* 0x080fe40007f3e0ff */
[-C--:B------:R-:W-:Y:S01]  /*2e40*/  IADD3 R8, P2, R8, R26.reuse, RZ ;  /* 0x0000001a08087210 */ /* 0x080fe20007f5e0ff */
[----:B----4-:R-:W-:Y:S04]  /*2e50*/  STL [R1+0x228], R13 ;  /* 0x0002280d01007387 */ /* 0x010fe80000100800 */
[----:B---3--:R0:W-:Y:S04]  /*2e60*/  STL [R1+0x224], R12 ;  /* 0x0002240c01007387 */ /* 0x0081e80000100800 */
[----:B-----5:R1:W-:Y:S01]  /*2e70*/  STL [R1+0x220], R11 ;  /* 0x0002200b01007387 */ /* 0x0203e20000100800 */
[----:B0-----:R-:W-:Y:S01]  /*2e80*/  IADD3 R12, P0, R9, R26, RZ ;  /* 0x0000001a090c7210 */ /* 0x001fe20007f1e0ff */
[----:B-1----:R-:W-:-:S03]  /*2e90*/  IMAD R11, R0, 0x5a, RZ ;  /* 0x0000005a000b7824 */ /* 0x002fc600078e02ff */
[----:B------:R-:W-:Y:S02]  /*2ea0*/  LEA.HI.X.SX32 R13, R6, R27, 0x1, P0 ;  /* 0x0000001b060d7211 */ /* 0x000fe400000f0eff */
[----:B------:R-:W-:-:S03]  /*2eb0*/  IADD3 R6, P0, R11, R26, RZ ;  /* 0x0000001a0b067210 */ /* 0x000fc60007f1e0ff */
[----:B------:R0:W3:Y:S01]  /*2ec0*/  LDG.E.U16 R12, [R12.64] ;  /* 0x000000060c0c7981 */ /* 0x0000e2000c1e1500 */
[----:B------:R-:W-:Y:S01]  /*2ed0*/  LEA.HI.X.SX32 R11, R9, R27, 0x1, P1 ;  /* 0x0000001b090b7211 */ /* 0x000fe200008f0eff */
[----:B------:R-:W-:-:S05]  /*2ee0*/  IMAD R9, R0, 0x52, RZ ;  /* 0x0000005200097824 */ /* 0x000fca00078e02ff */
[----:B------:R-:W-:Y:S01]  /*2ef0*/  LEA.HI.X.SX32 R9, R9, R27, 0x1, P2 ;  /* 0x0000001b09097211 */ /* 0x000fe200010f0eff */
[----:B------:R1:W4:Y:S04]  /*2f00*/  LDG.E.U16 R11, [R10.64] ;  /* 0x000000060a0b7981 */ /* 0x000328000c1e1500 */
[----:B------:R-:W5:Y:S04]  /*2f10*/  LDG.E.U16 R8, [R8.64] ;  /* 0x0000000608087981 */ /* 0x000f68000c1e1500 */
[----:B--2---:R2:W-:Y:S02]  /*2f20*/  STL [R1+0x22c], R7 ;  /* 0x00022c0701007387 */ /* 0x0045e40000100800 */
[----:B--2---:R-:W-:-:S05]  /*2f30*/  IMAD R7, R0, 0x2d, RZ ;  /* 0x0000002d00077824 */ /* 0x004fca00078e02ff */
[----:B------:R-:W-:-:S05]  /*2f40*/  LEA.HI.X.SX32 R7, R7, R27, 0x1, P0 ;  /* 0x0000001b07077211 */ /* 0x000fca00000f0eff */
[----:B0-----:R0:W2:Y:S01]  /*2f50*/  LDG.E.U16 R13, [R6.64] ;  /* 0x00000006060d7981 */ /* 0x0010a2000c1e1500 */
[----:B-1----:R-:W-:-:S05]  /*2f60*/  IMAD R10, R0, 0xb4, RZ ;  /* 0x000000b4000a7824 */ /* 0x002fca00078e02ff */
[----:B0-----:R-:W-:Y:S01]  /*2f70*/  IADD3 R6, P0, R10, R26, RZ ;  /* 0x0000001a0a067210 */ /* 0x001fe20007f1e0ff */
[----:B------:R-:W-:-:S05]  /*2f80*/  IMAD R10, R0, 0x5a, RZ ;  /* 0x0000005a000a7824 */ /* 0x000fca00078e02ff */
[----:B------:R-:W-:-:S05]  /*2f90*/  LEA.HI.X.SX32 R7, R10, R27, 0x1, P0 ;  /* 0x0000001b0a077211 */ /* 0x000fca00000f0eff */
[----:B------:R0:W2:Y:S04]  /*2fa0*/  LDG.E.U16 R6, [R6.64] ;  /* 0x0000000606067981 */ /* 0x0000a8000c1e1500 */
[----:B---3--:R1:W-:Y:S04]  /*2fb0*/  STL [R1+0x21c], R12 ;  /* 0x00021c0c01007387 */ /* 0x0083e80000100800 */
[----:B----4-:R-:W-:Y:S01]  /*2fc0*/  STL [R1+0x214], R11 ;  /* 0x0002140b01007387 */ /* 0x010fe20000100800 */
[----:B-1----:R-:W-:-:S03]  /*2fd0*/  IMAD R12, R0, 0xc4, RZ ;  /* 0x000000c4000c7824 */ /* 0x002fc600078e02ff */
[----:B-----5:R-:W-:Y:S02]  /*2fe0*/  STL [R1+0x210], R8 ;  /* 0x0002100801007387 */ /* 0x020fe40000100800 */
[----:B------:R-:W-:Y:S02]  /*2ff0*/  IADD3 R12, P1, R12, R26, RZ ;  /* 0x0000001a0c0c7210 */ /* 0x000fe40007f3e0ff */
[----:B--2---:R1:W-:Y:S02]  /*3000*/  STL [R1+0x218], R13 ;  /* 0x0002180d01007387 */ /* 0x0043e40000100800 */
[----:B-1----:R-:W-:-:S05]  /*3010*/  IMAD R13, R0, 0x62, RZ ;  /* 0x00000062000d7824 */ /* 0x002fca00078e02ff */
[----:B------:R-:W-:-:S06]  /*3020*/  LEA.HI.X.SX32 R13, R13, R27, 0x1, P1 ;  /* 0x0000001b0d0d7211 */ /* 0x000fcc00008f0eff */
[----:B------:R1:W2:Y:S01]  /*3030*/  LDG.E.U16 R13, [R12.64] ;  /* 0x000000060c0d7981 */ /* 0x0002a2000c1e1500 */
[C---:B------:R-:W-:Y:S02]  /*3040*/  IMAD R8, R0.reuse, 0xd4, RZ ;  /* 0x000000d400087824 */ /* 0x040fe400078e02ff */
[C---:B------:R-:W-:Y:S02]  /*3050*/  IMAD R9, R0.reuse, 0x6a, RZ ;  /* 0x0000006a00097824 */ /* 0x040fe400078e02ff */
[----:B------:R-:W-:Y:S01]  /*3060*/  IMAD R11, R0, 0x35, RZ ;  /* 0x00000035000b7824 */ /* 0x000fe200078e02ff */
[-C--:B------:R-:W-:Y:S01]  /*3070*/  IADD3 R8, P2, R8, R26.reuse, RZ ;  /* 0x0000001a08087210 */ /* 0x080fe20007f5e0ff */
[----:B0-----:R-:W-:Y:S01]  /*3080*/  IMAD R7, R0, 0xe4, RZ ;  /* 0x000000e400077824 */ /* 0x001fe200078e02ff */
[C---:B------:R-:W-:Y:S02]  /*3090*/  IADD3 R10, P0, R9.reuse, R26, RZ ;  /* 0x0000001a090a7210 */ /* 0x040fe40007f1e0ff */
[-C--:B------:R-:W-:Y:S01]  /*30a0*/  LEA.HI.X.SX32 R9, R9, R27.reuse, 0x1, P2 ;  /* 0x0000001b09097211 */ /* 0x080fe200010f0eff */
[----:B------:R0:W-:Y:S01]  /*30b0*/  STL [R1+0x20c], R6 ;  /* 0x00020c0601007387 */ /* 0x0001e20000100800 */
[----:B------:R-:W-:-:S05]  /*30c0*/  LEA.HI.X.SX32 R11, R11, R27, 0x1, P0 ;  /* 0x0000001b0b0b7211 */ /* 0x000fca00000f0eff */
[----:B-1----:R1:W3:Y:S01]  /*30d0*/  LDG.E.U16 R12, [R10.64] ;  /* 0x000000060a0c7981 */ /* 0x0022e2000c1e1500 */
[----:B0-----:R-:W-:Y:S01]  /*30e0*/  IADD3 R6, P1, R7, R26, RZ ;  /* 0x0000001a07067210 */ /* 0x001fe20007f3e0ff */
[----:B------:R-:W-:-:S05]  /*30f0*/  IMAD R7, R0, 0x72, RZ ;  /* 0x0000007200077824 */ /* 0x000fca00078e02ff */
[----:B------:R-:W-:-:S05]  /*3100*/  LEA.HI.X.SX32 R7, R7, R27, 0x1, P1 ;  /* 0x0000001b07077211 */ /* 0x000fca00008f0eff */
[----:B-1----:R0:W4:Y:S04]  /*3110*/  LDG.E.U16 R11, [R6.64] ;  /* 0x00000006060b7981 */ /* 0x002128000c1e1500 */
[----:B--2---:R1:W-:Y:S04]  /*3120*/  STL [R1+0x204], R13 ;  /* 0x0002040d01007387 */ /* 0x0043e80000100800 */
[----:B-1----:R1:W2:Y:S01]  /*3130*/  LDG.E.U16 R13, [R8.64] ;  /* 0x00000006080d7981 */ /* 0x0022a2000c1e1500 */
[C---:B0-----:R-:W-:Y:S02]  /*3140*/  IMAD R7, R0.reuse, 0x7a, RZ ;  /* 0x0000007a00077824 */ /* 0x041fe400078e02ff */
[----:B------:R-:W-:-:S02]  /*3150*/  IMAD R10, R0, 0xf4, RZ ;  /* 0x000000f4000a7824 */ /* 0x000fc400078e02ff */
[----:B-1----:R-:W-:-:S03]  /*3160*/  IMAD R9, R0, 0x3d, RZ ;  /* 0x0000003d00097824 */ /* 0x002fc600078e02ff */
[----:B------:R-:W-:Y:S01]  /*3170*/  IADD3 R10, P1, R10, R26, RZ ;  /* 0x0000001a0a0a7210 */ /* 0x000fe20007f3e0ff */
[----:B------:R-:W-:-:S05]  /*3180*/  IMAD R8, R0, 0x106, RZ ;  /* 0x0000010600087824 */ /* 0x000fca00078e02ff */
[-C--:B------:R-:W-:Y:S01]  /*3190*/  IADD3 R8, P2, R8, R26.reuse, RZ ;  /* 0x0000001a08087210 */ /* 0x080fe20007f5e0ff */
[----:B--2---:R-:W-:Y:S04]  /*31a0*/  STL [R1+0x200], R13 ;  /* 0x0002000d01007387 */ /* 0x004fe80000100800 */
[----:B---3--:R0:W-:Y:S02]  /*31b0*/  STL [R1+0x208], R12 ;  /* 0x0002080c01007387 */ /* 0x0081e40000100800 */
[----:B0-----:R-:W-:Y:S02]  /*31c0*/  IADD3 R12, P0, R7, R26, RZ ;  /* 0x0000001a070c7210 */ /* 0x001fe40007f1e0ff */
[----:B----4-:R0:W-:Y:S02]  /*31d0*/  STL [R1+0x1fc], R11 ;  /* 0x0001fc0b01007387 */ /* 0x0101e40000100800 */
[----:B------:R-:W-:Y:S01]  /*31e0*/  LEA.HI.X.SX32 R13, R9, R27, 0x1, P0 ;  /* 0x0000001b090d7211 */ /* 0x000fe200000f0eff */
[----:B------:R-:W-:-:S04]  /*31f0*/  IMAD R9, R0, 0x83, RZ ;  /* 0x0000008300097824 */ /* 0x000fc800078e02ff */
[----:B------:R1:W2:Y:S01]  /*3200*/  LDG.E.U16 R12, [R12.64] ;  /* 0x000000060c0c7981 */ /* 0x0002a2000c1e1500 */
[-C--:B0-----:R-:W-:Y:S02]  /*3210*/  LEA.HI.X.SX32 R11, R7, R27.reuse, 0x1, P1 ;  /* 0x0000001b070b7211 */ /* 0x081fe400008f0eff */
[----:B------:R-:W-:-:S03]  /*3220*/  LEA.HI.X.SX32 R9, R9, R27, 0x1, P2 ;  /* 0x0000001b09097211 */ /* 0x000fc600010f0eff */
[----:B------:R0:W3:Y:S04]  /*3230*/  LDG.E.U16 R10, [R10.64] ;  /* 0x000000060a0a7981 */ /* 0x0000e8000c1e1500 */
[----:B-1----:R1:W4:Y:S01]  /*3240*/  LDG.E.U16 R13, [R8.64] ;  /* 0x00000006080d7981 */ /* 0x002322000c1e1500 */
[C---:B------:R-:W-:Y:S02]  /*3250*/  IMAD R6, R0.reuse, 0x116, RZ ;  /* 0x0000011600067824 */ /* 0x040fe400078e02ff */
[----:B------:R-:W-:-:S03]  /*3260*/  IMAD R7, R0, 0x8b, RZ ;  /* 0x0000008b00077824 */ /* 0x000fc600078e02ff */
[----:B------:R-:W-:-:S04]  /*3270*/  IADD3 R6, P0, R6, R26, RZ ;  /* 0x0000001a06067210 */ /* 0x000fc80007f1e0ff */
[----:B------:R-:W-:-:S05]  /*3280*/  LEA.HI.X.SX32 R7, R7, R27, 0x1, P0 ;  /* 0x0000001b07077211 */ /* 0x000fca00000f0eff */
[----:B------:R5:W4:Y:S01]  /*3290*/  LDG.E.U16 R6, [R6.64] ;  /* 0x0000000606067981 */ /* 0x000b22000c1e1500 */
[C---:B0-----:R-:W-:Y:S02]  /*32a0*/  IMAD R11, R0.reuse, 0x9b, RZ ;  /* 0x0000009b000b7824 */ /* 0x041fe400078e02ff */
[C---:B-1----:R-:W-:Y:S02]  /*32b0*/  IMAD R8, R0.reuse, 0x146, RZ ;  /* 0x0000014600087824 */ /* 0x042fe400078e02ff */
[----:B-----5:R-:W-:-:S03]  /*32c0*/  IMAD R7, R0, 0x93, RZ ;  /* 0x0000009300077824 */ /* 0x020fc600078e02ff */
[----:B------:R-:W-:Y:S01]  /*32d0*/  IADD3 R8, P2, R8, R26, RZ ;  /* 0x0000001a08087210 */ /* 0x000fe20007f5e0ff */
[----:B------:R-:W-:-:S05]  /*32e0*/  IMAD R9, R0, 0xa3, RZ ;  /* 0x000000a300097824 */ /* 0x000fca00078e02ff */
[----:B------:R-:W-:Y:S01]  /*32f0*/  LEA.HI.X.SX32 R9, R9, R27, 0x1, P2 ;  /* 0x0000001b09097211 */ /* 0x000fe200010f0eff */
[----:B--2---:R0:W-:Y:S04]  /*3300*/  STL [R1+0x1f8], R12 ;  /* 0x0001f80c01007387 */ /* 0x0041e80000100800 */
[----:B---3--:R1:W-:Y:S01]  /*3310*/  STL [R1+0x1f4], R10 ;  /* 0x0001f40a01007387 */ /* 0x0083e20000100800 */
[----:B0-----:R-:W-:-:S03]  /*3320*/  IMAD R12, R0, 0x126, RZ ;  /* 0x00000126000c7824 */ /* 0x001fc600078e02ff */
[----:B----4-:R0:W-:Y:S02]  /*3330*/  STL [R1+0x1f0], R13 ;  /* 0x0001f00d01007387 */ /* 0x0101e40000100800 */
[----:B------:R-:W-:Y:S01]  /*3340*/  IADD3 R12, P0, R12, R26, RZ ;  /* 0x0000001a0c0c7210 */ /* 0x000fe20007f1e0ff */
[----:B-1----:R-:W-:-:S03]  /*3350*/  IMAD R10, R0, 0x136, RZ ;  /* 0x00000136000a7824 */ /* 0x002fc600078e02ff */
[----:B0-----:R-:W-:Y:S02]  /*3360*/  LEA.HI.X.SX32 R13, R7, R27, 0x1, P0 ;  /* 0x0000001b070d7211 */ /* 0x001fe400000f0eff */
[----:B------:R-:W-:-:S03]  /*3370*/  IADD3 R10, P1, R10, R26, RZ ;  /* 0x0000001a0a0a7210 */ /* 0x000fc60007f3e0ff */
[----:B------:R0:W2:Y:S01]  /*3380*/  LDG.E.U16 R12, [R12.64] ;  /* 0x000000060c0c7981 */ /* 0x0000a2000c1e1500 */
[----:B------:R-:W-:-:S05]  /*3390*/  LEA.HI.X.SX32 R11, R11, R27, 0x1, P1 ;  /* 0x0000001b0b0b7211 */ /* 0x000fca00008f0eff */
[----:B------:R1:W3:Y:S04]  /*33a0*/  LDG.E.U16 R10, [R10.64] ;  /* 0x000000060a0a7981 */ /* 0x0002e8000c1e1500 */
[----:B0-----:R0:W4:Y:S04]  /*33b0*/  LDG.E.U16 R13, [R8.64] ;  /* 0x00000006080d7981 */ /* 0x001128000c1e1500 */
[----:B------:R5:W-:Y:S01]  /*33c0*/  STL [R1+0x1ec], R6 ;  /* 0x0001ec0601007387 */ /* 0x000be20000100800 */
[C---:B------:R-:W-:Y:S02]  /*33d0*/  IMAD R7, R0.reuse, 0xab, RZ ;  /* 0x000000ab00077824 */ /* 0x040fe400078e02ff */
[----:B-----5:R-:W-:-:S05]  /*33e0*/  IMAD R6, R0, 0x156, RZ ;  /* 0x0000015600067824 */ /* 0x020fca00078e02ff */
[----:B------:R-:W-:-:S04]  /*33f0*/  IADD3 R6, P0, R6, R26, RZ ;  /* 0x0000001a06067210 */ /* 0x000fc80007f1e0ff */
[----:B------:R-:W-:-:S05]  /*3400*/  LEA.HI.X.SX32 R7, R7, R27, 0x1, P0 ;  /* 0x0000001b07077211 */ /* 0x000fca00000f0eff */
[----:B------:R5:W4:Y:S01]  /*3410*/  LDG.E.U16 R6, [R6.64] ;  /* 0x0000000606067981 */ /* 0x000b22000c1e1500 */
[C---:B-1----:R-:W-:Y:S02]  /*3420*/  IMAD R11, R0.reuse, 0xbb, RZ ;  /* 0x000000bb000b7824 */ /* 0x042fe400078e02ff */
[C---:B0-----:R-:W-:Y:S02]  /*3430*/  IMAD R8, R0.reuse, 0x186, RZ ;  /* 0x0000018600087824 */ /* 0x041fe400078e02ff */
        /* <DEDUP_REMOVED lines=9> */
[----:B-1----:R-:W-:-:S05]  /*34d0*/  IMAD R10, R0, 0x176, RZ ;  /* 0x00000176000a7824 */ /* 0x002fca00078e02ff */
[----:B------:R-:W-:Y:S02]  /*34e0*/  IADD3 R10, P1, R10, R26, RZ ;  /* 0x0000001a0a0a7210 */ /* 0x000fe40007f3e0ff */
[-C--:B0-----:R-:W-:Y:S02]  /*34f0*/  LEA.HI.X.SX32 R13, R7, R27.reuse, 0x1, P0 ;  /* 0x0000001b070d7211 */ /* 0x081fe400000f0eff */
[----:B------:R-:W-:-:S03]  /*3500*/  LEA.HI.X.SX32 R11, R11, R27, 0x1, P1 ;  /* 0x0000001b0b0b7211 */ /* 0x000fc600008f0eff */
[----:B------:R0:W2:Y:S04]  /*3510*/  LDG.E.U16 R12, [R12.64] ;  /* 0x000000060c0c7981 */ /* 0x0000a8000c1e1500 */
[----:B------:R1:W3:Y:S04]  /*3520*/  LDG.E.U16 R10, [R10.64] ;  /* 0x000000060a0a7981 */ /* 0x0002e8000c1e1500 */
[----:B0-----:R0:W4:Y:S04]  /*3530*/  LDG.E.U16 R13, [R8.64] ;  /* 0x00000006080d7981 */ /* 0x001128000c1e1500 */
[----:B------:R5:W-:Y:S01]  /*3540*/  STL [R1+0x1dc], R6 ;  /* 0x0001dc0601007387 */ /* 0x000be20000100800 */
[----:B------:R-:W-:-:S02]  /*3550*/  IMAD R7, R0, 0xcb, RZ ;  /* 0x000000cb00077824 */ /* 0x000fc400078e02ff */
[----:B-----5:R-:W-:-:S05]  /*3560*/  IMAD R6, R0, 0x196, RZ ;  /* 0x0000019600067824 */ /* 0x020fca00078e02ff */
[----:B------:R-:W-:-:S04]  /*3570*/  IADD3 R6, P0, R6, R26, RZ ;  /* 0x0000001a06067210 */ /* 0x000fc80007f1e0ff */
[----:B------:R-:W-:Y:S01]  /*3580*/  LEA.HI.X.SX32 R7, R7, R27, 0x1, P0 ;  /* 0x0000001b07077211 */ /* 0x000fe200000f0eff */
[----:B0-----:R-:W-:-:S04]  /*3590*/  IMAD R8, R0, 0x1c6, RZ ;  /* 0x000001c600087824 */ /* 0x001fc800078e02ff */
[----:B------:R0:W5:Y:S01]  /*35a0*/  LDG.E.U16 R6, [R6.64] ;  /* 0x0000000606067981 */ /* 0x000162000c1e1500 */
[----:B-1----:R-:W-:Y:S01]  /*35b0*/  IMAD R11, R0, 0xdb, RZ ;  /* 0x000000db000b7824 */ /* 0x002fe200078e02ff */
[----:B------:R-:W-:Y:S01]  /*35c0*/  IADD3 R8, P2, R8, R26, RZ ;  /* 0x0000001a08087210 */ /* 0x000fe20007f5e0ff */
[C---:B------:R-:W-:Y:S02]  /*35d0*/  IMAD R9, R0.reuse, 0xe3, RZ ;  /* 0x000000e300097824 */ /* 0x040fe400078e02ff */
[----:B0-----:R-:W-:-:S03]  /*35e0*/  IMAD R7, R0, 0xd3, RZ ;  /* 0x000000d300077824 */ /* 0x001fc600078e02ff */
[----:B------:R-:W-:Y:S01]  /*35f0*/  LEA.HI.X.SX32 R9, R9, R27, 0x1, P2 ;  /* 0x0000001b09097211 */ /* 0x000fe200010f0eff */
[----:B--2---:R0:W-:Y:S04]  /*3600*/  STL [R1+0x1d8], R12 ;  /* 0x0001d80c01007387 */ /* 0x0041e80000100800 */
[----:B---3--:R1:W-:Y:S01]  /*3610*/  STL [R1+0x1d4], R10 ;  /* 0x0001d40a01007387 */ /* 0x0083e20000100800 */
[C---:B0-----:R-:W-:Y:S02]  /*3620*/  IMAD R12, R0.reuse, 0x1a6, RZ ;  /* 0x000001a6000c7824 */ /* 0x041fe400078e02ff */
[----:B-1----:R-:W-:-:S03]  /*3630*/  IMAD R10, R0, 0x1b6, RZ ;  /* 0x000001b6000a7824 */ /* 0x002fc600078e02ff */
[-C--:B------:R-:W-:Y:S01]  /*3640*/  IADD3 R12, P0, R12, R26.reuse, RZ ;  /* 0x0000001a0c0c7210 */ /* 0x080fe20007f1e0ff */
[----:B----4-:R0:W-:Y:S01]  /*3650*/  STL [R1+0x1d0], R13 ;  /* 0x0001d00d01007387 */ /* 0x0101e20000100800 */
[----:B------:R-:W-:Y:S02]  /*3660*/  IADD3 R10, P1, R10, R26, RZ ;  /* 0x0000001a0a0a7210 */ /* 0x000fe40007f3e0ff */
[-C--:B0-----:R-:W-:Y:S02]  /*3670*/  LEA.HI.X.SX32 R13, R7, R27.reuse, 0x1, P0 ;  /* 0x0000001b070d7211 */ /* 0x081fe400000f0eff */
[----:B------:R-:W-:-:S03]  /*3680*/  LEA.HI.X.SX32 R11, R11, R27, 0x1, P1 ;  /* 0x0000001b0b0b7211 */ /* 0x000fc600008f0eff */
[----:B------:R0:W2:Y:S04]  /*3690*/  LDG.E.U16 R12, [R12.64] ;  /* 0x000000060c0c7981 */ /* 0x0000a8000c1e1500 */
[----:B0-----:R0:W3:Y:S04]  /*36a0*/  LDG.E.U16 R13, [R10.64] ;  /* 0x000000060a0d7981 */ /* 0x0010e8000c1e1500 */
[----:B0-----:R0:W4:Y:S04]  /*36b0*/  LDG.E.U16 R11, [R8.64] ;  /* 0x00000006080b7981 */ /* 0x001128000c1e1500 */
[----:B-----5:R1:W-:Y:S01]  /*36c0*/  STL [R1+0x1cc], R6 ;  /* 0x0001cc0601007387 */ /* 0x0203e20000100800 */
[----:B------:R-:W-:-:S02]  /*36d0*/  IMAD R7, R0, 0xeb, RZ ;  /* 0x000000eb00077824 */ /* 0x000fc400078e02ff */
[----:B-1----:R-:W-:-:S05]  /*36e0*/  IMAD R6, R0, 0x1d6, RZ ;  /* 0x000001d600067824 */ /* 0x002fca00078e02ff */
[----:B------:R-:W-:-:S04]  /*36f0*/  IADD3 R6, P0, R6, R26, RZ ;  /* 0x0000001a06067210 */ /* 0x000fc80007f1e0ff */
[----:B------:R-:W-:Y:S01]  /*3700*/  LEA.HI.X.SX32 R7, R7, R27, 0x1, P0 ;  /* 0x0000001b07077211 */ /* 0x000fe200000f0eff */
[C---:B------:R-:W-:Y:S02]  /*3710*/  IMAD R10, R0.reuse, 0x1f6, RZ ;  /* 0x000001f6000a7824 */ /* 0x040fe400078e02ff */
[----:B0-----:R-:W-:-:S03]  /*3720*/  IMAD R9, R0, 0xfb, RZ ;  /* 0x000000fb00097824 */ /* 0x001fc600078e02ff */
[----:B------:R0:W5:Y:S01]  /*3730*/  LDG.E.U16 R7, [R6.64] ;  /* 0x0000000606077981 */ /* 0x000162000c1e1500 */
[----:B------:R-:W-:Y:S01]  /*3740*/  IADD3 R10, P2, R10, R26, RZ ;  /* 0x0000001a0a0a7210 */ /* 0x000fe20007f5e0ff */
[C---:B------:R-:W-:Y:S02]  /*3750*/  IMAD R8, R0.reuse, 0x46, RZ ;  /* 0x0000004600087824 */ /* 0x040fe400078e02ff */
[----:B0-----:R-:W-:-:S03]  /*3760*/  IMAD R6, R0, 0xf3, RZ ;  /* 0x000000f300067824 */ /* 0x001fc600078e02ff */
[-C--:B------:R-:W-:Y:S01]  /*3770*/  IADD3 R8, P0, R8, R26.reuse, RZ ;  /* 0x0000001a08087210 */ /* 0x080fe20007f1e0ff */
[----:B--2---:R0:W-:Y:S02]  /*3780*/  STL [R1+0x1c0], R12 ;  /* 0x0001c00c01007387 */ /* 0x0041e40000100800 */
[----:B0-----:R-:W-:Y:S02]  /*3790*/  IMAD R12, R0, 0x1e6, RZ ;  /* 0x000001e6000c7824 */ /* 0x001fe400078e02ff */
[----:B---3--:R0:W-:Y:S03]  /*37a0*/  STL [R1+0x1bc], R13 ;  /* 0x0001bc0d01007387 */ /* 0x0081e60000100800 */
[----:B------:R-:W-:Y:S01]  /*37b0*/  IADD3 R12, P1, R12, R26, RZ ;  /* 0x0000001a0c0c7210 */ /* 0x000fe20007f3e0ff */
[----:B----4-:R1:W-:Y:S03]  /*37c0*/  STL [R1+0x1b8], R11 ;  /* 0x0001b80b01007387 */ /* 0x0103e60000100800 */
[----:B0-----:R-:W-:-:S05]  /*37d0*/  LEA.HI.X.SX32 R13, R6, R27, 0x1, P1 ;  /* 0x0000001b060d7211 */ /* 0x001fca00008f0eff */
[----:B------:R0:W2:Y:S01]  /*37e0*/  LDG.E.U16 R12, [R12.64] ;  /* 0x000000060c0c7981 */ /* 0x0000a2000c1e1500 */
[----:B-1----:R-:W-:-:S05]  /*37f0*/  IMAD R11, R0, 0x56, RZ ;  /* 0x00000056000b7824 */ /* 0x002fca00078e02ff */
[----:B------:R-:W-:Y:S02]  /*3800*/  IADD3 R6, P1, R11, R26, RZ ;  /* 0x0000001a0b067210 */ /* 0x000fe40007f3e0ff */
[----:B------:R-:W-:Y:S01]  /*3810*/  LEA.HI.X.SX32 R11, R9, R27, 0x1, P2 ;  /* 0x0000001b090b7211 */ /* 0x000fe200010f0eff */
[----:B------:R-:W-:-:S04]  /*3820*/  IMAD R9, R0, 0x23, RZ ;  /* 0x0000002300097824 */ /* 0x000fc800078e02ff */
[----:B------:R1:W3:Y:S01]  /*3830*/  LDG.E.U16 R10, [R10.64] ;  /* 0x000000060a0a7981 */ /* 0x0002e2000c1e1500 */
[----:B------:R-:W-:-:S05]  /*3840*/  LEA.HI.X.SX32 R9, R9, R27, 0x1, P0 ;  /* 0x0000001b09097211 */ /* 0x000fca00000f0eff */
[----:B0-----:R-:W4:Y:S04]  /*3850*/  LDG.E.U16 R13, [R8.64] ;  /* 0x00000006080d7981 */ /* 0x001f28000c1e1500 */
[----:B-----5:R0:W-:Y:S02]  /*3860*/  STL [R1+0x1b4], R7 ;  /* 0x0001b40701007387 */ /* 0x0201e40000100800 */
[----:B0-----:R-:W-:-:S05]  /*3870*/  IMAD R7, R0, 0x2b, RZ ;  /* 0x0000002b00077824 */ /* 0x001fca00078e02ff */
[----:B------:R-:W-:Y:S01]  /*3880*/  LEA.HI.X.SX32 R7, R7, R27, 0x1, P1 ;  /* 0x0000001b07077211 */ /* 0x000fe200008f0eff */
[----:B-1----:R-:W-:-:S05]  /*3890*/  IMAD R11, R0, 0x3b, RZ ;  /* 0x0000003b000b7824 */ /* 0x002fca00078e02ff */
[----:B------:R0:W5:Y:S02]  /*38a0*/  LDG.E.U16 R7, [R6.64] ;  /* 0x0000000606077981 */ /* 0x000164000c1e1500 */
[C---:B0-----:R-:W-:Y:S02]  /*38b0*/  IMAD R6, R0.reuse, 0x33, RZ ;  /* 0x0000003300067824 */ /* 0x041fe400078e02ff */
[----:B--2---:R0:W-:Y:S02]  /*38c0*/  STL [R1+0x1a0], R12 ;  /* 0x0001a00c01007387 */ /* 0x0041e40000100800 */
[----:B0-----:R-:W-:Y:S02]  /*38d0*/  IMAD R12, R0, 0x66, RZ ;  /* 0x00000066000c7824 */ /* 0x001fe400078e02ff */
[----:B---3--:R0:W-:Y:S03]  /*38e0*/  STL [R1+0x19c], R10 ;  /* 0x00019c0a01007387 */ /* 0x0081e60000100800 */
[-C--:B------:R-:W-:Y:S01]  /*38f0*/  IADD3 R12, P0, R12, R26.reuse, RZ ;  /* 0x0000001a0c0c7210 */ /* 0x080fe20007f1e0ff */
[----:B0-----:R-:W-:Y:S01]  /*3900*/  IMAD R10, R0, 0x76, RZ ;  /* 0x00000076000a7824 */ /* 0x001fe200078e02ff */
[----:B----4-:R0:W-:Y:S04]  /*3910*/  STL [R1+0x1ac], R13 ;  /* 0x0001ac0d01007387 */ /* 0x0101e80000100800 */
[----:B------:R-:W-:-:S04]  /*3920*/  IADD3 R10, P1, R10, R26, RZ ;  /* 0x0000001a0a0a7210 */ /* 0x000fc80007f3e0ff */
[-C--:B------:R-:W-:Y:S02]  /*3930*/  LEA.HI.X.SX32 R11, R11, R27.reuse, 0x1, P1 ;  /* 0x0000001b0b0b7211 */ /* 0x080fe400008f0eff */
[----:B0-----:R-:W-:-:S03]  /*3940*/  LEA.HI.X.SX32 R13, R6, R27, 0x1, P0 ;  /* 0x0000001b060d7211 */ /* 0x001fc600000f0eff */
[----:B------:R0:W2:Y:S04]  /*3950*/  LDG.E.U16 R10, [R10.64] ;  /* 0x000000060a0a7981 */ /* 0x0000a8000c1e1500 */
[----:B------:R1:W3:Y:S01]  /*3960*/  LDG.E.U16 R13, [R12.64] ;  /* 0x000000060c0d7981 */ /* 0x0002e2000c1e1500 */
[C---:B------:R-:W-:Y:S02]  /*3970*/  IMAD R6, R0.reuse, 0x96, RZ ;  /* 0x0000009600067824 */ /* 0x040fe400078e02ff */
[C---:B------:R-:W-:Y:S01]  /*3980*/  IMAD R8, R0.reuse, 0x86, RZ ;  /* 0x0000008600087824 */ /* 0x040fe200078e02ff */
[----:B-----5:R4:W-:Y:S01]  /*3990*/  STL [R1+0x1a8], R7 ;  /* 0x0001a80701007387 */ /* 0x0209e20000100800 */
[----:B------:R-:W-:Y:S01]  /*39a0*/  IMAD R9, R0, 0x43, RZ ;  /* 0x0000004300097824 */ /* 0x000fe200078e02ff */
[----:B------:R-:W-:-:S02]  /*39b0*/  IADD3 R6, P0, R6, R26, RZ ;  /* 0x0000001a06067210 */ /* 0x000fc40007f1e0ff */
[----:B------:R-:W-:Y:S01]  /*39c0*/  IADD3 R8, P2, R8, R26, RZ ;  /* 0x0000001a08087210 */ /* 0x000fe20007f5e0ff */
[----:B----4-:R-:W-:-:S03]  /*39d0*/  IMAD R7, R0, 0x4b, RZ ;  /* 0x0000004b00077824 */ /* 0x010fc600078e02ff */
[-C--:B------:R-:W-:Y:S01]  /*39e0*/  LEA.HI.X.SX32 R9, R9, R27.reuse, 0x1, P2 ;  /* 0x0000001b09097211 */ /* 0x080fe200010f0eff */
[----:B0-----:R-:W-:Y:S01]  /*39f0*/  IMAD R11, R0, 0xa6, RZ ;  /* 0x000000a6000b7824 */ /* 0x001fe200078e02ff */
[----:B------:R-:W-:-:S03]  /*3a00*/  LEA.HI.X.SX32 R7, R7, R27, 0x1, P0 ;  /* 0x0000001b07077211 */ /* 0x000fc600000f0eff */
[----:B-1----:R0:W4:Y:S02]  /*3a10*/  LDG.E.U16 R12, [R8.64] ;  /* 0x00000006080c7981 */ /* 0x002124000c1e1500 */
[----:B0-----:R-:W-:Y:S01]  /*3a20*/  IADD3 R8, P0, R11, R26, RZ ;  /* 0x0000001a0b087210 */ /* 0x001fe20007f1e0ff */
[C---:B------:R-:W-:Y:S01]  /*3a30*/  IMAD R11, R0.reuse, 0xc6, RZ ;  /* 0x000000c6000b7824 */ /* 0x040fe200078e02ff */
[----:B---3--:R0:W-:Y:S04]  /*3a40*/  STL [R1+0x194], R13 ;  /* 0x0001940d01007387 */ /* 0x0081e80000100800 */
[----:B--2---:R1:W-:Y:S04]  /*3a50*/  STL [R1+0x190], R10 ;  /* 0x0001900a01007387 */ /* 0x0043e80000100800 */
[----:B0-----:R0:W2:Y:S01]  /*3a60*/  LDG.E.U16 R13, [R6.64] ;  /* 0x00000006060d7981 */ /* 0x0010a2000c1e1500 */
[----:B-1----:R-:W-:-:S02]  /*3a70*/  IMAD R10, R0, 0xb6, RZ ;  /* 0x000000b6000a7824 */ /* 0x002fc400078e02ff */
[----:B0-----:R-:W-:-:S03]  /*3a80*/  IMAD R6, R0, 0x53, RZ ;  /* 0x0000005300067824 */ /* 0x001fc600078e02ff */
[-C--:B------:R-:W-:Y:S01]  /*3a90*/  IADD3 R10, P1, R10, R26.reuse, RZ ;  /* 0x0000001a0a0a7210 */ /* 0x080fe20007f3e0ff */
[----:B------:R-:W-:Y:S01]  /*3aa0*/  IMAD R7, R0, 0x5b, RZ ;  /* 0x0000005b00077824 */ /* 0x000fe200078e02ff */
[-C--:B------:R-:W-:Y:S02]  /*3ab0*/  LEA.HI.X.SX32 R9, R6, R27.reuse, 0x1, P0 ;  /* 0x0000001b06097211 */ /* 0x080fe400000f0eff */
[----:B------:R-:W-:Y:S02]  /*3ac0*/  IADD3 R6, P0, R11, R26, RZ ;  /* 0x0000001a0b067210 */ /* 0x000fe40007f1e0ff */
[----:B------:R-:W-:Y:S02]  /*3ad0*/  LEA.HI.X.SX32 R11, R7, R27, 0x1, P1 ;  /* 0x0000001b070b7211 */ /* 0x000fe400008f0eff */
[----:B------:R0:W3:Y:S04]  /*3ae0*/  LDG.E.U16 R7, [R8.64] ;  /* 0x0000000608077981 */ /* 0x0000e8000c1e1500 */
[----:B----4-:R1:W-:Y:S02]  /*3af0*/  STL [R1+0x18c], R12 ;  /* 0x00018c0c01007387 */ /* 0x0103e40000100800 */
[----:B-1----:R-:W-:-:S02]  /*3b00*/  IMAD R12, R0, 0x63, RZ ;  /* 0x00000063000c7824 */ /* 0x002fc400078e02ff */
[----:B--2---:R1:W-:Y:S02]  /*3b10*/  STL [R1+0x184], R13 ;  /* 0x0001840d01007387 */ /* 0x0043e40000100800 */
[----:B-1----:R-:W-:-:S05]  /*3b20*/  IMAD R13, R0, 0xd6, RZ ;  /* 0x000000d6000d7824 */ /* 0x002fca00078e02ff */
[----:B0-----:R-:W-:Y:S02]  /*3b30*/  IADD3 R8, P1, R13, R26, RZ ;  /* 0x0000001a0d087210 */ /* 0x001fe40007f3e0ff */
[----:B------:R0:W2:Y:S04]  /*3b40*/  LDG.E.U16 R13, [R10.64] ;  /* 0x000000060a0d7981 */ /* 0x0000a8000c1e1500 */
[----:B---3--:R1:W-:Y:S02]  /*3b50*/  STL [R1+0x180], R7 ;  /* 0x0001800701007387 */ /* 0x0083e40000100800 */
[----:B-1----:R-:W-:-:S05]  /*3b60*/  LEA.HI.X.SX32 R7, R12, R27, 0x1, P0 ;  /* 0x0000001b0c077211 */ /* 0x002fca00000f0eff */
[----:B0-----:R0:W3:Y:S01]  /*3b70*/  LDG.E.U16 R11, [R6.64] ;  /* 0x00000006060b7981 */ /* 0x0010e2000c1e1500 */
[C---:B------:R-:W-:Y:S02]  /*3b80*/  IMAD R9, R0.reuse, 0x6b, RZ ;  /* 0x0000006b00097824 */ /* 0x040fe400078e02ff */
[----:B------:R-:W-:-:S03]  /*3b90*/  IMAD R12, R0, 0xe6, RZ ;  /* 0x000000e6000c7824 */ /* 0x000fc600078e02ff */
[-C--:B------:R-:W-:Y:S01]  /*3ba0*/  LEA.HI.X.SX32 R9, R9, R27.reuse, 0x1, P1 ;  /* 0x0000001b09097211 */ /* 0x080fe200008f0eff */
[C---:B------:R-:W-:Y:S02]  /*3bb0*/  IMAD R10, R0.reuse, 0xf6, RZ ;  /* 0x000000f6000a7824 */ /* 0x040fe400078e02ff */
[----:B0-----:R-:W-:Y:S01]  /*3bc0*/  IMAD R7, R0, 0x73, RZ ;  /* 0x0000007300077824 */ /* 0x001fe200078e02ff */
[----:B------:R-:W-:Y:S02]  /*3bd0*/  IADD3 R6, P0, R12, R26, RZ ;  /* 0x0000001a0c067210 */ /* 0x000fe40007f1e0ff */
[----:B------:R0:W4:Y:S02]  /*3be0*/  LDG.E.U16 R12, [R8.64] ;  /* 0x00000006080c7981 */ /* 0x000124000c1e1500 */
[----:B------:R-:W-:-:S06]  /*3bf0*/  LEA.HI.X.SX32 R7, R7, R27, 0x1, P0 ;  /* 0x0000001b07077211 */ /* 0x000fcc00000f0eff */
[----:B------:R1:W5:Y:S01]  /*3c00*/  LDG.E.U16 R7, [R6.64] ;  /* 0x0000000606077981 */ /* 0x000362000c1e1500 */
[----:B0-----:R-:W-:Y:S01]  /*3c10*/  IMAD R9, R0, 0x7b, RZ ;  /* 0x0000007b00097824 */ /* 0x001fe200078e02ff */
[-C--:B------:R-:W-:Y:S02]  /*3c20*/  IADD3 R8, P1, R10, R26.reuse, RZ ;  /* 0x0000001a0a087210 */ /* 0x080fe40007f3e0ff */
[C---:B------:R-:W-:Y:S02]  /*3c30*/  LEA R10, P0, R0.reuse, R26, 0x3 ;  /* 0x0000001a000a7211 */ /* 0x040fe400078018ff */
[----:B------:R-:W-:Y:S01]  /*3c40*/  LEA.HI.X.SX32 R9, R9, R27, 0x1, P1 ;  /* 0x0000001b09097211 */ /* 0x000fe200008f0eff */
[----:B--2---:R0:W-:Y:S02]  /*3c50*/  STL [R1+0x178], R13 ;  /* 0x0001780d01007387 */ /* 0x0041e40000100800 */
[C---:B0-----:R-:W-:Y:S02]  /*3c60*/  IMAD.SHL.U32 R13, R0.reuse, 0x4, RZ ;  /* 0x00000004000d7824 */ /* 0x041fe400078e00ff */
[----:B---3--:R0:W-:Y:S02]  /*3c70*/  STL [R1+0x174], R11 ;  /* 0x0001740b01007387 */ /* 0x0081e40000100800 */
[----:B0-----:R-:W-:-:S05]  /*3c80*/  IMAD R11, R0, 0x108, RZ ;  /* 0x00000108000b7824 */ /* 0x001fca00078e02ff */
[----:B-1----:R-:W-:Y:S02]  /*3c90*/  IADD3 R6, P1, R11, R26, RZ ;  /* 0x0000001a0b067210 */ /* 0x002fe40007f3e0ff */
[----:B------:R-:W-:Y:S02]  /*3ca0*/  LEA.HI.X.SX32 R11, R13, R27, 0x1, P0 ;  /* 0x0000001b0d0b7211 */ /* 0x000fe400000f0eff */
[----:B------:R0:W2:Y:S04]  /*3cb0*/  LDG.E.U16 R13, [R8.64] ;  /* 0x00000006080d7981 */ /* 0x0000a8000c1e1500 */
[----:B------:R1:W3:Y:S04]  /*3cc0*/  LDG.E.U16 R11, [R10.64] ;  /* 0x000000060a0b7981 */ /* 0x0002e8000c1e1500 */
[----:B----4-:R4:W-:Y:S04]  /*3cd0*/  STL [R1+0x170], R12 ;  /* 0x0001700c01007387 */ /* 0x0109e80000100800 */
[----:B-----5:R5:W-:Y:S01]  /*3ce0*/  STL [R1+0x168], R7 ;  /* 0x0001680701007387 */ /* 0x020be20000100800 */
[----:B----4-:R-:W-:-:S02]  /*3cf0*/  IMAD R12, R0, 0x8c, RZ ;  /* 0x0000008c000c7824 */ /* 0x010fc400078e02ff */
[----:B-----5:R-:W-:-:S03]  /*3d00*/  IMAD R7, R0, 0x84, RZ ;  /* 0x0000008400077824 */ /* 0x020fc600078e02ff */
[----:B0-----:R-:W-:Y:S01]  /*3d10*/  IADD3 R8, P0, R12, R26, RZ ;  /* 0x0000001a0c087210 */ /* 0x001fe20007f1e0ff */
[C---:B-1----:R-:W-:Y:S01]  /*3d20*/  IMAD R10, R0.reuse, 0x118, RZ ;  /* 0x00000118000a7824 */ /* 0x042fe200078e02ff */
[----:B------:R-:W-:Y:S01]  /*3d30*/  LEA.HI.X.SX32 R7, R7, R27, 0x1, P1 ;  /* 0x0000001b07077211 */ /* 0x000fe200008f0eff */
[----:B--2---:R0:W-:Y:S04]  /*3d40*/  STL [R1+0x15c], R13 ;  /* 0x00015c0d01007387 */ /* 0x0041e80000100800 */
[----:B---3--:R1:W-:Y:S01]  /*3d50*/  STL [R1+0x160], R11 ;  /* 0x0001600b01007387 */ /* 0x0083e20000100800 */
[C---:B0-----:R-:W-:Y:S02]  /*3d60*/  IMAD R13, R0.reuse, 0x46, RZ ;  /* 0x00000046000d7824 */ /* 0x041fe400078e02ff */
[----:B-1----:R-:W-:-:S03]  /*3d70*/  IMAD R11, R0, 0x128, RZ ;  /* 0x00000128000b7824 */ /* 0x002fc600078e02ff */
[-C--:B------:R-:W-:Y:S02]  /*3d80*/  LEA.HI.X.SX32 R9, R13, R27.reuse, 0x1, P0 ;  /* 0x0000001b0d097211 */ /* 0x080fe400000f0eff */
[----:B------:R0:W2:Y:S04]  /*3d90*/  LDG.E.U16 R13, [R6.64] ;  /* 0x00000006060d7981 */ /* 0x0000a8000c1e1500 */
[----:B------:R1:W3:Y:S01]  /*3da0*/  LDG.E.U16 R8, [R8.64] ;  /* 0x0000000608087981 */ /* 0x0002e2000c1e1500 */
[-C--:B0-----:R-:W-:Y:S02]  /*3db0*/  IADD3 R6, P0, R10, R26.reuse, RZ ;  /* 0x0000001a0a067210 */ /* 0x081fe40007f1e0ff */
[----:B------:R-:W-:Y:S01]  /*3dc0*/  IADD3 R10, P1, R11, R26, RZ ;  /* 0x0000001a0b0a7210 */ /* 0x000fe20007f3e0ff */
[----:B------:R-:W-:Y:S01]  /*3dd0*/  IMAD R11, R0, 0x94, RZ ;  /* 0x00000094000b7824 */ /* 0x000fe200078e02ff */
[----:B------:R-:W-:-:S04]  /*3de0*/  LEA.HI.X.SX32 R7, R12, R27, 0x1, P0 ;  /* 0x0000001b0c077211 */ /* 0x000fc800000f0eff */
[----:B------:R-:W-:Y:S01]  /*3df0*/  LEA.HI.X.SX32 R11, R11, R27, 0x1, P1 ;  /* 0x0000001b0b0b7211 */ /* 0x000fe200008f0eff */
[----:B------:R0:W4:Y:S04]  /*3e00*/  LDG.E.U16 R6, [R6.64] ;  /* 0x0000000606067981 */ /* 0x000128000c1e1500 */
[----:B------:R5:W4:Y:S01]  /*3e10*/  LDG.E.U16 R10, [R10.64] ;  /* 0x000000060a0a7981 */ /* 0x000b22000c1e1500 */
[C---:B-1----:R-:W-:Y:S02]  /*3e20*/  IMAD R9, R0.reuse, 0x27, RZ ;  /* 0x0000002700097824 */ /* 0x042fe400078e02ff */
[C---:B------:R-:W-:Y:S02]  /*3e30*/  IMAD R12, R0.reuse, 0x9c, RZ ;  /* 0x0000009c000c7824 */ /* 0x040fe400078e02ff */
[----:B0-----:R-:W-:-:S02]  /*3e40*/  IMAD R7, R0, 0x138, RZ ;  /* 0x0000013800077824 */ /* 0x001fc400078e02ff */
[C---:B-----5:R-:W-:Y:S01]  /*3e50*/  IMAD R11, R0.reuse, 0x148, RZ ;  /* 0x00000148000b7824 */ /* 0x060fe200078e02ff */
[----:B--2---:R0:W-:Y:S04]  /*3e60*/  STL [R1+0x154], R13 ;  /* 0x0001540d01007387 */ /* 0x0041e80000100800 */
[----:B---3--:R1:W-:Y:S01]  /*3e70*/  STL [R1+0x1c8], R8 ;  /* 0x0001c80801007387 */ /* 0x0083e20000100800 */
[----:B0-----:R-:W-:-:S05]  /*3e80*/  IMAD R13, R0, 0x4e, RZ ;  /* 0x0000004e000d7824 */ /* 0x001fca00078e02ff */
[-C--:B-1----:R-:W-:Y:S01]  /*3e90*/  IADD3 R8, P0, R13, R26.reuse, RZ ;  /* 0x0000001a0d087210 */ /* 0x082fe20007f1e0ff */
[----:B----4-:R0:W-:Y:S03]  /*3ea0*/  STL [R1+0x150], R6 ;  /* 0x0001500601007387 */ /* 0x0101e60000100800 */
[----:B------:R-:W-:Y:S01]  /*3eb0*/  LEA.HI.X.SX32 R9, R9, R27, 0x1, P0 ;  /* 0x0000001b09097211 */ /* 0x000fe200000f0eff */
[----:B------:R1:W-:Y:S05]  /*3ec0*/  STL [R1+0x144], R10 ;  /* 0x0001440a01007387 */ /* 0x0003ea0000100800 */
[----:B------:R2:W3:Y:S01]  /*3ed0*/  LDG.E.U16 R9, [R8.64] ;  /* 0x0000000608097981 */ /* 0x0004e2000c1e1500 */
[----:B0-----:R-:W-:-:S02]  /*3ee0*/  IADD3 R6, P1, R12, R26, RZ ;  /* 0x0000001a0c067210 */ /* 0x001fc40007f3e0ff */
[-C--:B-1----:R-:W-:Y:S02]  /*3ef0*/  IADD3 R10, P0, R7, R26.reuse, RZ ;  /* 0x0000001a070a7210 */ /* 0x082fe40007f1e0ff */
[-C--:B------:R-:W-:Y:S02]  /*3f00*/  LEA.HI.X.SX32 R7, R13, R27.reuse, 0x1, P1 ;  /* 0x0000001b0d077211 */ /* 0x080fe400008f0eff */
[----:B--2---:R-:W-:Y:S02]  /*3f10*/  IADD3 R8, P1, R11, R26, RZ ;  /* 0x0000001a0b087210 */ /* 0x004fe40007f3e0ff */
[----:B------:R-:W-:Y:S02]  /*3f20*/  LEA.HI.X.SX32 R11, R12, R27, 0x1, P0 ;  /* 0x0000001b0c0b7211 */ /* 0x000fe400000f0eff */
[----:B------:R0:W2:Y:S01]  /*3f30*/  LDG.E.U16 R12, [R6.64] ;  /* 0x00000006060c7981 */ /* 0x0000a2000c1e1500 */
[----:B------:R-:W-:-:S03]  /*3f40*/  IMAD R13, R0, 0xac, RZ ;  /* 0x000000ac000d7824 */ /* 0x000fc600078e02ff */
[----:B------:R1:W4:Y:S02]  /*3f50*/  LDG.E.U16 R11, [R10.64] ;  /* 0x000000060a0b7981 */ /* 0x000324000c1e1500 */
[----:B0-----:R-:W-:Y:S02]  /*3f60*/  IADD3 R6, P0, R13, R26, RZ ;  /* 0x0000001a0d067210 */ /* 0x001fe40007f1e0ff */
[----:B---3--:R0:W-:Y:S02]  /*3f70*/  STL [R1+0x1c4], R9 ;  /* 0x0001c40901007387 */ /* 0x0081e40000100800 */
[C---:B0-----:R-:W-:Y:S02]  /*3f80*/  IMAD R9, R0.reuse, 0xa4, RZ ;  /* 0x000000a400097824 */ /* 0x041fe400078e02ff */
[----:B--2---:R0:W-:Y:S03]  /*3f90*/  STL [R1+0x1b0], R12 ;  /* 0x0001b00c01007387 */ /* 0x0041e60000100800 */
[----:B------:R-:W-:Y:S01]  /*3fa0*/  LEA.HI.X.SX32 R9, R9, R27, 0x1, P1 ;  /* 0x0000001b09097211 */ /* 0x000fe200008f0eff */
[----:B0-----:R-:W-:-:S05]  /*3fb0*/  IMAD R12, R0, 0x56, RZ ;  /* 0x00000056000c7824 */ /* 0x001fca00078e02ff */
[----:B------:R-:W-:Y:S02]  /*3fc0*/  LEA.HI.X.SX32 R7, R12, R27, 0x1, P0 ;  /* 0x0000001b0c077211 */ /* 0x000fe400000f0eff */
[----:B------:R0:W2:Y:S04]  /*3fd0*/  LDG.E.U16 R12, [R8.64] ;  /* 0x00000006080c7981 */ /* 0x0000a8000c1e1500 */
[----:B------:R3:W5:Y:S01]  /*3fe0*/  LDG.E.U16 R6, [R6.64] ;  /* 0x0000000606067981 */ /* 0x000762000c1e1500 */
[----:B-1----:R-:W-:-:S03]  /*3ff0*/  IMAD R10, R0, 0x158, RZ ;  /* 0x00000158000a7824 */ /* 0x002fc600078e02ff */
[----:B----4-:R1:W-:Y:S02]  /*4000*/  STL [R1+0x140], R11 ;  /* 0x0001400b01007387 */ /* 0x0103e40000100800 */
[----:B0-----:R-:W-:Y:S01]  /*4010*/  IADD3 R8, P0, R10, R26, RZ ;  /* 0x0000001a0a087210 */ /* 0x001fe20007f1e0ff */
[----:B-1----:R-:W-:-:S03]  /*4020*/  IMAD R11, R0, 0x168, RZ ;  /* 0x00000168000b7824 */ /* 0x002fc600078e02ff */
[----:B------:R-:W-:Y:S01]  /*4030*/  LEA.HI.X.SX32 R9, R13, R27, 0x1, P0 ;  /* 0x0000001b0d097211 */ /* 0x000fe200000f0eff */
[C---:B---3--:R-:W-:Y:S01]  /*4040*/  IMAD R7, R0.reuse, 0x2f, RZ ;  /* 0x0000002f00077824 */ /* 0x048fe200078e02ff */
[----:B------:R-:W-:Y:S01]  /*4050*/  IADD3 R10, P1, R11, R26, RZ ;  /* 0x0000001a0b0a7210 */ /* 0x000fe20007f3e0ff */
[----:B------:R-:W-:-:S03]  /*4060*/  IMAD R11, R0, 0xb4, RZ ;  /* 0x000000b4000b7824 */ /* 0x000fc600078e02ff */
[----:B------:R0:W3:Y:S02]  /*4070*/  LDG.E.U16 R9, [R8.64] ;  /* 0x0000000608097981 */ /* 0x0000e4000c1e1500 */
[----:B------:R-:W-:-:S06]  /*4080*/  LEA.HI.X.SX32 R11, R11, R27, 0x1, P1 ;  /* 0x0000001b0b0b7211 */ /* 0x000fcc00008f0eff */
[----:B------:R1:W4:Y:S04]  /*4090*/  LDG.E.U16 R11, [R10.64] ;  /* 0x000000060a0b7981 */ /* 0x000328000c1e1500 */
[----:B--2---:R2:W-:Y:S04]  /*40a0*/  STL [R1+0x13c], R12 ;  /* 0x00013c0c01007387 */ /* 0x0045e80000100800 */
[----:B-----5:R5:W-:Y:S01]  /*40b0*/  STL [R1+0x1a4], R6 ;  /* 0x0001a40601007387 */ /* 0x020be20000100800 */
[----:B--2---:R-:W-:-:S05]  /*40c0*/  IMAD R12, R0, 0x5e, RZ ;  /* 0x0000005e000c7824 */ /* 0x004fca00078e02ff */
[----:B-----5:R-:W-:-:S04]  /*40d0*/  IADD3 R6, P0, R12, R26, RZ ;  /* 0x0000001a0c067210 */ /* 0x020fc80007f1e0ff */
[----:B------:R-:W-:-:S06]  /*40e0*/  LEA.HI.X.SX32 R7, R7, R27, 0x1, P0 ;  /* 0x0000001b07077211 */ /* 0x000fcc00000f0eff */
[----:B------:R2:W5:Y:S01]  /*40f0*/  LDG.E.U16 R7, [R6.64] ;  /* 0x0000000606077981 */ /* 0x000562000c1e1500 */
[C---:B------:R-:W-:Y:S02]  /*4100*/  IMAD R13, R0.reuse, 0xbc, RZ ;  /* 0x000000bc000d7824 */ /* 0x040fe400078e02ff */
[----:B-1----:R-:W-:-:S03]  /*4110*/  IMAD R10, R0, 0x178, RZ ;  /* 0x00000178000a7824 */ /* 0x002fc600078e02ff */
[-C--:B0-----:R-:W-:Y:S01]  /*4120*/  IADD3 R8, P1, R13, R26.reuse, RZ ;  /* 0x0000001a0d087210 */ /* 0x081fe20007f3e0ff */
[----:B---3--:R0:W-:Y:S01]  /*4130*/  STL [R1+0x138], R9 ;  /* 0x0001380901007387 */ /* 0x0081e20000100800 */
[----:B--2---:R-:W-:-:S03]  /*4140*/  IADD3 R6, P0, R10, R26, RZ ;  /* 0x0000001a0a067210 */ /* 0x004fc60007f1e0ff */
[----:B----4-:R1:W-:Y:S01]  /*4150*/  STL [R1+0x134], R11 ;  /* 0x0001340b01007387 */ /* 0x0103e20000100800 */
[----:B0-----:R-:W-:-:S05]  /*4160*/  LEA.HI.X.SX32 R9, R12, R27, 0x1, P1 ;  /* 0x0000001b0c097211 */ /* 0x001fca00008f0eff */
[----:B-1----:R-:W2:Y:S04]  /*4170*/  LDG.E.U16 R11, [R8.64] ;  /* 0x00000006080b7981 */ /* 0x002ea8000c1e1500 */
[----:B-----5:R0:W-:Y:S02]  /*4180*/  STL [R1+0x198], R7 ;  /* 0x0001980701007387 */ /* 0x0201e40000100800 */
[----:B0-----:R-:W-:-:S06]  /*4190*/  LEA.HI.X.SX32 R7, R13, R27, 0x1, P0 ;  /* 0x0000001b0d077211 */ /* 0x001fcc00000f0eff */
[----:B------:R0:W3:Y:S01]  /*41a0*/  LDG.E.U16 R7, [R6.64] ;  /* 0x0000000606077981 */ /* 0x0000e2000c1e1500 */
[C---:B------:R-:W-:Y:S02]  /*41b0*/  IMAD R12, R0.reuse, 0x188, RZ ;  /* 0x00000188000c7824 */ /* 0x040fe400078e02ff */
[----:B------:R-:W-:Y:S01]  /*41c0*/  IMAD R13, R0, 0xc4, RZ ;  /* 0x000000c4000d7824 */ /* 0x000fe200078e02ff */
[----:B--2---:R1:W-:Y:S02]  /*41d0*/  STL [R1+0x188], R11 ;  /* 0x0001880b01007387 */ /* 0x0043e40000100800 */
[-C--:B------:R-:W-:Y:S01]  /*41e0*/  IADD3 R12, P1, R12, R26.reuse, RZ ;  /* 0x0000001a0c0c7210 */ /* 0x080fe20007f3e0ff */
[C---:B------:R-:W-:Y:S02]  /*41f0*/  IMAD R9, R0.reuse, 0xcc, RZ ;  /* 0x000000cc00097824 */ /* 0x040fe400078e02ff */
[C---:B------:R-:W-:Y:S01]  /*4200*/  IMAD R8, R0.reuse, 0x198, RZ ;  /* 0x0000019800087824 */ /* 0x040fe200078e02ff */
[----:B------:R-:W-:Y:S01]  /*4210*/  LEA.HI.X.SX32 R13, R13, R27, 0x1, P1 ;  /* 0x0000001b0d0d7211 */ /* 0x000fe200008f0eff */
[----:B-1----:R-:W-:Y:S01]  /*4220*/  IMAD R11, R0, 0x1a8, RZ ;  /* 0x000001a8000b7824 */ /* 0x002fe200078e02ff */
[----:B------:R-:W-:-:S04]  /*4230*/  IADD3 R10, P0, R9, R26, RZ ;  /* 0x0000001a090a7210 */ /* 0x000fc80007f1e0ff */
[----:B------:R1:W2:Y:S01]  /*4240*/  LDG.E.U16 R13, [R12.64] ;  /* 0x000000060c0d7981 */ /* 0x0002a2000c1e1500 */
[-C--:B0-----:R-:W-:Y:S01]  /*4250*/  IADD3 R6, P1, R11, R26.reuse, RZ ;  /* 0x0000001a0b067210 */ /* 0x081fe20007f3e0ff */
[----:B------:R-:W-:Y:S01]  /*4260*/  IMAD R11, R0, 0x66, RZ ;  /* 0x00000066000b7824 */ /* 0x000fe200078e02ff */
[----:B------:R-:W-:-:S04]  /*4270*/  IADD3 R8, P2, R8, R26, RZ ;  /* 0x0000001a08087210 */ /* 0x000fc80007f5e0ff */
[-C--:B------:R-:W-:Y:S02]  /*4280*/  LEA.HI.X.SX32 R11, R11, R27.reuse, 0x1, P0 ;  /* 0x0000001b0b0b7211 */ /* 0x080fe400000f0eff */
[----:B------:R-:W-:-:S03]  /*4290*/  LEA.HI.X.SX32 R9, R9, R27, 0x1, P2 ;  /* 0x0000001b09097211 */ /* 0x000fc600010f0eff */
[----:B-1----:R0:W4:Y:S04]  /*42a0*/  LDG.E.U16 R12, [R10.64] ;  /* 0x000000060a0c7981 */ /* 0x002128000c1e1500 */
[----:B0-----:R0:W5:Y:S04]  /*42b0*/  LDG.E.U16 R10, [R8.64] ;  /* 0x00000006080a7981 */ /* 0x001168000c1e1500 */
[----:B---3--:R1:W-:Y:S02]  /*42c0*/  STL [R1+0x130], R7 ;  /* 0x0001300701007387 */ /* 0x0083e40000100800 */
[----:B-1----:R-:W-:-:S05]  /*42d0*/  IMAD R7, R0, 0xd4, RZ ;  /* 0x000000d400077824 */ /* 0x002fca00078e02ff */
[----:B------:R-:W-:-:S05]  /*42e0*/  LEA.HI.X.SX32 R7, R7, R27, 0x1, P1 ;  /* 0x0000001b07077211 */ /* 0x000fca00008f0eff */
[----:B------:R1:W3:Y:S01]  /*42f0*/  LDG.E.U16 R11, [R6.64] ;  /* 0x00000006060b7981 */ /* 0x0002e2000c1e1500 */
[----:B0-----:R-:W-:-:S03]  /*4300*/  IMAD R9, R0, 0x6e, RZ ;  /* 0x0000006e00097824 */ /* 0x001fc600078e02ff */
[----:B--2---:R0:W-:Y:S01]  /*4310*/  STL [R1+0x12c], R13 ;  /* 0x00012c0d01007387 */ /* 0x0041e20000100800 */
[C---:B-1----:R-:W-:Y:S01]  /*4320*/  IMAD R7, R0.reuse, 0x37, RZ ;  /* 0x0000003700077824 */ /* 0x042fe200078e02ff */
[----:B------:R-:W-:Y:S02]  /*4330*/  IADD3 R6, P0, R9, R26, RZ ;  /* 0x0000001a09067210 */ /* 0x000fe40007f1e0ff */
[----:B----4-:R1:W-:Y:S01]  /*4340*/  STL [R1+0x17c], R12 ;  /* 0x00017c0c01007387 */ /* 0x0103e20000100800 */
[----:B0-----:R-:W-:Y:S01]  /*4350*/  IMAD R13, R0, 0xdc, RZ ;  /* 0x000000dc000d7824 */ /* 0x001fe200078e02ff */
[----:B------:R-:W-:-:S05]  /*4360*/  LEA.HI.X.SX32 R7, R7, R27, 0x1, P0 ;  /* 0x0000001b07077211 */ /* 0x000fca00000f0eff */
[----:B------:R0:W2:Y:S01]  /*4370*/  LDG.E.U16 R6, [R6.64] ;  /* 0x0000000606067981 */ /* 0x0000a2000c1e1500 */
[C---:B-1----:R-:W-:Y:S02]  /*4380*/  IMAD R12, R0.reuse, 0x1b8, RZ ;  /* 0x000001b8000c7824 */ /* 0x042fe400078e02ff */
[----:B------:R-:W-:-:S03]  /*4390*/  IMAD R8, R0, 0x1c8, RZ ;  /* 0x000001c800087824 */ /* 0x000fc600078e02ff */
[-C--:B------:R-:W-:Y:S02]  /*43a0*/  IADD3 R12, P2, R12, R26.reuse, RZ ;  /* 0x0000001a0c0c7210 */ /* 0x080fe40007f5e0ff */
[-C--:B------:R-:W-:Y:S01]  /*43b0*/  IADD3 R8, P3, R8, R26.reuse, RZ ;  /* 0x0000001a08087210 */ /* 0x080fe20007f7e0ff */
[----:B---3--:R-:W-:Y:S04]  /*43c0*/  STL [R1+0x124], R11 ;  /* 0x0001240b01007387 */ /* 0x008fe80000100800 */
[----:B-----5:R1:W-:Y:S02]  /*43d0*/  STL [R1+0x128], R10 ;  /* 0x0001280a01007387 */ /* 0x0203e40000100800 */
[----:B-1----:R-:W-:-:S04]  /*43e0*/  IADD3 R10, P1, R13, R26, RZ ;  /* 0x0000001a0d0a7210 */ /* 0x002fc80007f3e0ff */
[----:B------:R-:W-:Y:S01]  /*43f0*/  LEA.HI.X.SX32 R11, R9, R27, 0x1, P1 ;  /* 0x0000001b090b7211 */ /* 0x000fe200008f0eff */
[----:B------:R-:W-:-:S04]  /*4400*/  IMAD R9, R0, 0xe4, RZ ;  /* 0x000000e400097824 */ /* 0x000fc800078e02ff */
[----:B------:R1:W3:Y:S01]  /*4410*/  LDG.E.U16 R10, [R10.64] ;  /* 0x000000060a0a7981 */ /* 0x0002e2000c1e1500 */
[-C--:B------:R-:W-:Y:S02]  /*4420*/  LEA.HI.X.SX32 R13, R13, R27.reuse, 0x1, P2 ;  /* 0x0000001b0d0d7211 */ /* 0x080fe400010f0eff */
[----:B------:R-:W-:-:S03]  /*4430*/  LEA.HI.X.SX32 R9, R9, R27, 0x1, P3 ;  /* 0x0000001b09097211 */ /* 0x000fc600018f0eff */
[----:B-1----:R1:W4:Y:S04]  /*4440*/  LDG.E.U16 R11, [R12.64] ;  /* 0x000000060c0b7981 */ /* 0x002328000c1e1500 */
[----:B-1----:R-:W5:Y:S01]  /*4450*/  LDG.E.U16 R13, [R8.64] ;  /* 0x00000006080d7981 */ /* 0x002f62000c1e1500 */
[----:B0-----:R-:W-:-:S03]  /*4460*/  IMAD R7, R0, 0xec, RZ ;  /* 0x000000ec00077824 */ /* 0x001fc600078e02ff */
[----:B--2---:R0:W-:Y:S02]  /*4470*/  STL [R1+0x16c], R6 ;  /* 0x00016c0601007387 */ /* 0x0041e40000100800 */
[----:B0-----:R-:W-:Y:S01]  /*4480*/  IADD3 R6, P0, R7, R26, RZ ;  /* 0x0000001a07067210 */ /* 0x001fe20007f1e0ff */
[----:B------:R-:W-:-:S05]  /*4490*/  IMAD R7, R0, 0x76, RZ ;  /* 0x0000007600077824 */ /* 0x000fca00078e02ff */
[----:B------:R-:W-:-:S05]  /*44a0*/  LEA.HI.X.SX32 R7, R7, R27, 0x1, P0 ;  /* 0x0000001b07077211 */ /* 0x000fca00000f0eff */
[----:B------:R0:W2:Y:S01]  /*44b0*/  LDG.E.U16 R6, [R6.64] ;  /* 0x0000000606067981 */ /* 0x0000a2000c1e1500 */
[C---:B------:R-:W-:Y:S02]  /*44c0*/  IMAD R12, R0.reuse, 0x1e8, RZ ;  /* 0x000001e8000c7824 */ /* 0x040fe400078e02ff */
[----:B0-----:R-:W-:-:S03]  /*44d0*/  IMAD R7, R0, 0xec, RZ ;  /* 0x000000ec00077824 */ /* 0x001fc600078e02ff */
[-C--:B------:R-:W-:Y:S01]  /*44e0*/  IADD3 R12, P2, R12, R26.reuse, RZ ;  /* 0x0000001a0c0c7210 */ /* 0x080fe20007f5e0ff */
[----:B---3--:R0:W-:Y:S02]  /*44f0*/  STL [R1+0x164], R10 ;  /* 0x0001640a01007387 */ /* 0x0081e40000100800 */
[----:B0-----:R-:W-:Y:S02]  /*4500*/  IMAD R10, R0, 0x1d8, RZ ;  /* 0x000001d8000a7824 */ /* 0x001fe400078e02ff */
[----:B----4-:R0:W-:Y:S03]  /*4510*/  STL [R1+0x120], R11 ;  /* 0x0001200b01007387 */ /* 0x0101e60000100800 */
[----:B------:R-:W-:-:S04]  /*4520*/  IADD3 R10, P0, R10, R26, RZ ;  /* 0x0000001a0a0a7210 */ /* 0x000fc80007f1e0ff */
[----:B0-----:R-:W-:Y:S01]  /*4530*/  LEA.HI.X.SX32 R11, R7, R27, 0x1, P0 ;  /* 0x0000001b070b7211 */ /* 0x001fe200000f0eff */
[----:B-----5:R0:W-:Y:S05]  /*4540*/  STL [R1+0x11c], R13 ;  /* 0x00011c0d01007387 */ /* 0x0201ea0000100800 */
[----:B------:R1:W3:Y:S01]  /*4550*/  LDG.E.U16 R11, [R10.64] ;  /* 0x000000060a0b7981 */ /* 0x0002e2000c1e1500 */
[----:B0-----:R-:W-:-:S05]  /*4560*/  IMAD R13, R0, 0xf4, RZ ;  /* 0x000000f4000d7824 */ /* 0x001fca00078e02ff */
[----:B------:R-:W-:-:S06]  /*4570*/  LEA.HI.X.SX32 R13, R13, R27, 0x1, P2 ;  /* 0x0000001b0d0d7211 */ /* 0x000fcc00010f0eff */
[----:B------:R0:W4:Y:S01]  /*4580*/  LDG.E.U16 R13, [R12.64] ;  /* 0x000000060c0d7981 */ /* 0x000122000c1e1500 */
[C---:B------:R-:W-:Y:S02]  /*4590*/  IMAD R7, R0.reuse, 0x1f8, RZ ;  /* 0x000001f800077824 */ /* 0x040fe400078e02ff */
[C---:B------:R-:W-:Y:S01]  /*45a0*/  IMAD R9, R0.reuse, 0x7e, RZ ;  /* 0x0000007e00097824 */ /* 0x040fe200078e02ff */
[----:B--2---:R2:W-:Y:S02]  /*45b0*/  STL [R1+0x158], R6 ;  /* 0x0001580601007387 */ /* 0x0045e40000100800 */
[-C--:B-1----:R-:W-:Y:S01]  /*45c0*/  IADD3 R10, P2, R7, R26.reuse, RZ ;  /* 0x0000001a070a7210 */ /* 0x082fe20007f5e0ff */
[C---:B------:R-:W-:Y:S02]  /*45d0*/  IMAD R7, R0.reuse, 0x3f, RZ ;  /* 0x0000003f00077824 */ /* 0x040fe400078e02ff */
[----:B------:R-:W-:Y:S01]  /*45e0*/  IMAD R8, R0, 0xfc, RZ ;  /* 0x000000fc00087824 */ /* 0x000fe200078e02ff */
[----:B--2---:R-:W-:-:S04]  /*45f0*/  IADD3 R6, P0, R9, R26, RZ ;  /* 0x0000001a09067210 */ /* 0x004fc80007f1e0ff */
[----:B------:R-:W-:Y:S02]  /*4600*/  LEA.HI.X.SX32 R7, R7, R27, 0x1, P0 ;  /* 0x0000001b07077211 */ /* 0x000fe400000f0eff */
[----:B------:R-:W-:-:S03]  /*4610*/  IADD3 R8, P1, R8, R26, RZ ;  /* 0x0000001a08087210 */ /* 0x000fc60007f3e0ff */
[----:B0-----:R0:W2:Y:S01]  /*4620*/  LDG.E.U16 R12, [R6.64] ;  /* 0x00000006060c7981 */ /* 0x0010a2000c1e1500 */
[----:B------:R-:W-:-:S03]  /*4630*/  LEA.HI.X.SX32 R9, R9, R27, 0x1, P1 ;  /* 0x0000001b09097211 */ /* 0x000fc600008f0eff */
[----:B---3--:R1:W-:Y:S02]  /*4640*/  STL [R1+0x118], R11 ;  /* 0x0001180b01007387 */ /* 0x0083e40000100800 */
[----:B-1----:R-:W-:-:S05]  /*4650*/  IMAD R11, R0, 0xfc, RZ ;  /* 0x000000fc000b7824 */ /* 0x002fca00078e02ff */
[----:B------:R-:W-:Y:S01]  /*4660*/  LEA.HI.X.SX32 R11, R11, R27, 0x1, P2 ;  /* 0x0000001b0b0b7211 */ /* 0x000fe200010f0eff */
[----:B----4-:R1:W-:Y:S04]  /*4670*/  STL [R1+0x114], R13 ;  /* 0x0001140d01007387 */ /* 0x0103e80000100800 */
[----:B0-----:R0:W3:Y:S04]  /*4680*/  LDG.E.U16 R6, [R10.64] ;  /* 0x000000060a067981 */ /* 0x0010e8000c1e1500 */
[----:B-1----:R1:W4:Y:S01]  /*4690*/  LDG.E.U16 R13, [R8.64] ;  /* 0x00000006080d7981 */ /* 0x002322000c1e1500 */
[----:B------:R-:W-:-:S02]  /*46a0*/  IMAD R7, R0, 0x85, RZ ;  /* 0x0000008500077824 */ /* 0x000fc400078e02ff */
[C---:B0-----:R-:W-:Y:S01]  /*46b0*/  IMAD R10, R0.reuse, 0x11a, RZ ;  /* 0x0000011a000a7824 */ /* 0x041fe200078e02ff */
[----:B--2---:R0:W-:Y:S01]  /*46c0*/  STL [R1+0x14c], R12 ;  /* 0x00014c0c01007387 */ /* 0x0041e20000100800 */
[C---:B-1----:R-:W-:Y:S02]  /*46d0*/  IMAD R8, R0.reuse, 0x12a, RZ ;  /* 0x0000012a00087824 */ /* 0x042fe400078e02ff */
[----:B0-----:R-:W-:-:S05]  /*46e0*/  IMAD R12, R0, 0x10a, RZ ;  /* 0x0000010a000c7824 */ /* 0x001fca00078e02ff */
[-C--:B------:R-:W-:Y:S01]  /*46f0*/  IADD3 R12, P0, R12, R26.reuse, RZ ;  /* 0x0000001a0c0c7210 */ /* 0x080fe20007f1e0ff */
[----:B------:R-:W-:Y:S01]  /*4700*/  IMAD R11, R0, 0x8d, RZ ;  /* 0x0000008d000b7824 */ /* 0x000fe200078e02ff */
[-C--:B------:R-:W-:Y:S01]  /*4710*/  IADD3 R10, P1, R10, R26.reuse, RZ ;  /* 0x0000001a0a0a7210 */ /* 0x080fe20007f3e0ff */
[----:B------:R-:W-:Y:S01]  /*4720*/  IMAD R9, R0, 0x95, RZ ;  /* 0x0000009500097824 */ /* 0x000fe200078e02ff */
[----:B------:R-:W-:Y:S02]  /*4730*/  IADD3 R8, P2, R8, R26, RZ ;  /* 0x0000001a08087210 */ /* 0x000fe40007f5e0ff */
[-C--:B------:R-:W-:Y:S02]  /*4740*/  LEA.HI.X.SX32 R11, R11, R27.reuse, 0x1, P1 ;  /* 0x0000001b0b0b7211 */ /* 0x080fe400008f0eff */
[----:B------:R-:W-:-:S03]  /*4750*/  LEA.HI.X.SX32 R9, R9, R27, 0x1, P2 ;  /* 0x0000001b09097211 */ /* 0x000fc600010f0eff */
[----:B------:R0:W2:Y:S04]  /*4760*/  LDG.E.U16 R10, [R10.64] ;  /* 0x000000060a0a7981 */ /* 0x0000a8000c1e1500 */
[----:B----4-:R1:W-:Y:S04]  /*4770*/  STL [R1+0x148], R13 ;  /* 0x0001480d01007387 */ /* 0x0103e80000100800 */
[----:B---3--:R3:W-:Y:S01]  /*4780*/  STL [R1+0x110], R6 ;  /* 0x0001100601007387 */ /* 0x0087e20000100800 */
[----:B-1----:R-:W-:Y:S01]  /*4790*/  LEA.HI.X.SX32 R13, R7, R27, 0x1, P0 ;  /* 0x0000001b070d7211 */ /* 0x002fe200000f0eff */
[----:B---3--:R-:W-:-:S04]  /*47a0*/  IMAD R6, R0, 0x13a, RZ ;  /* 0x0000013a00067824 */ /* 0x008fc800078e02ff */
[----:B------:R1:W3:Y:S01]  /*47b0*/  LDG.E.U16 R12, [R12.64] ;  /* 0x000000060c0c7981 */ /* 0x0002e2000c1e1500 */
[----:B------:R-:W-:Y:S01]  /*47c0*/  IMAD R7, R0, 0x9d, RZ ;  /* 0x0000009d00077824 */ /* 0x000fe200078e02ff */
[----:B------:R-:W-:-:S04]  /*47d0*/  IADD3 R6, P0, R6, R26, RZ ;  /* 0x0000001a06067210 */ /* 0x000fc80007f1e0ff */
[----:B------:R-:W-:Y:S01]  /*47e0*/  LEA.HI.X.SX32 R7, R7, R27, 0x1, P0 ;  /* 0x0000001b07077211 */ /* 0x000fe200000f0eff */
[----:B-1----:R1:W4:Y:S04]  /*47f0*/  LDG.E.U16 R13, [R8.64] ;  /* 0x00000006080d7981 */ /* 0x002328000c1e1500 */
[----:B------:R5:W4:Y:S01]  /*4800*/  LDG.E.U16 R6, [R6.64] ;  /* 0x0000000606067981 */ /* 0x000b22000c1e1500 */
[C---:B0-----:R-:W-:Y:S02]  /*4810*/  IMAD R11, R0.reuse, 0xad, RZ ;  /* 0x000000ad000b7824 */ /* 0x041fe400078e02ff */
[C---:B-1----:R-:W-:Y:S02]  /*4820*/  IMAD R8, R0.reuse, 0x16a, RZ ;  /* 0x0000016a00087824 */ /* 0x042fe400078e02ff */
[----:B-----5:R-:W-:-:S03]  /*4830*/  IMAD R7, R0, 0xa5, RZ ;  /* 0x000000a500077824 */ /* 0x020fc600078e02ff */
[----:B------:R-:W-:Y:S01]  /*4840*/  IADD3 R8, P2, R8, R26, RZ ;  /* 0x0000001a08087210 */ /* 0x000fe20007f5e0ff */
[----:B------:R-:W-:-:S05]  /*4850*/  IMAD R9, R0, 0xb5, RZ ;  /* 0x000000b500097824 */ /* 0x000fca00078e02ff */
[----:B------:R-:W-:Y:S01]  /*4860*/  LEA.HI.X.SX32 R9, R9, R27, 0x1, P2 ;  /* 0x0000001b09097211 */ /* 0x000fe200010f0eff */
[----:B---3--:R0:W-:Y:S04]  /*4870*/  STL [R1+0x10c], R12 ;  /* 0x00010c0c01007387 */ /* 0x0081e80000100800 */
[----:B--2---:R1:W-:Y:S01]  /*4880*/  STL [R1+0x108], R10 ;  /* 0x0001080a01007387 */ /* 0x0043e20000100800 */
[----:B0-----:R-:W-:-:S03]  /*4890*/  IMAD R12, R0, 0x14a, RZ ;  /* 0x0000014a000c7824 */ /* 0x001fc600078e02ff */
[----:B----4-:R0:W-:Y:S01]  /*48a0*/  STL [R1+0x104], R13 ;  /* 0x0001040d01007387 */ /* 0x0101e20000100800 */
[----:B-1----:R-:W-:Y:S01]  /*48b0*/  IMAD R10, R0, 0x15a, RZ ;  /* 0x0000015a000a7824 */ /* 0x002fe200078e02ff */
[-C--:B------:R-:W-:Y:S02]  /*48c0*/  IADD3 R12, P0, R12, R26.reuse, RZ ;  /* 0x0000001a0c0c7210 */ /* 0x080fe40007f1e0ff */
[----:B------:R1:W-:Y:S02]  /*48d0*/  STL [R1+0x100], R6 ;  /* 0x0001000601007387 */ /* 0x0003e40000100800 */
[-C--:B------:R-:W-:Y:S02]  /*48e0*/  IADD3 R10, P1, R10, R26.reuse, RZ ;  /* 0x0000001a0a0a7210 */ /* 0x080fe40007f3e0ff */
[-C--:B0-----:R-:W-:Y:S01]  /*48f0*/  LEA.HI.X.SX32 R13, R7, R27.reuse, 0x1, P0 ;  /* 0x0000001b070d7211 */ /* 0x081fe200000f0eff */
[C---:B------:R-:W-:Y:S02]  /*4900*/  IMAD R7, R0.reuse, 0xbd, RZ ;  /* 0x000000bd00077824 */ /* 0x040fe400078e02ff */
[----:B-1----:R-:W-:Y:S01]  /*4910*/  IMAD R6, R0, 0x17a, RZ ;  /* 0x0000017a00067824 */ /* 0x002fe200078e02ff */
[-C--:B------:R-:W-:Y:S01]  /*4920*/  LEA.HI.X.SX32 R11, R11, R27.reuse, 0x1, P1 ;  /* 0x0000001b0b0b7211 */ /* 0x080fe200008f0eff */
[----:B------:R0:W2:Y:S03]  /*4930*/  LDG.E.U16 R12, [R12.64] ;  /* 0x000000060c0c7981 */ /* 0x0000a6000c1e1500 */
[----:B------:R-:W-:Y:S01]  /*4940*/  IADD3 R6, P0, R6, R26, RZ ;  /* 0x0000001a06067210 */ /* 0x000fe20007f1e0ff */
[----:B------:R1:W3:Y:S03]  /*4950*/  LDG.E.U16 R10, [R10.64] ;  /* 0x000000060a0a7981 */ /* 0x0002e6000c1e1500 */
[----:B------:R-:W-:Y:S01]  /*4960*/  LEA.HI.X.SX32 R7, R7, R27, 0x1, P0 ;  /* 0x0000001b07077211 */ /* 0x000fe200000f0eff */
[----:B0-----:R0:W4:Y:S04]  /*4970*/  LDG.E.U16 R13, [R8.64] ;  /* 0x00000006080d7981 */ /* 0x001128000c1e1500 */
[----:B------:R5:W4:Y:S01]  /*4980*/  LDG.E.U16 R6, [R6.64] ;  /* 0x0000000606067981 */ /* 0x000b22000c1e1500 */
[----:B-1----:R-:W-:-:S02]  /*4990*/  IMAD R11, R0, 0xcd, RZ ;  /* 0x000000cd000b7824 */ /* 0x002fc400078e02ff */
[C---:B0-----:R-:W-:Y:S02]  /*49a0*/  IMAD R8, R0.reuse, 0x1aa, RZ ;  /* 0x000001aa00087824 */ /* 0x041fe400078e02ff */
[----:B-----5:R-:W-:-:S03]  /*49b0*/  IMAD R7, R0, 0xc5, RZ ;  /* 0x000000c500077824 */ /* 0x020fc600078e02ff */
[----:B------:R-:W-:Y:S01]  /*49c0*/  IADD3 R8, P2, R8, R26, RZ ;  /* 0x0000001a08087210 */ /* 0x000fe20007f5e0ff */
[----:B------:R-:W-:-:S05]  /*49d0*/  IMAD R9, R0, 0xd5, RZ ;  /* 0x000000d500097824 */ /* 0x000fca00078e02ff */
[----:B------:R-:W-:-:S05]  /*49e0*/  LEA.HI.X.SX32 R9, R9, R27, 0x1, P2 ;  /* 0x0000001b09097211 */ /* 0x000fca00010f0eff */
[----:B------:R0:W5:Y:S04]  /*49f0*/  LDG.E.U16 R8, [R8.64] ;  /* 0x0000000608087981 */ /* 0x000168000c1e1500 */
[----:B--2---:R1:W-:Y:S04]  /*4a00*/  STL [R1+0xfc], R12 ;  /* 0x0000fc0c01007387 */ /* 0x0043e80000100800 */
[----:B---3--:R2:W-:Y:S01]  /*4a10*/  STL [R1+0xf8], R10 ;  /* 0x0000f80a01007387 */ /* 0x0085e20000100800 */
[----:B-1----:R-:W-:-:S03]  /*4a20*/  IMAD R12, R0, 0x18a, RZ ;  /* 0x0000018a000c7824 */ /* 0x002fc600078e02ff */
[----:B----4-:R1:W-:Y:S01]  /*4a30*/  STL [R1+0xf4], R13 ;  /* 0x0000f40d01007387 */ /* 0x0103e20000100800 */
[----:B--2---:R-:W-:Y:S01]  /*4a40*/  IMAD R10, R0, 0x19a, RZ ;  /* 0x0000019a000a7824 */ /* 0x004fe200078e02ff */
[-C--:B------:R-:W-:Y:S02]  /*4a50*/  IADD3 R12, P0, R12, R26.reuse, RZ ;  /* 0x0000001a0c0c7210 */ /* 0x080fe40007f1e0ff */
[----:B------:R2:W-:Y:S02]  /*4a60*/  STL [R1+0xf0], R6 ;  /* 0x0000f00601007387 */ /* 0x0005e40000100800 */
[-C--:B------:R-:W-:Y:S02]  /*4a70*/  IADD3 R10, P1, R10, R26.reuse, RZ ;  /* 0x0000001a0a0a7210 */ /* 0x080fe40007f3e0ff */
[-C--:B-1----:R-:W-:Y:S01]  /*4a80*/  LEA.HI.X.SX32 R13, R7, R27.reuse, 0x1, P0 ;  /* 0x0000001b070d7211 */ /* 0x082fe200000f0eff */
[C---:B------:R-:W-:Y:S02]  /*4a90*/  IMAD R7, R0.reuse, 0xdd, RZ ;  /* 0x000000dd00077824 */ /* 0x040fe400078e02ff */
[----:B--2---:R-:W-:Y:S01]  /*4aa0*/  IMAD R6, R0, 0x1ba, RZ ;  /* 0x000001ba00067824 */ /* 0x004fe200078e02ff */
[----:B------:R-:W-:Y:S01]  /*4ab0*/  LEA.HI.X.SX32 R11, R11, R27, 0x1, P1 ;  /* 0x0000001b0b0b7211 */ /* 0x000fe200008f0eff */
[----:B------:R1:W2:Y:S03]  /*4ac0*/  LDG.E.U16 R12, [R12.64] ;  /* 0x000000060c0c7981 */ /* 0x0002a6000c1e1500 */
[----:B------:R-:W-:-:S04]  /*4ad0*/  IADD3 R6, P0, R6, R26, RZ ;  /* 0x0000001a06067210 */ /* 0x000fc80007f1e0ff */
[----:B------:R-:W-:Y:S01]  /*4ae0*/  LEA.HI.X.SX32 R7, R7, R27, 0x1, P0 ;  /* 0x0000001b07077211 */ /* 0x000fe200000f0eff */
[----:B-1----:R1:W3:Y:S04]  /*4af0*/  LDG.E.U16 R13, [R10.64] ;  /* 0x000000060a0d7981 */ /* 0x0022e8000c1e1500 */
[----:B-1----:R1:W4:Y:S01]  /*4b00*/  LDG.E.U16 R11, [R6.64] ;  /* 0x00000006060b7981 */ /* 0x002322000c1e1500 */
[C---:B------:R-:W-:Y:S02]  /*4b10*/  IMAD R10, R0.reuse, 0x1da, RZ ;  /* 0x000001da000a7824 */ /* 0x040fe400078e02ff */
[----:B0-----:R-:W-:-:S03]  /*4b20*/  IMAD R9, R0, 0xed, RZ ;  /* 0x000000ed00097824 */ /* 0x001fc600078e02ff */
[-C--:B------:R-:W-:Y:S01]  /*4b30*/  IADD3 R10, P1, R10, R26.reuse, RZ ;  /* 0x0000001a0a0a7210 */ /* 0x080fe20007f3e0ff */
[C---:B-1----:R-:W-:Y:S02]  /*4b40*/  IMAD R6, R0.reuse, 0xe5, RZ ;  /* 0x000000e500067824 */ /* 0x042fe400078e02ff */
[C---:B------:R-:W-:Y:S01]  /*4b50*/  IMAD R7, R0.reuse, 0x1fa, RZ ;  /* 0x000001fa00077824 */ /* 0x040fe200078e02ff */
[----:B--2---:R0:W-:Y:S02]  /*4b60*/  STL [R1+0xec], R12 ;  /* 0x0000ec0c01007387 */ /* 0x0041e40000100800 */
[----:B0-----:R-:W-:Y:S02]  /*4b70*/  IMAD R12, R0, 0x1ca, RZ ;  /* 0x000001ca000c7824 */ /* 0x001fe400078e02ff */
[----:B---3--:R0:W-:Y:S03]  /*4b80*/  STL [R1+0xe8], R13 ;  /* 0x0000e80d01007387 */ /* 0x0081e60000100800 */
[-C--:B------:R-:W-:Y:S01]  /*4b90*/  IADD3 R12, P0, R12, R26.reuse, RZ ;  /* 0x0000001a0c0c7210 */ /* 0x080fe20007f1e0ff */
[----:B-----5:R1:W-:Y:S04]  /*4ba0*/  STL [R1+0xe4], R8 ;  /* 0x0000e40801007387 */ /* 0x0203e80000100800 */
[----:B----4-:R2:W-:Y:S01]  /*4bb0*/  STL [R1+0xe0], R11 ;  /* 0x0000e00b01007387 */ /* 0x0105e20000100800 */
[----:B0-----:R-:W-:Y:S01]  /*4bc0*/  LEA.HI.X.SX32 R13, R6, R27, 0x1, P0 ;  /* 0x0000001b060d7211 */ /* 0x001fe200000f0eff */
[----:B-1----:R-:W-:Y:S01]  /*4bd0*/  IMAD R8, R0, 0x1ea, RZ ;  /* 0x000001ea00087824 */ /* 0x002fe200078e02ff */
[----:B------:R-:W-:-:S02]  /*4be0*/  IADD3 R6, P2, R7, R26, RZ ;  /* 0x0000001a07067210 */ /* 0x000fc40007f5e0ff */
[-C--:B--2---:R-:W-:Y:S01]  /*4bf0*/  LEA.HI.X.SX32 R11, R9, R27.reuse, 0x1, P1 ;  /* 0x0000001b090b7211 */ /* 0x084fe200008f0eff */
[----:B------:R-:W-:Y:S01]  /*4c00*/  IMAD R9, R0, 0xf5, RZ ;  /* 0x000000f500097824 */ /* 0x000fe200078e02ff */
[----:B------:R-:W-:Y:S01]  /*4c10*/  IADD3 R8, P0, R8, R26, RZ ;  /* 0x0000001a08087210 */ /* 0x000fe20007f1e0ff */
[----:B------:R-:W-:Y:S01]  /*4c20*/  IMAD R7, R0, 0xfd, RZ ;  /* 0x000000fd00077824 */ /* 0x000fe200078e02ff */
[----:B------:R0:W2:Y:S02]  /*4c30*/  LDG.E.U16 R13, [R12.64] ;  /* 0x000000060c0d7981 */ /* 0x0000a4000c1e1500 */
[-C--:B------:R-:W-:Y:S02]  /*4c40*/  LEA.HI.X.SX32 R9, R9, R27.reuse, 0x1, P0 ;  /* 0x0000001b09097211 */ /* 0x080fe400000f0eff */
[----:B------:R-:W-:Y:S01]  /*4c50*/  LEA.HI.X.SX32 R7, R7, R27, 0x1, P2 ;  /* 0x0000001b07077211 */ /* 0x000fe200010f0eff */
[----:B------:R1:W3:Y:S04]  /*4c60*/  LDG.E.U16 R11, [R10.64] ;  /* 0x000000060a0b7981 */ /* 0x0002e8000c1e1500 */
[----:B------:R4:W5:Y:S04]  /*4c70*/  LDG.E.U16 R9, [R8.64] ;  /* 0x0000000608097981 */ /* 0x000968000c1e1500 */
[----:B------:R1:W3:Y:S04]  /*4c80*/  LDG.E.U16 R7, [R6.64] ;  /* 0x0000000606077981 */ /* 0x0002e8000c1e1500 */
[----:B0-----:R-:W0:Y:S04]  /*4c90*/  S2R R12, SR_TID.X ;  /* 0x00000000000c7919 */ /* 0x001e280000002100 */
[----:B--2---:R2:W-:Y:S04]  /*4ca0*/  STL [R1+0xdc], R13 ;  /* 0x0000dc0d01007387 */ /* 0x0045e80000100800 */
[----:B--2---:R-:W2:Y:S04]  /*4cb0*/  LDL.LU R13, [R1+0x8] ;  /* 0x00000800010d7983 */ /* 0x004ea80000300800 */
[----:B-1----:R-:W2:Y:S04]  /*4cc0*/  LDL.LU R10, [R1+0x4] ;  /* 0x00000400010a7983 */ /* 0x002ea80000300800 */
[----:B---3--:R1:W-:Y:S04]  /*4cd0*/  STL [R1+0xd8], R11 ;  /* 0x0000d80b01007387 */ /* 0x0083e80000100800 */
[----:B-1----:R-:W3:Y:S04]  /*4ce0*/  LDL.LU R11, [R1] ;  /* 0x00000000010b7983 */ /* 0x002ee80000300800 */
[----:B----4-:R-:W4:Y:S04]  /*4cf0*/  LDL.LU R8, [R1+0x10] ;  /* 0x0000100001087983 */ /* 0x010f280000300800 */
[----:B-----5:R1:W-:Y:S04]  /*4d00*/  STL [R1+0xd4], R9 ;  /* 0x0000d40901007387 */ /* 0x0203e80000100800 */
[----:B-1----:R-:W5:Y:S04]  /*4d10*/  LDL.LU R9, [R1+0xc] ;  /* 0x00000c0001097983 */ /* 0x002f680000300800 */
[----:B------:R-:W2:Y:S04]  /*4d20*/  LDL.LU R6, [R1+0x14] ;  /* 0x0000140001067983 */ /* 0x000ea80000300800 */
[----:B------:R1:W-:Y:S04]  /*4d30*/  STL [R1+0xd0], R7 ;  /* 0x0000d00701007387 */ /* 0x0003e80000100800 */
[----:B-1----:R-:W3:Y:S01]  /*4d40*/  LDL.LU R7, [R1+0x18] ;  /* 0x0000180001077983 */ /* 0x002ee20000300800 */
[----:B0-----:R-:W-:-:S04]  /*4d50*/  LOP3.LUT R12, R12, 0xff, RZ, 0xc0, !PT ;  /* 0x000000ff0c0c7812 */ /* 0x001fc800078ec0ff */
[----:B------:R-:W-:-:S05]  /*4d60*/  SHF.L.U32 R12, R12, 0x1, RZ ;  /* 0x000000010c0c7819 */ /* 0x000fca00000006ff */
[----:B--2---:R-:W-:Y:S04]  /*4d70*/  STS.U16 [R12+0x1000], R6 ;  /* 0x001000060c007388 */ /* 0x004fe80000000400 */
[----:B---3--:R-:W-:Y:S04]  /*4d80*/  STS.U16 [R12], R7 ;  /* 0x000000070c007388 */ /* 0x008fe80000000400 */
[----:B----4-:R-:W-:Y:S04]  /*4d90*/  STS.U16 [R12+0x2000], R8 ;  /* 0x002000080c007388 */ /* 0x010fe80000000400 */
[----:B-----5:R-:W-:Y:S04]  /*4da0*/  STS.U16 [R12+0x4000], R9 ;  /* 0x004000090c007388 */ /* 0x020fe80000000400 */
[----:B------:R-:W-:Y:S04]  /*4db0*/  STS.U16 [R12+0x8000], R10 ;  /* 0x0080000a0c007388 */ /* 0x000fe80000000400 */
[----:B------:R-:W-:Y:S04]  /*4dc0*/  STS.U16 [R12+0x10000], R22 ;  /* 0x010000160c007388 */ /* 0x000fe80000000400 */
[----:B------:R-:W-:Y:S04]  /*4dd0*/  STS.U16 [R12+0x11000], R20 ;  /* 0x011000140c007388 */ /* 0x000fe80000000400 */
[----:B------:R-:W-:Y:S04]  /*4de0*/  STS.U16 [R12+0x9000], R11 ;  /* 0x0090000b0c007388 */ /* 0x000fe80000000400 */
[----:B------:R-:W-:Y:S04]  /*4df0*/  STS.U16 [R12+0x12000], R19 ;  /* 0x012000130c007388 */ /* 0x000fe80000000400 */
[----:B------:R-:W-:Y:S04]  /*4e00*/  STS.U16 [R12+0x13000], R18 ;  /* 0x013000120c007388 */ /* 0x000fe80000000400 */
[----:B------:R-:W-:Y:S04]  /*4e10*/  STS.U16 [R12+0x5000], R13 ;  /* 0x0050000d0c007388 */ /* 0x000fe80000000400 */
[----:B------:R-:W-:Y:S04]  /*4e20*/  STS.U16 [R12+0xa000], R29 ;  /* 0x00a0001d0c007388 */ /* 0x000fe80000000400 */
[----:B------:R0:W-:Y:S04]  /*4e30*/  STS.U16 [R12+0x14000], R17 ;  /* 0x014000110c007388 */ /* 0x0001e80000000400 */
[----:B------:R1:W-:Y:S04]  /*4e40*/  STS.U16 [R12+0x15000], R16 ;  /* 0x015000100c007388 */ /* 0x0003e80000000400 */
[----:B------:R-:W-:Y:S04]  /*4e50*/  STS.U16 [R12+0xb000], R28 ;  /* 0x00b0001c0c007388 */ /* 0x000fe80000000400 */
[----:B------:R-:W-:Y:S01]  /*4e60*/  STS.U16 [R12+0x16000], R15 ;  /* 0x0160000f0c007388 */ /* 0x000fe20000000400 */
[----:B0-----:R-:W-:-:S03]  /*4e70*/  IMAD R17, R0, 0x5f, RZ ;  /* 0x0000005f00117824 */ /* 0x001fc600078e02ff */
[----:B------:R-:W-:Y:S01]  /*4e80*/  STS.U16 [R12+0x17000], R14 ;  /* 0x0170000e0c007388 */ /* 0x000fe20000000400 */
[----:B-1----:R-:W-:-:S03]  /*4e90*/  IMAD R16, R0, 0x57, RZ ;  /* 0x0000005700107824 */ /* 0x002fc600078e02ff */
[----:B------:R0:W-:Y:S01]  /*4ea0*/  STS.U16 [R12+0x3000], R25 ;  /* 0x003000190c007388 */ /* 0x0001e20000000400 */
[----:B------:R-:W-:-:S03]  /*4eb0*/  IMAD R10, R0, 0x10e, RZ ;  /* 0x0000010e000a7824 */ /* 0x000fc600078e02ff */
[----:B------:R-:W-:Y:S01]  /*4ec0*/  STS.U16 [R12+0x6000], R24 ;  /* 0x006000180c007388 */ /* 0x000fe20000000400 */
[----:B------:R-:W-:-:S03]  /*4ed0*/  IMAD R18, R0, 0x67, RZ ;  /* 0x0000006700127824 */ /* 0x000fc600078e02ff */
[----:B------:R1:W-:Y:S01]  /*4ee0*/  STS.U16 [R12+0xc000], R23 ;  /* 0x00c000170c007388 */ /* 0x0003e20000000400 */
[----:B------:R-:W-:-:S03]  /*4ef0*/  IMAD R19, R0, 0xee, RZ ;  /* 0x000000ee00137824 */ /* 0x000fc600078e02ff */
[----:B------:R-:W-:Y:S01]  /*4f00*/  STS.U16 [R12+0x18000], R5 ;  /* 0x018000050c007388 */ /* 0x000fe20000000400 */
[----:B------:R-:W-:-:S03]  /*4f10*/  IMAD R22, R0, 0x12e, RZ ;  /* 0x0000012e00167824 */ /* 0x000fc600078e02ff */
[----:B------:R2:W-:Y:S01]  /*4f20*/  STS.U16 [R12+0x19000], R4 ;  /* 0x019000040c007388 */ /* 0x0005e20000000400 */
[C---:B0-----:R-:W-:Y:S02]  /*4f30*/  IMAD R25, R0.reuse, 0x7f, RZ ;  /* 0x0000007f00197824 */ /* 0x041fe400078e02ff */
[C---:B-1----:R-:W-:Y:S01]  /*4f40*/  IMAD R23, R0.reuse, 0x77, RZ ;  /* 0x0000007700177824 */ /* 0x042fe200078e02ff */
[----:B------:R-:W-:Y:S01]  /*4f50*/  STS.U16 [R12+0xd000], R21 ;  /* 0x00d000150c007388 */ /* 0x000fe20000000400 */
[C---:B------:R-:W-:Y:S02]  /*4f60*/  IMAD R24, R0.reuse, 0x13c, RZ ;  /* 0x0000013c00187824 */ /* 0x040fe400078e02ff */
[C---:B------:R-:W-:Y:S01]  /*4f70*/  IMAD R28, R0.reuse, 0x13e, RZ ;  /* 0x0000013e001c7824 */ /* 0x040fe200078e02ff */
[----:B------:R0:W-:Y:S01]  /*4f80*/  STS.U16 [R12+0x1a000], R3 ;  /* 0x01a000030c007388 */ /* 0x0001e20000000400 */
[C---:B------:R-:W-:Y:S02]  /*4f90*/  IMAD R29, R0.reuse, 0x14c, RZ ;  /* 0x0000014c001d7824 */ /* 0x040fe400078e02ff */
[C---:B--2---:R-:W-:Y:S01]  /*4fa0*/  IMAD R4, R0.reuse, 0x1fe, RZ ;  /* 0x000001fe00047824 */ /* 0x044fe200078e02ff */
[----:B------:R1:W-:Y:S01]  /*4fb0*/  STS.U16 [R12+0x1b000], R2 ;  /* 0x01b000020c007388 */ /* 0x0003e20000000400 */
[----:B------:R-:W-:-:S03]  /*4fc0*/  IMAD R5, R0, 0x10c, RZ ;  /* 0x0000010c00057824 */ /* 0x000fc600078e02ff */
[----:B------:R2:W-:Y:S01]  /*4fd0*/  STL.64 [R1+0xe88], R16 ;  /* 0x000e881001007387 */ /* 0x0005e20000100a00 */
[C---:B------:R-:W-:Y:S02]  /*4fe0*/  IMAD R11, R0.reuse, 0x11c, RZ ;  /* 0x0000011c000b7824 */ /* 0x040fe400078e02ff */
[C---:B0-----:R-:W-:Y:S01]  /*4ff0*/  IMAD R3, R0.reuse, 0x9e, RZ ;  /* 0x0000009e00037824 */ /* 0x041fe200078e02ff */
[----:B------:R0:W-:Y:S01]  /*5000*/  STL.64 [R1+0xe80], R18 ;  /* 0x000e801201007387 */ /* 0x0001e20000100a00 */
[C---:B-1----:R-:W-:Y:S02]  /*5010*/  IMAD R2, R0.reuse, 0x8e, RZ ;  /* 0x0000008e00027824 */ /* 0x042fe400078e02ff */
[----:B------:R-:W-:Y:S01]  /*5020*/  IMAD R12, R0, 0x11e, RZ ;  /* 0x0000011e000c7824 */ /* 0x000fe200078e02ff */
[----:B------:R1:W-:Y:S01]  /*5030*/  STL.64 [R1+0xe78], R22 ;  /* 0x000e781601007387 */ /* 0x0003e20000100a00 */
[----:B--2---:R-:W-:Y:S01]  /*5040*/  IADD3 R16, P0, R10, R26, RZ ;  /* 0x0000001a0a107210 */ /* 0x004fe20007f1e0ff */
[----:B------:R-:W-:-:S02]  /*5050*/  IMAD R13, R0, 0xff, RZ ;  /* 0x000000ff000d7824 */ /* 0x000fc400078e02ff */
[----:B------:R2:W-:Y:S01]  /*5060*/  STL.64 [R1+0xe68], R24 ;  /* 0x000e681801007387 */ /* 0x0005e20000100a00 */
[----:B------:R-:W-:Y:S01]  /*5070*/  IMAD R14, R0, 0x47, RZ ;  /* 0x00000047000e7824 */ /* 0x000fe200078e02ff */
[-C--:B------:R-:W-:Y:S01]  /*5080*/  IADD3 R4, P3, R4, R26.reuse, RZ ;  /* 0x0000001a04047210 */ /* 0x080fe20007f7e0ff */
[----:B------:R-:W-:Y:S01]  /*5090*/  IMAD R15, R0, 0x4f, RZ ;  /* 0x0000004f000f7824 */ /* 0x000fe200078e02ff */
[----:B------:R3:W-:Y:S01]  /*50a0*/  STL.64 [R1+0xe70], R28 ;  /* 0x000e701c01007387 */ /* 0x0007e20000100a00 */
[----:B------:R-:W-:Y:S01]  /*50b0*/  IMAD.MOV.U32 R10, RZ, RZ, R16 ;  /* 0x000000ffff0a7224 */ /* 0x000fe200078e0010 */
[-C--:B0-----:R-:W-:Y:S02]  /*50c0*/  IADD3 R18, P4, R2, R26.reuse, RZ ;  /* 0x0000001a02127210 */ /* 0x081fe40007f9e0ff */
[----:B-1----:R-:W-:Y:S01]  /*50d0*/  IADD3 R22, P6, R5, R26, RZ ;  /* 0x0000001a05167210 */ /* 0x002fe20007fde0ff */
[----:B------:R0:W-:Y:S01]  /*50e0*/  STL [R1+0x80], R16 ;  /* 0x0000801001007387 */ /* 0x0001e20000100800 */
[----:B------:R-:W-:-:S02]  /*50f0*/  LEA.HI.X.SX32 R5, R13, R27, 0x1, P3 ;  /* 0x0000001b0d057211 */ /* 0x000fc400018f0eff */
[-C--:B--2---:R-:W-:Y:S02]  /*5100*/  IADD3 R24, P2, R12, R26.reuse, RZ ;  /* 0x0000001a0c187210 */ /* 0x084fe40007f5e0ff */
[-C--:B---3--:R-:W-:Y:S02]  /*5110*/  IADD3 R28, P1, R11, R26.reuse, RZ ;  /* 0x0000001a0b1c7210 */ /* 0x088fe40007f3e0ff */
[----:B0-----:R-:W-:Y:S01]  /*5120*/  IADD3 R16, P5, R3, R26, RZ ;  /* 0x0000001a03107210 */ /* 0x001fe20007fbe0ff */
[----:B------:R-:W-:Y:S01]  /*5130*/  STL [R1+0x88], R22 ;  /* 0x0000881601007387 */ /* 0x000fe20000100800 */
[----:B------:R-:W-:Y:S02]  /*5140*/  MOV R11, R17 ;  /* 0x00000011000b7202 */ /* 0x000fe40000000f00 */
[-C--:B------:R-:W-:Y:S01]  /*5150*/  LEA.HI.X.SX32 R19, R14, R27.reuse, 0x1, P4 ;  /* 0x0000001b0e137211 */ /* 0x080fe200020f0eff */
[----:B------:R-:W-:Y:S01]  /*5160*/  STL [R1+0x78], R28 ;  /* 0x0000781c01007387 */ /* 0x000fe20000100800 */
[----:B------:R-:W-:-:S03]  /*5170*/  LEA.HI.X.SX32 R17, R15, R27, 0x1, P5 ;  /* 0x0000001b0f117211 */ /* 0x000fc600028f0eff */
[----:B------:R-:W-:Y:S04]  /*5180*/  STL [R1+0x70], R24 ;  /* 0x0000701801007387 */ /* 0x000fe80000100800 */
[----:B------:R-:W-:Y:S04]  /*5190*/  STL.64 [R1+0xd58], R4 ;  /* 0x000d580401007387 */ /* 0x000fe80000100a00 */
[----:B------:R-:W-:Y:S04]  /*51a0*/  STL.64 [R1+0xc8], R18 ;  /* 0x0000c81201007387 */ /* 0x000fe80000100a00 */
[----:B------:R0:W-:Y:S04]  /*51b0*/  STL.64 [R1+0xc0], R16 ;  /* 0x0000c01001007387 */ /* 0x0001e80000100a00 */
[----:B0-----:R-:W2:Y:S01]  /*51c0*/  LDL.LU.64 R16, [R1+0xe88] ;  /* 0x000e880001107983 */ /* 0x001ea20000300a00 */
[----:B------:R-:W-:-:S02]  /*51d0*/  IMAD R6, R0, 0xae, RZ ;  /* 0x000000ae00067824 */ /* 0x000fc400078e02ff */
[----:B------:R-:W-:Y:S02]  /*51e0*/  IMAD R7, R0, 0xbe, RZ ;  /* 0x000000be00077824 */ /* 0x000fe400078e02ff */
[----:B------:R-:W-:Y:S01]  /*51f0*/  IMAD.MOV.U32 R12, RZ, RZ, R22 ;  /* 0x000000ffff0c7224 */ /* 0x000fe200078e0016 */
[-C--:B------:R-:W-:Y:S02]  /*5200*/  IADD3 R22, P3, R6, R26.reuse, RZ ;  /* 0x0000001a06167210 */ /* 0x080fe40007f7e0ff */
[----:B------:R-:W-:Y:S02]  /*5210*/  IADD3 R18, P4, R7, R26, RZ ;  /* 0x0000001a07127210 */ /* 0x000fe40007f9e0ff */
[----:B------:R-:W-:Y:S02]  /*5220*/  MOV R13, R23 ;  /* 0x00000017000d7202 */ /* 0x000fe40000000f00 */
[-C--:B--2---:R-:W-:Y:S02]  /*5230*/  LEA.HI.X.SX32 R23, R16, R27.reuse, 0x1, P3 ;  /* 0x0000001b10177211 */ /* 0x084fe400018f0eff */
[----:B------:R-:W-:-:S03]  /*5240*/  LEA.HI.X.SX32 R19, R17, R27, 0x1, P4 ;  /* 0x0000001b11137211 */ /* 0x000fc600020f0eff */
[----:B------:R-:W-:Y:S04]  /*5250*/  STL.64 [R1+0xb8], R22 ;  /* 0x0000b81601007387 */ /* 0x000fe80000100a00 */
[----:B------:R0:W-:Y:S04]  /*5260*/  STL.64 [R1+0xb0], R18 ;  /* 0x0000b01201007387 */ /* 0x0001e80000100a00 */
[----:B0-----:R-:W2:Y:S01]  /*5270*/  LDL.LU.64 R18, [R1+0xe80] ;  /* 0x000e800001127983 */ /* 0x001ea20000300a00 */
[C---:B------:R-:W-:Y:S02]  /*5280*/  IMAD R8, R0.reuse, 0xce, RZ ;  /* 0x000000ce00087824 */ /* 0x040fe400078e02ff */
[----:B------:R-:W-:-:S02]  /*5290*/  IMAD R9, R0, 0xde, RZ ;  /* 0x000000de00097824 */ /* 0x000fc400078e02ff */
[----:B------:R-:W-:Y:S01]  /*52a0*/  IMAD R21, R0, 0x6f, RZ ;  /* 0x0000006f00157824 */ /* 0x000fe200078e02ff */
[-C--:B------:R-:W-:Y:S02]  /*52b0*/  IADD3 R14, P5, R8, R26.reuse, RZ ;  /* 0x0000001a080e7210 */ /* 0x080fe40007fbe0ff */
[----:B------:R-:W-:-:S04]  /*52c0*/  IADD3 R22, P3, R9, R26, RZ ;  /* 0x0000001a09167210 */ /* 0x000fc80007f7e0ff */
[-C--:B------:R-:W-:Y:S02]  /*52d0*/  LEA.HI.X.SX32 R23, R21, R27.reuse, 0x1, P3 ;  /* 0x0000001b15177211 */ /* 0x080fe400018f0eff */
[----:B--2---:R-:W-:-:S05]  /*52e0*/  LEA.HI.X.SX32 R15, R18, R27, 0x1, P5 ;  /* 0x0000001b120f7211 */ /* 0x004fca00028f0eff */
[----:B------:R-:W-:Y:S04]  /*52f0*/  STL.64 [R1+0xa8], R14 ;  /* 0x0000a80e01007387 */ /* 0x000fe80000100a00 */
[----:B------:R0:W-:Y:S04]  /*5300*/  STL.64 [R1+0xa0], R22 ;  /* 0x0000a01601007387 */ /* 0x0001e80000100a00 */
[----:B0-----:R-:W2:Y:S01]  /*5310*/  LDL.LU.64 R22, [R1+0xe78] ;  /* 0x000e780001167983 */ /* 0x001ea20000300a00 */
[----:B------:R-:W-:Y:S01]  /*5320*/  IMAD.MOV.U32 R16, RZ, RZ, R24 ;  /* 0x000000ffff107224 */ /* 0x000fe200078e0018 */
[----:B------:R-:W-:Y:S01]  /*5330*/  IADD3 R24, P4, R19, R26, RZ ;  /* 0x0000001a13187210 */ /* 0x000fe20007f9e0ff */
[----:B------:R-:W-:Y:S01]  /*5340*/  IMAD R20, R0, 0x12c, RZ ;  /* 0x0000012c00147824 */ /* 0x000fe200078e02ff */
[----:B------:R-:W-:-:S02]  /*5350*/  MOV R17, R25 ;  /* 0x0000001900117202 */ /* 0x000fc40000000f00 */
[----:B------:R-:W-:Y:S02]  /*5360*/  MOV R21, R29 ;  /* 0x0000001d00157202 */ /* 0x000fe40000000f00 */
[----:B------:R-:W-:Y:S01]  /*5370*/  IADD3 R4, P3, R20, R26, RZ ;  /* 0x0000001a14047210 */ /* 0x000fe20007f7e0ff */
[----:B------:R-:W-:Y:S02]  /*5380*/  IMAD.MOV.U32 R20, RZ, RZ, R28 ;  /* 0x000000ffff147224 */ /* 0x000fe400078e001c */
[----:B------:R-:W3:Y:S01]  /*5390*/  LDL.LU.64 R28, [R1+0xe70] ;  /* 0x000e7000011c7983 */ /* 0x000ee20000300a00 */
[----:B--2---:R-:W-:-:S05]  /*53a0*/  LEA.HI.X.SX32 R25, R23, R27, 0x1, P4 ;  /* 0x0000001b17197211 */ /* 0x004fca00020f0eff */
[----:B------:R0:W-:Y:S04]  /*53b0*/  STL.64 [R1+0x98], R24 ;  /* 0x0000981801007387 */ /* 0x0001e80000100a00 */
[----:B0-----:R-:W2:Y:S01]  /*53c0*/  LDL.LU.64 R24, [R1+0xe68] ;  /* 0x000e680001187983 */ /* 0x001ea20000300a00 */
[C---:B------:R-:W-:Y:S02]  /*53d0*/  IMAD R11, R0.reuse, 0xfe, RZ ;  /* 0x000000fe000b7824 */ /* 0x040fe400078e02ff */
[----:B------:R-:W-:-:S03]  /*53e0*/  IMAD R13, R0, 0x86, RZ ;  /* 0x00000086000d7824 */ /* 0x000fc600078e02ff */
[-C--:B------:R-:W-:Y:S01]  /*53f0*/  IADD3 R14, P5, R11, R26.reuse, RZ ;  /* 0x0000001a0b0e7210 */ /* 0x080fe20007fbe0ff */
[C---:B------:R-:W-:Y:S01]  /*5400*/  IMAD R11, R0.reuse, 0x87, RZ ;  /* 0x00000087000b7824 */ /* 0x040fe200078e02ff */
[-C--:B------:R-:W-:Y:S01]  /*5410*/  LEA.HI.X.SX32 R13, R13, R27.reuse, 0x1, P6 ;  /* 0x0000001b0d0d7211 */ /* 0x080fe200030f0eff */
[----:B------:R-:W-:Y:S03]  /*5420*/  STL [R1+0x68], R4 ;  /* 0x0000680401007387 */ /* 0x000fe60000100800 */
[----:B------:R-:W-:Y:S01]  /*5430*/  LEA.HI.X.SX32 R11, R11, R27, 0x1, P0 ;  /* 0x0000001b0b0b7211 */ /* 0x000fe200000f0eff */
[----:B------:R-:W-:Y:S01]  /*5440*/  IMAD R10, R0, 0x8f, RZ ;  /* 0x0000008f000a7824 */ /* 0x000fe200078e02ff */
[----:B------:R-:W-:-:S04]  /*5450*/  IADD3 R22, P4, R22, R26, RZ ;  /* 0x0000001a16167210 */ /* 0x000fc80007f9e0ff */
[----:B------:R-:W-:Y:S01]  /*5460*/  LEA.HI.X.SX32 R17, R10, R27, 0x1, P2 ;  /* 0x0000001b0a117211 */ /* 0x000fe200010f0eff */
[----:B------:R-:W-:Y:S01]  /*5470*/  IMAD R10, R0, 0x96, RZ ;  /* 0x00000096000a7824 */ /* 0x000fe200078e02ff */
[----:B---3--:R-:W-:Y:S02]  /*5480*/  IADD3 R12, P0, R29, R26, RZ ;  /* 0x0000001a1d0c7210 */ /* 0x008fe40007f1e0ff */
[----:B------:R-:W-:Y:S02]  /*5490*/  MOV R29, R5 ;  /* 0x00000005001d7202 */ /* 0x000fe40000000f00 */
[----:B------:R-:W-:Y:S01]  /*54a0*/  LEA.HI.X.SX32 R29, R10, R27, 0x1, P3 ;  /* 0x0000001b0a1d7211 */ /* 0x000fe200018f0eff */
[C---:B------:R-:W-:Y:S02]  /*54b0*/  IMAD R10, R0.reuse, 0x16c, RZ ;  /* 0x0000016c000a7824 */ /* 0x040fe400078e02ff */
[C---:B------:R-:W-:Y:S02]  /*54c0*/  IMAD R5, R0.reuse, 0x14e, RZ ;  /* 0x0000014e00057824 */ /* 0x040fe400078e02ff */
[----:B------:R-:W-:-:S02]  /*54d0*/  IMAD R18, R0, 0xa6, RZ ;  /* 0x000000a600127824 */ /* 0x000fc400078e02ff */
[----:B------:R-:W-:-:S05]  /*54e0*/  IMAD R16, R0, 0x15e, RZ ;  /* 0x0000015e00107824 */ /* 0x000fca00078e02ff */
[----:B------:R-:W-:Y:S02]  /*54f0*/  IADD3 R16, P3, R16, R26, RZ ;  /* 0x0000001a10107210 */ /* 0x000fe40007f7e0ff */
[----:B--2---:R-:W-:-:S05]  /*5500*/  LEA.HI.X.SX32 R15, R25, R27, 0x1, P5 ;  /* 0x0000001b190f7211 */ /* 0x004fca00028f0eff */
[----:B------:R0:W-:Y:S04]  /*5510*/  STL.64 [R1+0x90], R14 ;  /* 0x0000900e01007387 */ /* 0x0001e80000100a00 */
[----:B------:R-:W-:Y:S04]  /*5520*/  STL [R1+0x8c], R13 ;  /* 0x00008c0d01007387 */ /* 0x000fe80000100800 */
[----:B------:R1:W-:Y:S01]  /*5530*/  STL [R1+0x84], R11 ;  /* 0x0000840b01007387 */ /* 0x0003e20000100800 */
[----:B0-----:R-:W-:Y:S01]  /*5540*/  IADD3 R14, P5, R24, R26, RZ ;  /* 0x0000001a180e7210 */ /* 0x001fe20007fbe0ff */
[----:B------:R-:W-:-:S02]  /*5550*/  IMAD.MOV.U32 R24, RZ, RZ, R20 ;  /* 0x000000ffff187224 */ /* 0x000fc400078e0014 */
[----:B-1----:R-:W-:Y:S01]  /*5560*/  IMAD R11, R0, 0x15c, RZ ;  /* 0x0000015c000b7824 */ /* 0x002fe200078e02ff */
[----:B------:R-:W-:-:S04]  /*5570*/  MOV R25, R21 ;  /* 0x0000001500197202 */ /* 0x000fc80000000f00 */
[----:B------:R-:W-:Y:S01]  /*5580*/  IADD3 R24, P2, R11, R26, RZ ;  /* 0x0000001a0b187210 */ /* 0x000fe20007f5e0ff */
[----:B------:R-:W-:Y:S01]  /*5590*/  IMAD R11, R0, 0x97, RZ ;  /* 0x00000097000b7824 */ /* 0x000fe200078e02ff */
[----:B------:R-:W-:-:S04]  /*55a0*/  LEA.HI.X.SX32 R25, R2, R27, 0x1, P1 ;  /* 0x0000001b02197211 */ /* 0x000fc800008f0eff */
[-C--:B------:R-:W-:Y:S01]  /*55b0*/  LEA.HI.X.SX32 R23, R11, R27.reuse, 0x1, P4 ;  /* 0x0000001b0b177211 */ /* 0x080fe200020f0eff */
[----:B------:R-:W-:Y:S01]  /*55c0*/  STL [R1+0x7c], R25 ;  /* 0x00007c1901007387 */ /* 0x000fe20000100800 */
[----:B------:R-:W-:-:S03]  /*55d0*/  LEA.HI.X.SX32 R15, R3, R27, 0x1, P5 ;  /* 0x0000001b030f7211 */ /* 0x000fc600028f0eff */
[----:B------:R-:W-:Y:S01]  /*55e0*/  STL [R1+0x74], R17 ;  /* 0x0000741101007387 */ /* 0x000fe20000100800 */
[----:B------:R-:W-:-:S03]  /*55f0*/  IMAD R11, R0, 0x16e, RZ ;  /* 0x0000016e000b7824 */ /* 0x000fc600078e02ff */
[----:B------:R-:W-:Y:S01]  /*5600*/  STL [R1+0x6c], R29 ;  /* 0x00006c1d01007387 */ /* 0x000fe20000100800 */
[----:B------:R-:W-:-:S03]  /*5610*/  IADD3 R20, P6, R28, R26, RZ ;  /* 0x0000001a1c147210 */ /* 0x000fc60007fde0ff */
[----:B------:R0:W-:Y:S04]  /*5620*/  STL.64 [R1+0x60], R22 ;  /* 0x0000601601007387 */ /* 0x0001e80000100a00 */
[----:B------:R1:W-:Y:S01]  /*5630*/  STL.64 [R1+0x58], R14 ;  /* 0x0000580e01007387 */ /* 0x0003e20000100a00 */
[-C--:B0-----:R-:W-:Y:S01]  /*5640*/  IADD3 R22, P4, R10, R26.reuse, RZ ;  /* 0x0000001a0a167210 */ /* 0x081fe20007f9e0ff */
[C---:B------:R-:W-:Y:S01]  /*5650*/  IMAD R10, R0.reuse, 0x9f, RZ ;  /* 0x0000009f000a7824 */ /* 0x040fe200078e02ff */
[----:B-1----:R-:W-:Y:S01]  /*5660*/  IADD3 R14, P5, R11, R26, RZ ;  /* 0x0000001a0b0e7210 */ /* 0x002fe20007fbe0ff */
[----:B------:R-:W-:-:S03]  /*5670*/  IMAD R11, R0, 0x17c, RZ ;  /* 0x0000017c000b7824 */ /* 0x000fc600078e02ff */
[----:B------:R-:W-:Y:S01]  /*5680*/  LEA.HI.X.SX32 R21, R10, R27, 0x1, P6 ;  /* 0x0000001b0a157211 */ /* 0x000fe200030f0eff */
[----:B------:R-:W-:Y:S01]  /*5690*/  IMAD.MOV.U32 R28, RZ, RZ, R4 ;  /* 0x000000ffff1c7224 */ /* 0x000fe200078e0004 */
[----:B------:R-:W-:-:S03]  /*56a0*/  IADD3 R4, P1, R5, R26, RZ ;  /* 0x0000001a05047210 */ /* 0x000fc60007f3e0ff */
[----:B------:R0:W-:Y:S01]  /*56b0*/  STL.64 [R1+0x50], R20 ;  /* 0x0000501401007387 */ /* 0x0001e20000100a00 */
[-C--:B------:R-:W-:Y:S01]  /*56c0*/  LEA.HI.X.SX32 R13, R18, R27.reuse, 0x1, P0 ;  /* 0x0000001b120d7211 */ /* 0x080fe200000f0eff */
[----:B------:R-:W-:Y:S01]  /*56d0*/  IMAD R18, R0, 0xaf, RZ ;  /* 0x000000af00127824 */ /* 0x000fe200078e02ff */
[-C--:B------:R-:W-:Y:S02]  /*56e0*/  LEA.HI.X.SX32 R25, R6, R27.reuse, 0x1, P2 ;  /* 0x0000001b06197211 */ /* 0x080fe400010f0eff */
[----:B0-----:R-:W-:Y:S01]  /*56f0*/  IADD3 R20, P6, R11, R26, RZ ;  /* 0x0000001a0b147210 */ /* 0x001fe20007fde0ff */
[----:B------:R-:W-:Y:S01]  /*5700*/  IMAD R11, R0, 0xa7, RZ ;  /* 0x000000a7000b7824 */ /* 0x000fe200078e02ff */
[----:B------:R-:W-:-:S04]  /*5710*/  LEA.HI.X.SX32 R17, R18, R27, 0x1, P3 ;  /* 0x0000001b12117211 */ /* 0x000fc800018f0eff */
[----:B------:R-:W-:Y:S01]  /*5720*/  LEA.HI.X.SX32 R5, R11, R27, 0x1, P1 ;  /* 0x0000001b0b057211 */ /* 0x000fe200008f0eff */
[----:B------:R0:W-:Y:S01]  /*5730*/  STL.64 [R1+0x48], R12 ;  /* 0x0000480c01007387 */ /* 0x0001e20000100a00 */
[----:B------:R-:W-:-:S03]  /*5740*/  IMAD R10, R0, 0x17e, RZ ;  /* 0x0000017e000a7824 */ /* 0x000fc600078e02ff */
[----:B------:R-:W-:Y:S01]  /*5750*/  STL.64 [R1+0x40], R4 ;  /* 0x0000400401007387 */ /* 0x000fe20000100a00 */
[----:B------:R-:W-:-:S03]  /*5760*/  IMAD R18, R0, 0xb7, RZ ;  /* 0x000000b700127824 */ /* 0x000fc600078e02ff */
[----:B------:R-:W-:Y:S04]  /*5770*/  STL.64 [R1+0x38], R24 ;  /* 0x0000381801007387 */ /* 0x000fe80000100a00 */
[----:B------:R1:W-:Y:S01]  /*5780*/  STL.64 [R1+0x30], R16 ;  /* 0x0000301001007387 */ /* 0x0003e20000100a00 */
[----:B------:R-:W-:Y:S01]  /*5790*/  IMAD R2, R0, 0xbf, RZ ;  /* 0x000000bf00027824 */ /* 0x000fe200078e02ff */
[----:B0-----:R-:W-:Y:S02]  /*57a0*/  IADD3 R12, P0, R10, R26, RZ ;  /* 0x0000001a0a0c7210 */ /* 0x001fe40007f1e0ff */
[-C--:B------:R-:W-:Y:S01]  /*57b0*/  LEA.HI.X.SX32 R15, R18, R27.reuse, 0x1, P5 ;  /* 0x0000001b120f7211 */ /* 0x080fe200028f0eff */
[----:B-1----:R-:W-:Y:S01]  /*57c0*/  IMAD R17, R0, 0xb6, RZ ;  /* 0x000000b600117824 */ /* 0x002fe200078e02ff */
[----:B------:R-:W-:-:S04]  /*57d0*/  LEA.HI.X.SX32 R21, R7, R27, 0x1, P6 ;  /* 0x0000001b07157211 */ /* 0x000fc800030f0eff */
[-C--:B------:R-:W-:Y:S01]  /*57e0*/  LEA.HI.X.SX32 R23, R17, R27.reuse, 0x1, P4 ;  /* 0x0000001b11177211 */ /* 0x080fe200020f0eff */
[----:B------:R-:W-:Y:S01]  /*57f0*/  IMAD R5, R0, 0x18e, RZ ;  /* 0x0000018e00057824 */ /* 0x000fe200078e02ff */
[----:B------:R-:W-:Y:S01]  /*5800*/  LEA.HI.X.SX32 R13, R2, R27, 0x1, P0 ;  /* 0x0000001b020d7211 */ /* 0x000fe200000f0eff */
[C---:B------:R-:W-:Y:S02]  /*5810*/  IMAD R10, R0.reuse, 0x18c, RZ ;  /* 0x0000018c000a7824 */ /* 0x040fe400078e02ff */
[----:B------:R-:W-:Y:S01]  /*5820*/  STL.64 [R1+0x28], R22 ;  /* 0x0000281601007387 */ /* 0x000fe20000100a00 */
[C---:B------:R-:W-:Y:S02]  /*5830*/  IMAD R25, R0.reuse, 0x19c, RZ ;  /* 0x0000019c00197824 */ /* 0x040fe400078e02ff */
[C---:B------:R-:W-:Y:S01]  /*5840*/  IMAD R16, R0.reuse, 0x19e, RZ ;  /* 0x0000019e00107824 */ /* 0x040fe200078e02ff */
[----:B------:R-:W-:Y:S01]  /*5850*/  STL.64 [R1+0x20], R14 ;  /* 0x0000200e01007387 */ /* 0x000fe20000100a00 */
[----:B------:R-:W-:Y:S01]  /*5860*/  IMAD R2, R0, 0xc7, RZ ;  /* 0x000000c700027824 */ /* 0x000fe200078e02ff */
[----:B------:R-:W-:-:S02]  /*5870*/  IADD3 R4, P2, R5, R26, RZ ;  /* 0x0000001a05047210 */ /* 0x000fc40007f5e0ff */
[----:B------:R-:W-:Y:S01]  /*5880*/  STL.64 [R1+0x18], R20 ;  /* 0x0000181401007387 */ /* 0x000fe20000100a00 */
[----:B------:R-:W-:-:S03]  /*5890*/  IADD3 R10, P1, R10, R26, RZ ;  /* 0x0000001a0a0a7210 */ /* 0x000fc60007f3e0ff */
[----:B------:R0:W-:Y:S01]  /*58a0*/  STL.64 [R1+0x10], R12 ;  /* 0x0000100c01007387 */ /* 0x0001e20000100a00 */
[-C--:B------:R-:W-:Y:S01]  /*58b0*/  IADD3 R28, P3, R25, R26.reuse, RZ ;  /* 0x0000001a191c7210 */ /* 0x080fe20007f7e0ff */
[----:B------:R-:W-:Y:S01]  /*58c0*/  IMAD R3, R0, 0xcf, RZ ;  /* 0x000000cf00037824 */ /* 0x000fe200078e02ff */
[-C--:B------:R-:W-:Y:S01]  /*58d0*/  IADD3 R16, P4, R16, R26.reuse, RZ ;  /* 0x0000001a10107210 */ /* 0x080fe20007f9e0ff */
[----:B------:R-:W-:Y:S01]  /*58e0*/  IMAD R24, R0, 0x1ac, RZ ;  /* 0x000001ac00187824 */ /* 0x000fe200078e02ff */
[-C--:B------:R-:W-:Y:S01]  /*58f0*/  LEA.HI.X.SX32 R5, R2, R27.reuse, 0x1, P2 ;  /* 0x0000001b02057211 */ /* 0x080fe200010f0eff */
[----:B0-----:R-:W-:Y:S01]  /*5900*/  IMAD R13, R0, 0xc6, RZ ;  /* 0x000000c6000d7824 */ /* 0x001fe200078e02ff */
[-C--:B------:R-:W-:Y:S01]  /*5910*/  LEA.HI.X.SX32 R29, R8, R27.reuse, 0x1, P3 ;  /* 0x0000001b081d7211 */ /* 0x080fe200018f0eff */
[C---:B------:R-:W-:Y:S01]  /*5920*/  IMAD R14, R0.reuse, 0x1ae, RZ ;  /* 0x000001ae000e7824 */ /* 0x040fe200078e02ff */
[-C--:B------:R-:W-:Y:S02]  /*5930*/  LEA.HI.X.SX32 R17, R3, R27.reuse, 0x1, P4 ;  /* 0x0000001b03117211 */ /* 0x080fe400020f0eff */
[----:B------:R-:W-:Y:S01]  /*5940*/  LEA.HI.X.SX32 R11, R13, R27, 0x1, P1 ;  /* 0x0000001b0d0b7211 */ /* 0x000fe200008f0eff */
[----:B------:R-:W-:Y:S01]  /*5950*/  IMAD R6, R0, 0xd6, RZ ;  /* 0x000000d600067824 */ /* 0x000fe200078e02ff */
[-C--:B------:R-:W-:Y:S01]  /*5960*/  IADD3 R24, P5, R24, R26.reuse, RZ ;  /* 0x0000001a18187210 */ /* 0x080fe20007fbe0ff */
[----:B------:R-:W-:Y:S01]  /*5970*/  STL.64 [R1+0xd60], R4 ;  /* 0x000d600401007387 */ /* 0x000fe20000100a00 */
[----:B------:R-:W-:Y:S01]  /*5980*/  IMAD R3, R0, 0xd7, RZ ;  /* 0x000000d700037824 */ /* 0x000fe200078e02ff */
[----:B------:R-:W-:-:S02]  /*5990*/  IADD3 R14, P6, R14, R26, RZ ;  /* 0x0000001a0e0e7210 */ /* 0x000fc40007fde0ff */
[----:B------:R-:W-:Y:S01]  /*59a0*/  STL.64 [R1+0x8], R10 ;  /* 0x0000080a01007387 */ /* 0x000fe20000100a00 */
[----:B------:R-:W-:-:S03]  /*59b0*/  LEA.HI.X.SX32 R25, R6, R27, 0x1, P5 ;  /* 0x0000001b06197211 */ /* 0x000fc600028f0eff */
[----:B------:R-:W-:Y:S04]  /*59c0*/  STL.64 [R1+0xd68], R28 ;  /* 0x000d681c01007387 */ /* 0x000fe80000100a00 */
[----:B------:R0:W-:Y:S01]  /*59d0*/  STL.64 [R1+0xd70], R16 ;  /* 0x000d701001007387 */ /* 0x0001e20000100a00 */
[----:B------:R-:W-:-:S03]  /*59e0*/  LEA.HI.X.SX32 R15, R3, R27, 0x1, P6 ;  /* 0x0000001b030f7211 */ /* 0x000fc600030f0eff */
[----:B0-----:R-:W2:Y:S04]  /*59f0*/  LDL.LU R16, [R1+0x3a4] ;  /* 0x0003a40001107983 */ /* 0x001ea80000300800 */
[----:B------:R-:W3:Y:S04]  /*5a00*/  LDL.LU R17, [R1+0x3a0] ;  /* 0x0003a00001117983 */ /* 0x000ee80000300800 */
[----:B------:R-:W4:Y:S04]  /*5a10*/  LDL.LU R28, [R1+0x39c] ;  /* 0x00039c00011c7983 */ /* 0x000f280000300800 */
[----:B------:R-:W5:Y:S04]  /*5a20*/  LDL.LU R29, [R1+0x398] ;  /* 0x00039800011d7983 */ /* 0x000f680000300800 */
[----:B------:R-:W2:Y:S04]  /*5a30*/  LDL.LU R4, [R1+0x3c8] ;  /* 0x0003c80001047983 */ /* 0x000ea80000300800 */
[----:B------:R0:W-:Y:S04]  /*5a40*/  STL.64 [R1+0xd78], R24 ;  /* 0x000d781801007387 */ /* 0x0001e80000100a00 */
[----:B0-----:R-:W2:Y:S04]  /*5a50*/  LDL.LU R24, [R1+0x3ac] ;  /* 0x0003ac0001187983 */ /* 0x001ea80000300800 */
[----:B------:R-:W2:Y:S04]  /*5a60*/  LDL.LU R25, [R1+0x3a8] ;  /* 0x0003a80001197983 */ /* 0x000ea80000300800 */
[----:B------:R0:W-:Y:S04]  /*5a70*/  STL.64 [R1+0xd80], R14 ;  /* 0x000d800e01007387 */ /* 0x0001e80000100a00 */
[----:B0-----:R-:W2:Y:S01]  /*5a80*/  LDL.LU R15, [R1+0x3b0] ;  /* 0x0003b000010f7983 */ /* 0x001ea20000300800 */
[----:B------:R-:W-:-:S02]  /*5a90*/  IMAD R20, R0, 0x1cc, RZ ;  /* 0x000001cc00147824 */ /* 0x000fc400078e02ff */
[----:B------:R-:W-:-:S03]  /*5aa0*/  IMAD R5, R0, 0xe6, RZ ;  /* 0x000000e600057824 */ /* 0x000fc600078e02ff */
[----:B------:R-:W-:-:S04]  /*5ab0*/  IADD3 R20, P2, R20, R26, RZ ;  /* 0x0000001a14147210 */ /* 0x000fc80007f5e0ff */
[----:B------:R-:W-:Y:S02]  /*5ac0*/  LEA.HI.X.SX32 R21, R5, R27, 0x1, P2 ;  /* 0x0000001b05157211 */ /* 0x000fe400010f0eff */
[----:B------:R-:W0:Y:S01]  /*5ad0*/  S2R R5, SR_TID.X ;  /* 0x0000000000057919 */ /* 0x000e220000002100 */
[C---:B------:R-:W-:Y:S02]  /*5ae0*/  IMAD R22, R0.reuse, 0x1bc, RZ ;  /* 0x000001bc00167824 */ /* 0x040fe400078e02ff */
[C---:B------:R-:W-:Y:S02]  /*5af0*/  IMAD R12, R0.reuse, 0x1be, RZ ;  /* 0x000001be000c7824 */ /* 0x040fe400078e02ff */
[----:B------:R-:W-:Y:S01]  /*5b00*/  IMAD R10, R0, 0x1ce, RZ ;  /* 0x000001ce000a7824 */ /* 0x000fe200078e02ff */
[-C--:B------:R-:W-:Y:S01]  /*5b10*/  IADD3 R22, P0, R22, R26.reuse, RZ ;  /* 0x0000001a16167210 */ /* 0x080fe20007f1e0ff */
[----:B------:R-:W-:Y:S01]  /*5b20*/  IMAD R2, R0, 0x1dc, RZ ;  /* 0x000001dc00027824 */ /* 0x000fe200078e02ff */
[----:B------:R-:W-:Y:S01]  /*5b30*/  IADD3 R12, P1, R12, R26, RZ ;  /* 0x0000001a0c0c7210 */ /* 0x000fe20007f3e0ff */
[----:B------:R-:W-:-:S02]  /*5b40*/  IMAD R8, R0, 0x1de, RZ ;  /* 0x000001de00087824 */ /* 0x000fc400078e02ff */
[C---:B------:R-:W-:Y:S02]  /*5b50*/  IMAD R18, R0.reuse, 0x1ec, RZ ;  /* 0x000001ec00127824 */ /* 0x040fe400078e02ff */
[C---:B------:R-:W-:Y:S02]  /*5b60*/  IMAD R6, R0.reuse, 0x1ee, RZ ;  /* 0x000001ee00067824 */ /* 0x040fe400078e02ff */
[C---:B------:R-:W-:Y:S02]  /*5b70*/  IMAD R7, R0.reuse, 0xdf, RZ ;  /* 0x000000df00077824 */ /* 0x040fe400078e02ff */
[----:B------:R-:W-:Y:S01]  /*5b80*/  IMAD R3, R0, 0x1fc, RZ ;  /* 0x000001fc00037824 */ /* 0x000fe200078e02ff */
[----:B------:R-:W-:Y:S01]  /*5b90*/  LEA.HI.X.SX32 R23, R9, R27, 0x1, P0 ;  /* 0x0000001b09177211 */ /* 0x000fe200000f0eff */
[----:B------:R-:W-:Y:S01]  /*5ba0*/  IMAD.MOV.U32 R14, RZ, RZ, c[0x0][0x198] ;  /* 0x00006600ff0e7624 */ /* 0x000fe200078e00ff */
[-C--:B------:R-:W-:Y:S02]  /*5bb0*/  IADD3 R10, P3, R10, R26.reuse, RZ ;  /* 0x0000001a0a0a7210 */ /* 0x080fe40007f7e0ff */
[----:B------:R-:W-:-:S02]  /*5bc0*/  IADD3 R2, P4, R2, R26, RZ ;  /* 0x0000001a02027210 */ /* 0x000fc40007f9e0ff */
[-C--:B------:R-:W-:Y:S02]  /*5bd0*/  IADD3 R8, P5, R8, R26.reuse, RZ ;  /* 0x0000001a08087210 */ /* 0x080fe40007fbe0ff */
[-C--:B------:R-:W-:Y:S02]  /*5be0*/  IADD3 R18, P6, R18, R26.reuse, RZ ;  /* 0x0000001a12127210 */ /* 0x080fe40007fde0ff */
[-C--:B------:R-:W-:Y:S02]  /*5bf0*/  IADD3 R6, P0, R6, R26.reuse, RZ ;  /* 0x0000001a06067210 */ /* 0x080fe40007f1e0ff */
[----:B------:R-:W-:Y:S02]  /*5c00*/  LEA.HI.X.SX32 R13, R7, R27, 0x1, P1 ;  /* 0x0000001b070d7211 */ /* 0x000fe400008f0eff */
[----:B------:R-:W-:Y:S01]  /*5c10*/  IADD3 R26, P1, R3, R26, RZ ;  /* 0x0000001a031a7210 */ /* 0x000fe20007f3e0ff */
[----:B------:R-:W-:Y:S02]  /*5c20*/  IMAD R3, R0, 0xe7, RZ ;  /* 0x000000e700037824 */ /* 0x000fe400078e02ff */
[----:B------:R-:W-:Y:S01]  /*5c30*/  IMAD R14, R14, 0xf6, RZ ;  /* 0x000000f60e0e7824 */ /* 0x000fe200078e02ff */
[----:B0-----:R-:W-:-:S02]  /*5c40*/  LOP3.LUT R5, R5, 0xff, RZ, 0xc0, !PT ;  /* 0x000000ff05057812 */ /* 0x001fc400078ec0ff */
[-C--:B------:R-:W-:Y:S02]  /*5c50*/  LEA.HI.X.SX32 R11, R3, R27.reuse, 0x1, P3 ;  /* 0x0000001b030b7211 */ /* 0x080fe400018f0eff */
[-C--:B------:R-:W-:Y:S02]  /*5c60*/  LEA.HI.X.SX32 R3, R19, R27.reuse, 0x1, P4 ;  /* 0x0000001b13037211 */ /* 0x080fe400020f0eff */
[----:B------:R-:W-:Y:S02]  /*5c70*/  LEA.HI.X.SX32 R19, R14, R27, 0x1, P6 ;  /* 0x0000001b0e137211 */ /* 0x000fe400030f0eff */
[----:B------:R-:W-:Y:S01]  /*5c80*/  MOV R14, c[0x0][0x198] ;  /* 0x00006600000e7a02 */ /* 0x000fe20000000f00 */
[C---:B------:R-:W-:Y:S02]  /*5c90*/  IMAD R7, R0.reuse, 0xef, RZ ;  /* 0x000000ef00077824 */ /* 0x040fe400078e02ff */
[----:B------:R-:W-:Y:S02]  /*5ca0*/  IMAD R0, R0, 0xf7, RZ ;  /* 0x000000f700007824 */ /* 0x000fe400078e02ff */
[----:B------:R-:W-:-:S02]  /*5cb0*/  IMAD.SHL.U32 R5, R5, 0x2, RZ ;  /* 0x0000000205057824 */ /* 0x000fc400078e00ff */
[----:B------:R-:W-:Y:S01]  /*5cc0*/  IMAD R14, R14, 0xfe, RZ ;  /* 0x000000fe0e0e7824 */ /* 0x000fe200078e02ff */
[----:B------:R-:W-:Y:S01]  /*5cd0*/  STL.64 [R1+0xd88], R22 ;  /* 0x000d881601007387 */ /* 0x000fe20000100a00 */
[-C--:B------:R-:W-:Y:S02]  /*5ce0*/  LEA.HI.X.SX32 R9, R7, R27.reuse, 0x1, P5 ;  /* 0x0000001b07097211 */ /* 0x080fe400028f0eff */
[-C--:B------:R-:W-:Y:S01]  /*5cf0*/  LEA.HI.X.SX32 R7, R0, R27.reuse, 0x1, P0 ;  /* 0x0000001b00077211 */ /* 0x080fe200000f0eff */
[----:B------:R-:W-:Y:S01]  /*5d00*/  STL.64 [R1+0xd90], R12 ;  /* 0x000d900c01007387 */ /* 0x000fe20000100a00 */
[----:B------:R-:W-:-:S03]  /*5d10*/  LEA.HI.X.SX32 R27, R14, R27, 0x1, P1 ;  /* 0x0000001b0e1b7211 */ /* 0x000fc600008f0eff */
[----:B------:R-:W-:Y:S04]  /*5d20*/  STL.64 [R1+0xd98], R20 ;  /* 0x000d981401007387 */ /* 0x000fe80000100a00 */
[----:B------:R-:W-:Y:S04]  /*5d30*/  STL.64 [R1+0xda0], R10 ;  /* 0x000da00a01007387 */ /* 0x000fe80000100a00 */
[----:B------:R0:W-:Y:S04]  /*5d40*/  STL.64 [R1+0xda8], R2 ;  /* 0x000da80201007387 */ /* 0x0001e80000100a00 */
[----:B------:R-:W-:Y:S04]  /*5d50*/  STL.64 [R1+0xdb0], R8 ;  /* 0x000db00801007387 */ /* 0x000fe80000100a00 */
[----:B------:R-:W-:Y:S01]  /*5d60*/  STL.64 [R1+0xdb8], R18 ;  /* 0x000db81201007387 */ /* 0x000fe20000100a00 */
[----:B0-----:R-:W-:-:S03]  /*5d70*/  LOP3.LUT R2, R5, 0x10, RZ, 0x3c, !PT ;  /* 0x0000001005027812 */ /* 0x001fc600078e3cff */
[----:B------:R-:W-:Y:S04]  /*5d80*/  STL.64 [R1+0xdc0], R6 ;  /* 0x000dc00601007387 */ /* 0x000fe80000100a00 */
[----:B------:R-:W-:Y:S04]  /*5d90*/  STL.64 [R1+0xdc8], R26 ;  /* 0x000dc81a01007387 */ /* 0x000fe80000100a00 */
[----:B--2---:R-:W-:Y:S04]  /*5da0*/  STS.U16 [R5+0x7000], R15 ;  /* 0x0070000f05007388 */ /* 0x004fe80000000400 */
[----:B------:R-:W-:Y:S04]  /*5db0*/  STS.U16 [R5+0xe000], R24 ;  /* 0x00e0001805007388 */ /* 0x000fe80000000400 */
[----:B------:R-:W-:Y:S04]  /*5dc0*/  STS.U16 [R5+0x1c000], R25 ;  /* 0x01c0001905007388 */ /* 0x000fe80000000400 */
[----:B------:R-:W-:Y:S04]  /*5dd0*/  STS.U16 [R5+0x1d000], R16 ;  /* 0x01d0001005007388 */ /* 0x000fe80000000400 */
[----:B---3--:R-:W-:Y:S04]  /*5de0*/  STS.U16 [R5+0xf000], R17 ;  /* 0x00f0001105007388 */ /* 0x008fe80000000400 */
[----:B----4-:R-:W-:Y:S04]  /*5df0*/  STS.U16 [R5+0x1e000], R28 ;  /* 0x01e0001c05007388 */ /* 0x010fe80000000400 */
[----:B-----5:R0:W-:Y:S04]  /*5e00*/  STS.U16 [R5+0x1f000], R29 ;  /* 0x01f0001d05007388 */ /* 0x0201e80000000400 */
[----:B------:R1:W-:Y:S04]  /*5e10*/  STS.U16 [R2+0x1200], R4 ;  /* 0x0012000402007388 */ /* 0x0003e80000000400 */
[----:B0-----:R-:W2:Y:S04]  /*5e20*/  LDL.LU R29, [R1+0x394] ;  /* 0x00039400011d7983 */ /* 0x001ea80000300800 */
[----:B------:R0:W-:Y:S04]  /*5e30*/  STL [R1+0xe5c], R5 ;  /* 0x000e5c0501007387 */ /* 0x0001e80000100800 */
[----:B-1----:R-:W3:Y:S04]  /*5e40*/  LDL.LU R4, [R1+0x390] ;  /* 0x0003900001047983 */ /* 0x002ee80000300800 */
[----:B0-----:R-:W4:Y:S04]  /*5e50*/  LDL.LU R5, [R1+0x388] ;  /* 0x0003880001057983 */ /* 0x001f280000300800 */
[----:B----4-:R0:W-:Y:S04]  /*5e60*/  STL [R1+0xe60], R5 ;  /* 0x000e600501007387 */ /* 0x0101e80000100800 */
[----:B0-----:R-:W4:Y:S04]  /*5e70*/  LDL.LU R5, [R1+0x38c] ;  /* 0x00038c0001057983 */ /* 0x001f280000300800 */
[----:B------:R-:W5:Y:S04]  /*5e80*/  LDL.LU R26, [R1+0x384] ;  /* 0x00038400011a7983 */ /* 0x000f680000300800 */
        /* <DEDUP_REMOVED lines=23> */
[----:B--2---:R0:W-:Y:S04]  /*6000*/  STS.U16 [R2+0x10200], R29 ;  /* 0x0102001d02007388 */ /* 0x0041e80000000400 */
[----:B------:R-:W2:Y:S04]  /*6010*/  LDL.LU R28, [R1+0x320] ;  /* 0x00032000011c7983 */ /* 0x000ea80000300800 */
[----:B---3--:R1:W-:Y:S04]  /*6020*/  STS.U16 [R2+0x11200], R4 ;  /* 0x0112000402007388 */ /* 0x0083e80000000400 */
[----:B0-----:R-:W3:Y:S04]  /*6030*/  LDL.LU R29, [R1+0x31c] ;  /* 0x00031c00011d7983 */ /* 0x001ee80000300800 */
[----:B-1----:R-:W2:Y:S04]  /*6040*/  LDL.LU R4, [R1+0x318] ;  /* 0x0003180001047983 */ /* 0x002ea80000300800 */
[----:B----4-:R0:W-:Y:S04]  /*6050*/  STS.U16 [R2+0x12200], R5 ;  /* 0x0122000502007388 */ /* 0x0101e80000000400 */
[----:B0-----:R-:W4:Y:S04]  /*6060*/  LDL.LU R5, [R1+0xe60] ;  /* 0x000e600001057983 */ /* 0x001f280000300800 */
[----:B----4-:R0:W-:Y:S04]  /*6070*/  STS.U16 [R2+0x13200], R5 ;  /* 0x0132000502007388 */ /* 0x0101e80000000400 */
[----:B0-----:R-:W4:Y:S04]  /*6080*/  LDL.LU R5, [R1+0xe5c] ;  /* 0x000e5c0001057983 */ /* 0x001f280000300800 */
        /* <DEDUP_REMOVED lines=24> */
[----:B--2---:R-:W-:Y:S04]  /*6210*/  STS.U16 [R2+0xe200], R28 ;  /* 0x00e2001c02007388 */ /* 0x004fe80000000400 */
[----:B---3--:R-:W-:Y:S04]  /*6220*/  STS.U16 [R2+0xf200], R29 ;  /* 0x00f2001d02007388 */ /* 0x008fe80000000400 */
[----:B------:R0:W-:Y:S04]  /*6230*/  STS.U16 [R2+0x200], R4 ;  /* 0x0002000402007388 */ /* 0x0001e80000000400 */
[----:B0-----:R-:W2:Y:S01]  /*6240*/  LDL.LU R4, [R1+0x3b8] ;  /* 0x0003b80001047983 */ /* 0x001ea20000300800 */
[----:B----4-:R-:W-:-:S03]  /*6250*/  LOP3.LUT R0, R5, 0x20, RZ, 0x3c, !PT ;  /* 0x0000002005007812 */ /* 0x010fc600078e3cff */
[----:B------:R0:W-:Y:S04]  /*6260*/  STL [R1+0xe50], R5 ;  /* 0x000e500501007387 */ /* 0x0001e80000100800 */
[----:B0-----:R-:W3:Y:S04]  /*6270*/  LDL.LU R5, [R1+0x304] ;  /* 0x0003040001057983 */ /* 0x001ee80000300800 */
[----:B---3--:R0:W-:Y:S04]  /*6280*/  STL [R1+0xe54], R5 ;  /* 0x000e540501007387 */ /* 0x0081e80000100800 */
[----:B0-----:R-:W3:Y:S04]  /*6290*/  LDL.LU R5, [R1+0x310] ;  /* 0x0003100001057983 */ /* 0x001ee80000300800 */
[----:B---3--:R0:W-:Y:S04]  /*62a0*/  STL [R1+0xe58], R5 ;  /* 0x000e580501007387 */ /* 0x0081e80000100800 */
[----:B0-----:R-:W3:Y:S04]  /*62b0*/  LDL.LU R5, [R1+0x3c4] ;  /* 0x0003c40001057983 */ /* 0x001ee80000300800 */
[----:B------:R-:W4:Y:S04]  /*62c0*/  LDL.LU R26, [R1+0x2f8] ;  /* 0x0002f800011a7983 */ /* 0x000f280000300800 */
[----:B------:R-:W5:Y:S04]  /*62d0*/  LDL.LU R27, [R1+0x2f0] ;  /* 0x0002f000011b7983 */ /* 0x000f680000300800 */
[----:B------:R-:W4:Y:S04]  /*62e0*/  LDL.LU R6, [R1+0x2e4] ;  /* 0x0002e40001067983 */ /* 0x000f280000300800 */
        /* <DEDUP_REMOVED lines=22> */
[----:B--2---:R0:W-:Y:S04]  /*6450*/  STS.U16 [R0+0x1400], R4 ;  /* 0x0014000400007388 */ /* 0x0041e80000000400 */
[----:B------:R-:W2:Y:S04]  /*6460*/  LDL.LU R29, [R1+0x200] ;  /* 0x00020000011d7983 */ /* 0x000ea80000300800 */
[----:B0-----:R-:W2:Y:S04]  /*6470*/  LDL.LU R4, [R1+0x1fc] ;  /* 0x0001fc0001047983 */ /* 0x001ea80000300800 */
[----:B---3--:R0:W-:Y:S04]  /*6480*/  STS.U16 [R0+0x2400], R5 ;  /* 0x0024000500007388 */ /* 0x0081e80000000400 */
[----:B0-----:R-:W3:Y:S04]  /*6490*/  LDL.LU R5, [R1+0xe58] ;  /* 0x000e580001057983 */ /* 0x001ee80000300800 */
[----:B---3--:R0:W-:Y:S04]  /*64a0*/  STS.U16 [R0+0x3400], R5 ;  /* 0x0034000500007388 */ /* 0x0081e80000000400 */
[----:B0-----:R-:W3:Y:S04]  /*64b0*/  LDL.LU R5, [R1+0xe54] ;  /* 0x000e540001057983 */ /* 0x001ee80000300800 */
[----:B---3--:R0:W-:Y:S04]  /*64c0*/  STS.U16 [R0+0x4400], R5 ;  /* 0x0044000500007388 */ /* 0x0081e80000000400 */
        /* <DEDUP_REMOVED lines=26> */
[----:B0-----:R-:W2:Y:S04]  /*6670*/  LDL.LU R5, [R1+0xe50] ;  /* 0x000e500001057983 */ /* 0x001ea80000300800 */
[----:B------:R0:W-:Y:S04]  /*6680*/  STS.U16 [R0+0xe400], R4 ;  /* 0x00e4000400007388 */ /* 0x0001e80000000400 */
[----:B0-----:R-:W3:Y:S04]  /*6690*/  LDL.LU R4, [R1+0x1f4] ;  /* 0x0001f40001047983 */ /* 0x001ee80000300800 */
[----:B------:R-:W4:Y:S04]  /*66a0*/  LDL.LU R26, [R1+0x2b4] ;  /* 0x0002b400011a7983 */ /* 0x000f280000300800 */
[----:B----4-:R0:W-:Y:S04]  /*66b0*/  STL [R1+0xe44], R26 ;  /* 0x000e441a01007387 */ /* 0x0101e80000100800 */
[----:B0-----:R-:W4:Y:S04]  /*66c0*/  LDL.LU R26, [R1+0x2c4] ;  /* 0x0002c400011a7983 */ /* 0x001f280000300800 */
[----:B----4-:R0:W-:Y:S04]  /*66d0*/  STL [R1+0xe48], R26 ;  /* 0x000e481a01007387 */ /* 0x0101e80000100800 */
[----:B0-----:R-:W4:Y:S04]  /*66e0*/  LDL.LU R26, [R1+0x2d4] ;  /* 0x0002d400011a7983 */ /* 0x001f280000300800 */
[----:B----4-:R2:W-:Y:S04]  /*66f0*/  STL [R1+0xe4c], R26 ;  /* 0x000e4c1a01007387 */ /* 0x0105e80000100800 */
        /* <DEDUP_REMOVED lines=15> */
[----:B------:R-:W4:Y:S01]  /*67f0*/  LDL.LU R22, [R1+0x1a0] ;  /* 0x0001a00001167983 */ /* 0x000f220000300800 */
[----:B--2---:R-:W-:-:S03]  /*6800*/  LOP3.LUT R26, R5, 0x20, RZ, 0x3c, !PT ;  /* 0x00000020051a7812 */ /* 0x004fc600078e3cff */
[----:B------:R-:W2:Y:S04]  /*6810*/  LDL.LU R23, [R1+0x19c] ;  /* 0x00019c0001177983 */ /* 0x000ea80000300800 */
        /* <DEDUP_REMOVED lines=8> */
[----:B---3--:R0:W-:Y:S04]  /*68a0*/  STS.U16 [R26+0xf400], R4 ;  /* 0x00f400041a007388 */ /* 0x0081e80000000400 */
[----:B0-----:R-:W3:Y:S01]  /*68b0*/  LDL.LU R26, [R1+0xe4c] ;  /* 0x000e4c00011a7983 */ /* 0x001ee20000300800 */
[----:B------:R-:W-:-:S03]  /*68c0*/  LOP3.LUT R2, R5, 0x30, RZ, 0x3c, !PT ;  /* 0x0000003005027812 */ /* 0x000fc600078e3cff */
[----:B------:R-:W2:Y:S04]  /*68d0*/  LDL.LU R4, [R1+0x174] ;  /* 0x0001740001047983 */ /* 0x000ea80000300800 */
[----:B---3--:R0:W-:Y:S04]  /*68e0*/  STS.U16 [R2+0x600], R26 ;  /* 0x0006001a02007388 */ /* 0x0081e80000000400 */
[----:B0-----:R-:W3:Y:S04]  /*68f0*/  LDL.LU R26, [R1+0xe48] ;  /* 0x000e4800011a7983 */ /* 0x001ee80000300800 */
[----:B---3--:R0:W-:Y:S04]  /*6900*/  STS.U16 [R2+0x1600], R26 ;  /* 0x0016001a02007388 */ /* 0x0081e80000000400 */
[----:B0-----:R-:W3:Y:S04]  /*6910*/  LDL.LU R26, [R1+0xe44] ;  /* 0x000e4400011a7983 */ /* 0x001ee80000300800 */
[----:B---3--:R-:W-:Y:S04]  /*6920*/  STS.U16 [R2+0x2600], R26 ;  /* 0x0026001a02007388 */ /* 0x008fe80000000400 */
[----:B----4-:R-:W-:Y:S04]  /*6930*/  STS.U16 [R2+0x3600], R27 ;  /* 0x0036001b02007388 */ /* 0x010fe80000000400 */
[----:B-----5:R-:W-:Y:S04]  /*6940*/  STS.U16 [R2+0x10600], R6 ;  /* 0x0106000602007388 */ /* 0x020fe80000000400 */
[----:B------:R-:W-:Y:S04]  /*6950*/  STS.U16 [R2+0x11600], R7 ;  /* 0x0116000702007388 */ /* 0x000fe80000000400 */
[----:B------:R0:W-:Y:S02]  /*6960*/  STS.U16 [R2+0x12600], R0 ;  /* 0x0126000002007388 */ /* 0x0001e40000000400 */
[----:B0-----:R-:W-:-:S05]  /*6970*/  LOP3.LUT R0, R5, 0x40, RZ, 0x3c, !PT ;  /* 0x0000004005007812 */ /* 0x001fca00078e3cff */
[----:B------:R0:W-:Y:S04]  /*6980*/  STL [R1+0xe40], R0 ;  /* 0x000e400001007387 */ /* 0x0001e80000100800 */
[----:B0-----:R-:W3:Y:S04]  /*6990*/  LDL.LU R0, [R1+0x170] ;  /* 0x0001700001007983 */ /* 0x001ee80000300800 */
[----:B------:R-:W4:Y:S04]  /*69a0*/  LDL.LU R26, [R1+0x3b4] ;  /* 0x0003b400011a7983 */ /* 0x000f280000300800 */
[----:B----4-:R0:W-:Y:S04]  /*69b0*/  STL [R1+0xe30], R26 ;  /* 0x000e301a01007387 */ /* 0x0101e80000100800 */
[----:B0-----:R-:W4:Y:S04]  /*69c0*/  LDL.LU R26, [R1+0x2cc] ;  /* 0x0002cc00011a7983 */ /* 0x001f280000300800 */
[----:B----4-:R0:W-:Y:S04]  /*69d0*/  STL [R1+0xe34], R26 ;  /* 0x000e341a01007387 */ /* 0x0101e80000100800 */
[----:B0-----:R-:W4:Y:S04]  /*69e0*/  LDL.LU R26, [R1+0x15c] ;  /* 0x00015c00011a7983 */ /* 0x001f280000300800 */
[----:B------:R-:W-:Y:S04]  /*69f0*/  STS.U16 [R2+0x13600], R18 ;  /* 0x0136001202007388 */ /* 0x000fe80000000400 */
[----:B------:R-:W-:Y:S04]  /*6a00*/  STS.U16 [R2+0x14600], R19 ;  /* 0x0146001302007388 */ /* 0x000fe80000000400 */
[----:B----4-:R0:W-:Y:S04]  /*6a10*/  STL [R1+0xe3c], R26 ;  /* 0x000e3c1a01007387 */ /* 0x0101e80000100800 */
[----:B0-----:R-:W2:Y:S04]  /*6a20*/  LDL.LU R26, [R1+0x168] ;  /* 0x00016800011a7983 */ /* 0x001ea80000300800 */
[----:B------:R-:W5:Y:S04]  /*6a30*/  LDL.LU R27, [R1+0x2bc] ;  /* 0x0002bc00011b7983 */ /* 0x000f680000300800 */
[----:B------:R0:W-:Y:S04]  /*6a40*/  STS.U16 [R2+0x15600], R8 ;  /* 0x0156000802007388 */ /* 0x0001e80000000400 */
[----:B------:R1:W-:Y:S04]  /*6a50*/  STS.U16 [R2+0x16600], R9 ;  /* 0x0166000902007388 */ /* 0x0003e80000000400 */
        /* <DEDUP_REMOVED lines=18> */
[----:B-----5:R5:W-:Y:S04]  /*6b80*/  STL [R1+0xe38], R27 ;  /* 0x000e381b01007387 */ /* 0x020be80000100800 */
[----:B------:R-:W4:Y:S04]  /*6b90*/  LDL.LU R6, [R1+0x3c0] ;  /* 0x0003c00001067983 */ /* 0x000f280000300800 */
[----:B------:R-:W4:Y:S04]  /*6ba0*/  LDL.LU R7, [R1+0x2b8] ;  /* 0x0002b80001077983 */ /* 0x000f280000300800 */
[----:B------:R-:W4:Y:S04]  /*6bb0*/  LDL.LU R18, [R1+0x308] ;  /* 0x0003080001127983 */ /* 0x000f280000300800 */
[----:B------:R-:W4:Y:S04]  /*6bc0*/  LDL.LU R19, [R1+0x2ac] ;  /* 0x0002ac0001137983 */ /* 0x000f280000300800 */
[----:B0-----:R-:W4:Y:S04]  /*6bd0*/  LDL.LU R8, [R1+0x300] ;  /* 0x0003000001087983 */ /* 0x001f280000300800 */
[----:B-1----:R-:W4:Y:S04]  /*6be0*/  LDL.LU R9, [R1+0x2a0] ;  /* 0x0002a00001097983 */ /* 0x002f280000300800 */
[----:B--2---:R-:W2:Y:S04]  /*6bf0*/  LDL.LU R2, [R1+0x2ec] ;  /* 0x0002ec0001027983 */ /* 0x004ea80000300800 */
        /* <DEDUP_REMOVED lines=8> */
[----:B------:R-:W2:Y:S01]  /*6c80*/  LDL.LU R23, [R1+0x144] ;  /* 0x0001440001177983 */ /* 0x000ea20000300800 */
[----:B-----5:R-:W-:-:S03]  /*6c90*/  LOP3.LUT R27, R5, 0x30, RZ, 0x3c, !PT ;  /* 0x00000030051b7812 */ /* 0x020fc600078e3cff */
[----:B------:R-:W5:Y:S04]  /*6ca0*/  LDL.LU R14, [R1+0x140] ;  /* 0x00014000010e7983 */ /* 0x000f680000300800 */
        /* <DEDUP_REMOVED lines=9> */
[----:B------:R1:W-:Y:S04]  /*6d40*/  STS.U16 [R27+0xe600], R26 ;  /* 0x00e6001a1b007388 */ /* 0x0003e80000000400 */
[----:B0-----:R-:W3:Y:S04]  /*6d50*/  LDL.LU R0, [R1+0xe40] ;  /* 0x000e400001007983 */ /* 0x001ee80000300800 */
[----:B-1----:R-:W2:Y:S04]  /*6d60*/  LDL.LU R26, [R1+0xe3c] ;  /* 0x000e3c00011a7983 */ /* 0x002ea80000300800 */
[----:B--2---:R0:W-:Y:S04]  /*6d70*/  STS.U16 [R27+0xf600], R26 ;  /* 0x00f6001a1b007388 */ /* 0x0041e80000000400 */
[----:B0-----:R-:W2:Y:S04]  /*6d80*/  LDL.LU R27, [R1+0xe38] ;  /* 0x000e3800011b7983 */ /* 0x001ea80000300800 */
[----:B------:R-:W3:Y:S04]  /*6d90*/  LDL.LU R26, [R1+0xe34] ;  /* 0x000e3400011a7983 */ /* 0x000ee80000300800 */
[----:B---3--:R0:W-:Y:S04]  /*6da0*/  STS.U16 [R0+0x1800], R26 ;  /* 0x0018001a00007388 */ /* 0x0081e80000000400 */
[----:B0-----:R-:W3:Y:S04]  /*6db0*/  LDL.LU R26, [R1+0xe30] ;  /* 0x000e3000011a7983 */ /* 0x001ee80000300800 */
[----:B---3--:R-:W-:Y:S04]  /*6dc0*/  STS.U16 [R0+0x2800], R26 ;  /* 0x0028001a00007388 */ /* 0x008fe80000000400 */
[----:B--2---:R-:W-:Y:S04]  /*6dd0*/  STS.U16 [R0+0x3800], R27 ;  /* 0x0038001b00007388 */ /* 0x004fe80000000400 */
[----:B----4-:R-:W-:Y:S04]  /*6de0*/  STS.U16 [R0+0x4800], R6 ;  /* 0x0048000600007388 */ /* 0x010fe80000000400 */
        /* <DEDUP_REMOVED lines=23> */
[----:B------:R0:W-:Y:S02]  /*6f60*/  STS.U16 [R0+0x1b800], R4 ;  /* 0x01b8000400007388 */ /* 0x0001e40000000400 */
[----:B0-----:R-:W-:-:S05]  /*6f70*/  LOP3.LUT R0, R5, 0x50, RZ, 0x3c, !PT ;  /* 0x0000005005007812 */ /* 0x001fca00078e3cff */
[----:B------:R0:W-:Y:S04]  /*6f80*/  STL [R1+0xe28], R0 ;  /* 0x000e280001007387 */ /* 0x0001e80000100800 */
[----:B0-----:R-:W2:Y:S04]  /*6f90*/  LDL.LU R0, [R1+0x118] ;  /* 0x0001180001007983 */ /* 0x001ea80000300800 */
[----:B--2---:R0:W-:Y:S04]  /*6fa0*/  STL [R1+0xe2c], R0 ;  /* 0x000e2c0001007387 */ /* 0x0041e80000100800 */
[----:B0-----:R-:W2:Y:S04]  /*6fb0*/  LDL.LU R0, [R1+0x11c] ;  /* 0x00011c0001007983 */ /* 0x001ea80000300800 */
[----:B------:R-:W3:Y:S04]  /*6fc0*/  LDL.LU R26, [R1+0x110] ;  /* 0x00011000011a7983 */ /* 0x000ee80000300800 */
[----:B---3--:R0:W-:Y:S04]  /*6fd0*/  STL [R1+0xe24], R26 ;  /* 0x000e241a01007387 */ /* 0x0081e80000100800 */
[----:B0-----:R-:W3:Y:S04]  /*6fe0*/  LDL.LU R26, [R1+0x114] ;  /* 0x00011400011a7983 */ /* 0x001ee80000300800 */
[----:B------:R-:W4:Y:S04]  /*6ff0*/  LDL.LU R27, [R1+0x3bc] ;  /* 0x0003bc00011b7983 */ /* 0x000f280000300800 */
[----:B----4-:R0:W-:Y:S04]  /*7000*/  STL [R1+0xe20], R27 ;  /* 0x000e201b01007387 */ /* 0x0101e80000100800 */
[----:B------:R-:W4:Y:S04]  /*7010*/  LDL.LU R6, [R1+0x314] ;  /* 0x0003140001067983 */ /* 0x000f280000300800 */
[----:B------:R-:W5:Y:S04]  /*7020*/  LDL.LU R7, [R1+0x2fc] ;  /* 0x0002fc0001077983 */ /* 0x000f680000300800 */
[----:B------:R-:W3:Y:S04]  /*7030*/  LDL.LU R18, [R1+0x2e8] ;  /* 0x0002e80001127983 */ /* 0x000ee80000300800 */
        /* <DEDUP_REMOVED lines=13> */
[----:B------:R-:W3:Y:S01]  /*7110*/  LDL.LU R14, [R1+0x108] ;  /* 0x00010800010e7983 */ /* 0x000ee20000300800 */
[----:B0-----:R-:W-:-:S03]  /*7120*/  LOP3.LUT R27, R5, 0x40, RZ, 0x3c, !PT ;  /* 0x00000040051b7812 */ /* 0x001fc600078e3cff */
        /* <DEDUP_REMOVED lines=9> */
[----:B--2---:R0:W-:Y:S04]  /*71c0*/  STS.U16 [R27+0x1c800], R0 ;  /* 0x01c800001b007388 */ /* 0x0041e80000000400 */
[----:B0-----:R-:W2:Y:S04]  /*71d0*/  LDL.LU R0, [R1+0xe2c] ;  /* 0x000e2c0001007983 */ /* 0x001ea80000300800 */
[----:B--2---:R0:W-:Y:S04]  /*71e0*/  STS.U16 [R27+0x1d800], R0 ;  /* 0x01d800001b007388 */ /* 0x0041e80000000400 */
[----:B---3--:R1:W-:Y:S04]  /*71f0*/  STS.U16 [R27+0x1e800], R26 ;  /* 0x01e8001a1b007388 */ /* 0x0083e80000000400 */
[----:B0-----:R-:W2:Y:S04]  /*7200*/  LDL.LU R0, [R1+0xe28] ;  /* 0x000e280001007983 */ /* 0x001ea80000300800 */
[----:B-1----:R-:W3:Y:S04]  /*7210*/  LDL.LU R26, [R1+0xe24] ;  /* 0x000e2400011a7983 */ /* 0x002ee80000300800 */
[----:B---3--:R0:W-:Y:S04]  /*7220*/  STS.U16 [R27+0x1f800], R26 ;  /* 0x01f8001a1b007388 */ /* 0x0081e80000000400 */
[----:B0-----:R-:W2:Y:S04]  /*7230*/  LDL.LU R27, [R1+0xe20] ;  /* 0x000e2000011b7983 */ /* 0x001ea80000300800 */
[----:B--2---:R-:W-:Y:S04]  /*7240*/  STS.U16 [R0+0xa00], R27 ;  /* 0x000a001b00007388 */ /* 0x004fe80000000400 */
        /* <DEDUP_REMOVED lines=26> */
[----:B0-----:R-:W2:Y:S04]  /*73f0*/  LDL.LU R0, [R1+0x290] ;  /* 0x0002900001007983 */ /* 0x001ea80000300800 */
[----:B--2---:R0:W-:Y:S04]  /*7400*/  STL [R1+0xdec], R0 ;  /* 0x000dec0001007387 */ /* 0x0041e80000100800 */
        /* <DEDUP_REMOVED lines=23> */
[----:B------:R-:W3:Y:S04]  /*7580*/  LDL.LU.64 R26, [R1+0xb0] ;  /* 0x0000b000011a7983 */ /* 0x000ee80000300a00 */
[----:B---3--:R0:W-:Y:S04]  /*7590*/  STL.64 [R1+0xdd0], R26 ;  /* 0x000dd01a01007387 */ /* 0x0081e80000100a00 */
[----:B0-----:R-:W3:Y:S04]  /*75a0*/  LDL.LU.64 R26, [R1+0xb8] ;  /* 0x0000b800011a7983 */ /* 0x001ee80000300a00 */
[----:B---3--:R0:W-:Y:S04]  /*75b0*/  STL.64 [R1+0xdd8], R26 ;  /* 0x000dd81a01007387 */ /* 0x0081e80000100a00 */
[----:B0-----:R-:W3:Y:S04]  /*75c0*/  LDL.LU.64 R26, [R1+0xc0] ;  /* 0x0000c000011a7983 */ /* 0x001ee80000300a00 */
[----:B------:R-:W0:Y:S04]  /*75d0*/  S2R R5, SR_TID.X ;  /* 0x0000000000057919 */ /* 0x000e280000002100 */
[----:B---3--:R1:W-:Y:S04]  /*75e0*/  STL.64 [R1+0xde0], R26 ;  /* 0x000de01a01007387 */ /* 0x0083e80000100a00 */
[----:B-1----:R-:W3:Y:S01]  /*75f0*/  LDL.LU.64 R26, [R1+0xc8] ;  /* 0x0000c800011a7983 */ /* 0x002ee20000300a00 */
[----:B0-----:R-:W-:-:S03]  /*7600*/  LOP3.LUT R5, R5, 0xff, RZ, 0xc0, !PT ;  /* 0x000000ff05057812 */ /* 0x001fc600078ec0ff */
[----:B---3--:R-:W-:Y:S04]  /*7610*/  STL [R1+0xe0c], R26 ;  /* 0x000e0c1a01007387 */ /* 0x008fe80000100800 */
[----:B------:R0:W-:Y:S04]  /*7620*/  STL [R1+0xde8], R27 ;  /* 0x000de81b01007387 */ /* 0x0001e80000100800 */
[----:B------:R-:W3:Y:S04]  /*7630*/  LDL.LU.64 R6, [R1+0xa8] ;  /* 0x0000a80001067983 */ /* 0x000ee80000300a00 */
[----:B------:R-:W4:Y:S01]  /*7640*/  LDL.LU.64 R18, [R1+0xa0] ;  /* 0x0000a00001127983 */ /* 0x000f220000300a00 */
[----:B0-----:R-:W-:-:S03]  /*7650*/  SHF.L.U32 R27, R5, 0x1, RZ ;  /* 0x00000001051b7819 */ /* 0x001fc600000006ff */
[----:B------:R-:W5:Y:S04]  /*7660*/  LDL.LU.64 R8, [R1+0x98] ;  /* 0x0000980001087983 */ /* 0x000f680000300a00 */
[----:B------:R-:W3:Y:S01]  /*7670*/  LDL.LU.64 R2, [R1+0x90] ;  /* 0x0000900001027983 */ /* 0x000ee20000300a00 */
[----:B------:R-:W-:-:S03]  /*7680*/  LOP3.LUT R26, R27, 0x50, RZ, 0x3c, !PT ;  /* 0x000000501b1a7812 */ /* 0x000fc600078e3cff */
[----:B------:R-:W3:Y:S04]  /*7690*/  LDL.LU.64 R10, [R1+0x88] ;  /* 0x00008800010a7983 */ /* 0x000ee80000300a00 */
        /* <DEDUP_REMOVED lines=8> */
[----:B--2---:R0:W-:Y:S04]  /*7720*/  STS.U16 [R26+0x1ba00], R0 ;  /* 0x01ba00001a007388 */ /* 0x0041e80000000400 */
[----:B0-----:R-:W2:Y:S04]  /*7730*/  LDL.LU R0, [R1+0xe1c] ;  /* 0x000e1c0001007983 */ /* 0x001ea80000300800 */
[----:B--2---:R0:W-:Y:S04]  /*7740*/  STS.U16 [R26+0x1ca00], R0 ;  /* 0x01ca00001a007388 */ /* 0x0041e80000000400 */
[----:B0-----:R-:W2:Y:S04]  /*7750*/  LDL.LU R0, [R1+0xe18] ;  /* 0x000e180001007983 */ /* 0x001ea80000300800 */
[----:B--2---:R0:W-:Y:S04]  /*7760*/  STS.U16 [R26+0x1da00], R0 ;  /* 0x01da00001a007388 */ /* 0x0041e80000000400 */
[----:B0-----:R-:W2:Y:S04]  /*7770*/  LDL.LU R0, [R1+0xe14] ;  /* 0x000e140001007983 */ /* 0x001ea80000300800 */
[----:B--2---:R0:W-:Y:S04]  /*7780*/  STS.U16 [R26+0x1ea00], R0 ;  /* 0x01ea00001a007388 */ /* 0x0041e80000000400 */
[----:B0-----:R-:W2:Y:S01]  /*7790*/  LDL.LU R0, [R1+0xe10] ;  /* 0x000e100001007983 */ /* 0x001ea20000300800 */
[----:B------:R-:W-:-:S03]  /*77a0*/  LOP3.LUT R27, R27, 0x60, RZ, 0x3c, !PT ;  /* 0x000000601b1b7812 */ /* 0x000fc600078e3cff */
[----:B--2---:R0:W-:Y:S04]  /*77b0*/  STS.U16 [R26+0x1fa00], R0 ;  /* 0x01fa00001a007388 */ /* 0x0041e80000000400 */
[----:B0-----:R-:W2:Y:S04]  /*77c0*/  LDL.LU R26, [R1+0xe0c] ;  /* 0x000e0c00011a7983 */ /* 0x001ea80000300800 */
[----:B------:R-:W2:Y:S04]  /*77d0*/  LDL.LU R0, [R1+0xe08] ;  /* 0x000e080001007983 */ /* 0x000ea80000300800 */
[----:B--2---:R0:W-:Y:S04]  /*77e0*/  STS.U16 [R27+0xc00], R0 ;  /* 0x000c00001b007388 */ /* 0x0041e80000000400 */
[----:B0-----:R-:W2:Y:S04]  /*77f0*/  LDL.LU R0, [R1+0xe04] ;  /* 0x000e040001007983 */ /* 0x001ea80000300800 */
        /* <DEDUP_REMOVED lines=14> */
[----:B--2---:R0:W2:Y:S04]  /*78e0*/  LDG.E.U16 R0, [R26.64] ;  /* 0x000000061a007981 */ /* 0x0040a8000c1e1500 */
[----:B0-----:R-:W3:Y:S04]  /*78f0*/  LDL.LU.64 R26, [R1+0xde0] ;  /* 0x000de000011a7983 */ /* 0x001ee80000300a00 */
[----:B--2---:R3:W-:Y:S04]  /*7900*/  STL [R1+0xc8], R0 ;  /* 0x0000c80001007387 */ /* 0x0047e80000100800 */
[----:B---3--:R0:W2:Y:S04]  /*7910*/  LDG.E.U16 R0, [R26.64] ;  /* 0x000000061a007981 */ /* 0x0080a8000c1e1500 */
        /* <DEDUP_REMOVED lines=8> */
[----:B0-----:R0:W2:Y:S04]  /*79a0*/  LDG.E.U16 R0, [R6.64] ;  /* 0x0000000606007981 */ /* 0x0010a8000c1e1500 */
[----:B---3--:R-:W3:Y:S04]  /*79b0*/  LDG.E.U16 R26, [R26.64] ;  /* 0x000000061a1a7981 */ /* 0x008ee8000c1e1500 */
[----:B0-----:R-:W3:Y:S04]  /*79c0*/  LDL.LU.64 R6, [R1+0xdc0] ;  /* 0x000dc00001067983 */ /* 0x001ee80000300a00 */
[----:B--2---:R4:W-:Y:S04]  /*79d0*/  STL [R1+0xa8], R0 ;  /* 0x0000a80001007387 */ /* 0x0049e80000100800 */
[----:B----4-:R0:W2:Y:S04]  /*79e0*/  LDG.E.U16 R0, [R18.64] ;  /* 0x0000000612007981 */ /* 0x0100a8000c1e1500 */
[----:B---3--:R1:W3:Y:S04]  /*79f0*/  LDG.E.U16 R6, [R6.64] ;  /* 0x0000000606067981 */ /* 0x0082e8000c1e1500 */
[----:B0-----:R-:W4:Y:S04]  /*7a00*/  LDL.LU.64 R18, [R1+0xdb8] ;  /* 0x000db80001127983 */ /* 0x001f280000300a00 */
[----:B--2---:R5:W-:Y:S04]  /*7a10*/  STL [R1+0xa0], R0 ;  /* 0x0000a00001007387 */ /* 0x004be80000100800 */
[----:B-----5:R0:W2:Y:S04]  /*7a20*/  LDG.E.U16 R0, [R8.64] ;  /* 0x0000000608007981 */ /* 0x0200a8000c1e1500 */
[----:B----4-:R-:W4:Y:S04]  /*7a30*/  LDG.E.U16 R19, [R18.64] ;  /* 0x0000000612137981 */ /* 0x010f28000c1e1500 */
[----:B0-----:R-:W5:Y:S04]  /*7a40*/  LDL.LU.64 R8, [R1+0xdb0] ;  /* 0x000db00001087983 */ /* 0x001f680000300a00 */
[----:B--2---:R0:W-:Y:S04]  /*7a50*/  STL [R1+0x98], R0 ;  /* 0x0000980001007387 */ /* 0x0041e80000100800 */
[----:B0-----:R0:W2:Y:S04]  /*7a60*/  LDG.E.U16 R0, [R2.64] ;  /* 0x0000000602007981 */ /* 0x0010a8000c1e1500 */
[----:B-----5:R5:W3:Y:S04]  /*7a70*/  LDG.E.U16 R8, [R8.64] ;  /* 0x0000000608087981 */ /* 0x020ae8000c1e1500 */
[----:B0-----:R-:W3:Y:S04]  /*7a80*/  LDL.LU.64 R2, [R1+0xda8] ;  /* 0x000da80001027983 */ /* 0x001ee80000300a00 */
[----:B--2---:R0:W-:Y:S04]  /*7a90*/  STL [R1+0x90], R0 ;  /* 0x0000900001007387 */ /* 0x0041e80000100800 */
[----:B0-----:R0:W2:Y:S04]  /*7aa0*/  LDG.E.U16 R0, [R10.64] ;  /* 0x000000060a007981 */ /* 0x0010a8000c1e1500 */
[----:B0-----:R-:W3:Y:S04]  /*7ab0*/  LDL.LU.64 R10, [R1+0xda0] ;  /* 0x000da000010a7983 */ /* 0x001ee80000300a00 */
[----:B--2---:R0:W-:Y:S04]  /*7ac0*/  STL [R1+0x88], R0 ;  /* 0x0000880001007387 */ /* 0x0041e80000100800 */
[----:B0-----:R0:W2:Y:S04]  /*7ad0*/  LDG.E.U16 R0, [R20.64] ;  /* 0x0000000614007981 */ /* 0x0010a8000c1e1500 */
[----:B---3--:R3:W3:Y:S04]  /*7ae0*/  LDG.E.U16 R10, [R10.64] ;  /* 0x000000060a0a7981 */ /* 0x0086e8000c1e1500 */
        /* <DEDUP_REMOVED lines=26> */
[----:B---3--:R0:W2:Y:S04]  /*7c90*/  LDG.E.U16 R0, [R28.64] ;  /* 0x000000061c007981 */ /* 0x0080a8000c1e1500 */
[----:B0-----:R0:W3:Y:S04]  /*7ca0*/  LDG.E.U16 R29, [R24.64] ;  /* 0x00000006181d7981 */ /* 0x0010e8000c1e1500 */
[----:B------:R1:W2:Y:S04]  /*7cb0*/  LDG.E.U16 R28, [R22.64] ;  /* 0x00000006161c7981 */ /* 0x0002a8000c1e1500 */
[----:B0-----:R0:W4:Y:S04]  /*7cc0*/  LDG.E.U16 R24, [R20.64] ;  /* 0x0000000614187981 */ /* 0x001128000c1e1500 */
[----:B0-----:R0:W4:Y:S04]  /*7cd0*/  LDG.E.U16 R21, [R2.64] ;  /* 0x0000000602157981 */ /* 0x001128000c1e1500 */
[----:B---3--:R-:W-:Y:S04]  /*7ce0*/  STL [R1+0xd3c], R29 ;  /* 0x000d3c1d01007387 */ /* 0x008fe80000100800 */
[----:B-1----:R-:W3:Y:S04]  /*7cf0*/  LDL.LU.64 R22, [R1+0x30] ;  /* 0x0000300001167983 */ /* 0x002ee80000300a00 */
[----:B--2---:R1:W-:Y:S04]  /*7d00*/  STL [R1+0xd40], R28 ;  /* 0x000d401c01007387 */ /* 0x0043e80000100800 */
[----:B-1----:R-:W2:Y:S04]  /*7d10*/  LDL.LU.64 R28, [R1+0x10] ;  /* 0x00001000011c7983 */ /* 0x002ea80000300a00 */
[----:B----4-:R1:W-:Y:S04]  /*7d20*/  STL [R1+0xd44], R24 ;  /* 0x000d441801007387 */ /* 0x0103e80000100800 */
[----:B-1----:R-:W4:Y:S04]  /*7d30*/  LDL.LU.64 R24, [R1+0x20] ;  /* 0x0000200001187983 */ /* 0x002f280000300a00 */
[----:B0-----:R-:W2:Y:S04]  /*7d40*/  LDL.LU.64 R2, [R1+0x80] ;  /* 0x0000800001027983 */ /* 0x001ea80000300a00 */
[----:B------:R0:W-:Y:S04]  /*7d50*/  STL [R1+0xd48], R21 ;  /* 0x000d481501007387 */ /* 0x0001e80000100800 */
[----:B0-----:R-:W5:Y:S04]  /*7d60*/  LDL.LU.64 R20, [R1+0x40] ;  /* 0x0000400001147983 */ /* 0x001f680000300a00 */
[----:B---3--:R4:W3:Y:S04]  /*7d70*/  LDG.E.U16 R22, [R22.64] ;  /* 0x0000000616167981 */ /* 0x0088e8000c1e1500 */
[----:B--2---:R-:W2:Y:S04]  /*7d80*/  LDG.E.U16 R2, [R2.64] ;  /* 0x0000000602027981 */ /* 0x004ea8000c1e1500 */
[----:B------:R0:W-:Y:S04]  /*7d90*/  STL [R1+0xd4c], R19 ;  /* 0x000d4c1301007387 */ /* 0x0001e80000100800 */
[----:B----4-:R1:W4:Y:S04]  /*7da0*/  LDG.E.U16 R23, [R24.64] ;  /* 0x0000000618177981 */ /* 0x010328000c1e1500 */
[----:B0-----:R-:W3:Y:S04]  /*7db0*/  LDL.LU.64 R18, [R1+0x50] ;  /* 0x0000500001127983 */ /* 0x001ee80000300a00 */
[----:B------:R0:W-:Y:S04]  /*7dc0*/  STL [R1+0xd50], R26 ;  /* 0x000d501a01007387 */ /* 0x0001e80000100800 */
[----:B-----5:R-:W5:Y:S04]  /*7dd0*/  LDG.E.U16 R20, [R20.64] ;  /* 0x0000000614147981 */ /* 0x020f68000c1e1500 */
[----:B-1----:R1:W4:Y:S04]  /*7de0*/  LDG.E.U16 R25, [R28.64] ;  /* 0x000000061c197981 */ /* 0x002328000c1e1500 */
[----:B0-----:R-:W4:Y:S04]  /*7df0*/  LDL.LU.64 R26, [R1+0x60] ;  /* 0x00006000011a7983 */ /* 0x001f280000300a00 */
[----:B--2---:R0:W-:Y:S04]  /*7e00*/  STL [R1+0xd28], R2 ;  /* 0x000d280201007387 */ /* 0x0041e80000100800 */
[----:B0-----:R-:W2:Y:S04]  /*7e10*/  LDL.LU.64 R2, [R1+0x70] ;  /* 0x0000700001027983 */ /* 0x001ea80000300a00 */
[----:B------:R2:W-:Y:S04]  /*7e20*/  STL [R1+0x8], R0 ;  /* 0x0000080001007387 */ /* 0x0005e80000100800 */
[----:B---3--:R-:W3:Y:S04]  /*7e30*/  LDG.E.U16 R18, [R18.64] ;  /* 0x0000000612127981 */ /* 0x008ee8000c1e1500 */
[----:B--2---:R4:W2:Y:S04]  /*7e40*/  LDG.E.U16 R0, [R2.64] ;  /* 0x0000000602007981 */ /* 0x0048a8000c1e1500 */
[----:B----4-:R0:W4:Y:S04]  /*7e50*/  LDG.E.U16 R3, [R26.64] ;  /* 0x000000061a037981 */ /* 0x010128000c1e1500 */
[----:B0-----:R0:W5:Y:S04]  /*7e60*/  LDG.E.U16 R27, [R4.64] ;  /* 0x00000006041b7981 */ /* 0x001168000c1e1500 */
[----:B--2---:R-:W-:Y:S04]  /*7e70*/  STL [R1+0xd2c], R0 ;  /* 0x000d2c0001007387 */ /* 0x004fe80000100800 */
[----:B----4-:R-:W-:Y:S04]  /*7e80*/  STL [R1+0xd30], R3 ;  /* 0x000d300301007387 */ /* 0x010fe80000100800 */
[----:B---3--:R2:W-:Y:S04]  /*7e90*/  STL [R1+0xd34], R18 ;  /* 0x000d341201007387 */ /* 0x0085e80000100800 */
[----:B--2---:R-:W2:Y:S04]  /*7ea0*/  LDL.LU R18, [R1+0x148] ;  /* 0x0001480001127983 */ /* 0x004ea80000300800 */
[----:B-1----:R-:W1:Y:S04]  /*7eb0*/  S2R R29, SR_TID.X ;  /* 0x00000000001d7919 */ /* 0x002e680000002100 */
[----:B--2---:R2:W-:Y:S04]  /*7ec0*/  STL [R1+0xd54], R18 ;  /* 0x000d541201007387 */ /* 0x0045e80000100800 */
[----:B--2---:R-:W2:Y:S04]  /*7ed0*/  LDL.LU R18, [R1+0x1c8] ;  /* 0x0001c80001127983 */ /* 0x004ea80000300800 */
[----:B------:R-:W3:Y:S04]  /*7ee0*/  LDL.LU R3, [R1+0x88] ;  /* 0x0000880001037983 */ /* 0x000ee80000300800 */
[----:B------:R-:W4:Y:S04]  /*7ef0*/  LDL.LU R0, [R1+0x78] ;  /* 0x0000780001007983 */ /* 0x000f280000300800 */
[----:B------:R-:W3:Y:S04]  /*7f00*/  LDL.LU R2, [R1+0x68] ;  /* 0x0000680001027983 */ /* 0x000ee80000300800 */
[----:B-----5:R5:W-:Y:S04]  /*7f10*/  STL [R1+0xd38], R20 ;  /* 0x000d381401007387 */ /* 0x020be80000100800 */
[----:B0-----:R-:W3:Y:S01]  /*7f20*/  LDL.LU.64 R4, [R1+0xd58] ;  /* 0x000d580001047983 */ /* 0x001ee20000300a00 */
[----:B-1----:R-:W-:-:S03]  /*7f30*/  LOP3.LUT R29, R29, 0xff, RZ, 0xc0, !PT ;  /* 0x000000ff1d1d7812 */ /* 0x002fc600078ec0ff */
[----:B------:R-:W4:Y:S02]  /*7f40*/  LDL.LU R17, [R1+0x158] ;  /* 0x0001580001117983 */ /* 0x000f240000300800 */
[----:B------:R-:W-:Y:S02]  /*7f50*/  IMAD.SHL.U32 R29, R29, 0x2, RZ ;  /* 0x000000021d1d7824 */ /* 0x000fe400078e00ff */
[----:B------:R-:W4:Y:S04]  /*7f60*/  LDL.LU R15, [R1+0x164] ;  /* 0x00016400010f7983 */ /* 0x000f280000300800 */
[----:B------:R-:W4:Y:S04]  /*7f70*/  LDL.LU R13, [R1+0x17c] ;  /* 0x00017c00010d7983 */ /* 0x000f280000300800 */
[----:B------:R-:W4:Y:S04]  /*7f80*/  LDL.LU R11, [R1+0x188] ;  /* 0x00018800010b7983 */ /* 0x000f280000300800 */
[----:B------:R-:W4:Y:S01]  /*7f90*/  LDL.LU R26, [R1+0x58] ;  /* 0x00005800011a7983 */ /* 0x000f220000300800 */
[----:B-----5:R-:W-:-:S03]  /*7fa0*/  LOP3.LUT R20, R29, 0x60, RZ, 0x3c, !PT ;  /* 0x000000601d147812 */ /* 0x020fc600078e3cff */
[----:B------:R-:W5:Y:S04]  /*7fb0*/  LDL.LU R19, [R1+0x38] ;  /* 0x0000380001137983 */ /* 0x000f680000300800 */
[----:B------:R-:W4:Y:S04]  /*7fc0*/  LDL.LU R21, [R1+0x28] ;  /* 0x0000280001157983 */ /* 0x000f280000300800 */
[----:B------:R-:W4:Y:S04]  /*7fd0*/  LDL.LU R24, [R1+0x18] ;  /* 0x0000180001187983 */ /* 0x000f280000300800 */
[----:B------:R-:W4:Y:S04]  /*7fe0*/  LDL.LU R28, [R1+0xc] ;  /* 0x00000c00011c7983 */ /* 0x000f280000300800 */
[----:B------:R-:W4:Y:S04]  /*7ff0*/  LDL.LU R29, [R1+0x8] ;  /* 0x00000800011d7983 */ /* 0x000f280000300800 */
[----:B------:R-:W4:Y:S04]  /*8000*/  LDL.LU R9, [R1+0x1a4] ;  /* 0x0001a40001097983 */ /* 0x000f280000300800 */
[----:B------:R-:W4:Y:S04]  /*8010*/  LDL.LU R7, [R1+0x1b0] ;  /* 0x0001b00001077983 */ /* 0x000f280000300800 */
[----:B--2---:R0:W-:Y:S04]  /*8020*/  STS.U16 [R20+0x8c00], R18 ;  /* 0x008c001214007388 */ /* 0x0041e80000000400 */
[----:B---3--:R1:W2:Y:S04]  /*8030*/  LDG.E.U16 R4, [R4.64] ;  /* 0x0000000604047981 */ /* 0x0082a8000c1e1500 */
[----:B-1----:R-:W3:Y:S04]  /*8040*/  LDL.LU R5, [R1+0x48] ;  /* 0x0000480001057983 */ /* 0x002ee80000300800 */
[----:B0-----:R-:W2:Y:S04]  /*8050*/  LDL.LU R18, [R1+0xd54] ;  /* 0x000d540001127983 */ /* 0x001ea80000300800 */
[----:B----4-:R-:W-:Y:S04]  /*8060*/  STS.U16 [R20+0x9c00], R7 ;  /* 0x009c000714007388 */ /* 0x010fe80000000400 */
[----:B------:R-:W-:Y:S04]  /*8070*/  STS.U16 [R20+0xac00], R9 ;  /* 0x00ac000914007388 */ /* 0x000fe80000000400 */
[----:B------:R-:W-:Y:S04]  /*8080*/  STS.U16 [R20+0xbc00], R11 ;  /* 0x00bc000b14007388 */ /* 0x000fe80000000400 */
[----:B------:R-:W-:Y:S04]  /*8090*/  STS.U16 [R20+0xcc00], R13 ;  /* 0x00cc000d14007388 */ /* 0x000fe80000000400 */
[----:B------:R-:W-:Y:S04]  /*80a0*/  STS.U16 [R20+0xdc00], R15 ;  /* 0x00dc000f14007388 */ /* 0x000fe80000000400 */
[----:B------:R-:W-:Y:S04]  /*80b0*/  STS.U16 [R20+0xec00], R17 ;  /* 0x00ec001114007388 */ /* 0x000fe80000000400 */
[----:B--2---:R0:W-:Y:S04]  /*80c0*/  STS.U16 [R20+0xfc00], R18 ;  /* 0x00fc001214007388 */ /* 0x0041e80000000400 */
[----:B------:R1:W-:Y:S04]  /*80d0*/  STS.U16 [R20+0x10c00], R3 ;  /* 0x010c000314007388 */ /* 0x0003e80000000400 */
[----:B------:R2:W-:Y:S04]  /*80e0*/  STS.U16 [R20+0x11c00], R0 ;  /* 0x011c000014007388 */ /* 0x0005e80000000400 */
[----:B0-----:R-:W4:Y:S04]  /*80f0*/  LDL.LU R18, [R1+0x328] ;  /* 0x0003280001127983 */ /* 0x001f280000300800 */
[----:B-1----:R-:W4:Y:S04]  /*8100*/  LDL.LU R3, [R1+0x30c] ;  /* 0x00030c0001037983 */ /* 0x002f280000300800 */
[----:B------:R0:W-:Y:S04]  /*8110*/  STS.U16 [R20+0x12c00], R2 ;  /* 0x012c000214007388 */ /* 0x0001e80000000400 */
[----:B--2---:R-:W2:Y:S04]  /*8120*/  LDL.LU R0, [R1+0x2f4] ;  /* 0x0002f40001007983 */ /* 0x004ea80000300800 */
[----:B0-----:R-:W2:Y:S04]  /*8130*/  LDL.LU R2, [R1+0x2d8] ;  /* 0x0002d80001027983 */ /* 0x001ea80000300800 */
[----:B------:R-:W2:Y:S04]  /*8140*/  LDL.LU R7, [R1+0xb8] ;  /* 0x0000b80001077983 */ /* 0x000ea80000300800 */
[----:B------:R-:W2:Y:S04]  /*8150*/  LDL.LU R9, [R1+0xb0] ;  /* 0x0000b00001097983 */ /* 0x000ea80000300800 */
[----:B------:R-:W2:Y:S04]  /*8160*/  LDL.LU R11, [R1+0xa8] ;  /* 0x0000a800010b7983 */ /* 0x000ea80000300800 */
[----:B------:R-:W2:Y:S04]  /*8170*/  LDL.LU R13, [R1+0xa0] ;  /* 0x0000a000010d7983 */ /* 0x000ea80000300800 */
[----:B------:R-:W2:Y:S04]  /*8180*/  LDL.LU R15, [R1+0x98] ;  /* 0x00009800010f7983 */ /* 0x000ea80000300800 */
[----:B------:R0:W-:Y:S04]  /*8190*/  STS.U16 [R20+0x13c00], R26 ;  /* 0x013c001a14007388 */ /* 0x0001e80000000400 */
[----:B------:R-:W2:Y:S04]  /*81a0*/  LDL.LU R17, [R1+0x90] ;  /* 0x0000900001117983 */ /* 0x000ea80000300800 */
[----:B---3--:R-:W-:Y:S04]  /*81b0*/  STS.U16 [R20+0x14c00], R5 ;  /* 0x014c000514007388 */ /* 0x008fe80000000400 */
[----:B0-----:R-:W3:Y:S04]  /*81c0*/  LDL.LU R26, [R1+0xd50] ;  /* 0x000d5000011a7983 */ /* 0x001ee80000300800 */
[----:B-----5:R0:W-:Y:S04]  /*81d0*/  STS.U16 [R20+0x15c00], R19 ;  /* 0x015c001314007388 */ /* 0x0201e80000000400 */
[----:B------:R1:W-:Y:S04]  /*81e0*/  STS.U16 [R20+0x16c00], R21 ;  /* 0x016c001514007388 */ /* 0x0003e80000000400 */
[----:B------:R5:W-:Y:S04]  /*81f0*/  STS.U16 [R20+0x17c00], R24 ;  /* 0x017c001814007388 */ /* 0x000be80000000400 */
[----:B0-----:R-:W2:Y:S04]  /*8200*/  LDL.LU R19, [R1+0xd4c] ;  /* 0x000d4c0001137983 */ /* 0x001ea80000300800 */
[----:B-1----:R-:W2:Y:S04]  /*8210*/  LDL.LU R21, [R1+0xd48] ;  /* 0x000d480001157983 */ /* 0x002ea80000300800 */
[----:B-----5:R-:W5:Y:S04]  /*8220*/  LDL.LU R24, [R1+0xd44] ;  /* 0x000d440001187983 */ /* 0x020f680000300800 */
[----:B------:R0:W-:Y:S04]  /*8230*/  STS.U16 [R20+0x18c00], R28 ;  /* 0x018c001c14007388 */ /* 0x0001e80000000400 */
[----:B------:R1:W-:Y:S04]  /*8240*/  STS.U16 [R20+0x19c00], R29 ;  /* 0x019c001d14007388 */ /* 0x0003e80000000400 */
[----:B0-----:R-:W2:Y:S04]  /*8250*/  LDL.LU R28, [R1+0xd40] ;  /* 0x000d4000011c7983 */ /* 0x001ea80000300800 */
[----:B-1----:R-:W2:Y:S04]  /*8260*/  LDL.LU R29, [R1+0xd3c] ;  /* 0x000d3c00011d7983 */ /* 0x002ea80000300800 */
[----:B------:R-:W0:Y:S02]  /*8270*/  S2R R5, SR_TID.X ;  /* 0x0000000000057919 */ /* 0x000e240000002100 */
[----:B0-----:R-:W-:-:S04]  /*8280*/  LOP3.LUT R5, R5, 0xff, RZ, 0xc0, !PT ;  /* 0x000000ff05057812 */ /* 0x001fc800078ec0ff */
[----:B------:R-:W-:-:S04]  /*8290*/  SHF.L.U32 R5, R5, 0x1, RZ ;  /* 0x0000000105057819 */ /* 0x000fc800000006ff */
[----:B------:R-:W-:Y:S01]  /*82a0*/  LOP3.LUT R5, R5, 0x70, RZ, 0x3c, !PT ;  /* 0x0000007005057812 */ /* 0x000fe200078e3cff */
[----:B--2---:R0:W-:Y:S04]  /*82b0*/  STS.U16 [R20+0x1ac00], R29 ;  /* 0x01ac001d14007388 */ /* 0x0041e80000000400 */
[----:B------:R1:W-:Y:S04]  /*82c0*/  STS.U16 [R20+0x1bc00], R28 ;  /* 0x01bc001c14007388 */ /* 0x0003e80000000400 */
[----:B-----5:R2:W-:Y:S04]  /*82d0*/  STS.U16 [R20+0x1cc00], R24 ;  /* 0x01cc001814007388 */ /* 0x0205e80000000400 */
[----:B0-----:R-:W5:Y:S04]  /*82e0*/  LDL.LU R29, [R1+0xc0] ;  /* 0x0000c000011d7983 */ /* 0x001f680000300800 */
[----:B-1----:R-:W5:Y:S04]  /*82f0*/  LDL.LU R28, [R1+0xc8] ;  /* 0x0000c800011c7983 */ /* 0x002f680000300800 */
[----:B--2---:R-:W2:Y:S04]  /*8300*/  LDL.LU R24, [R1+0x14c] ;  /* 0x00014c0001187983 */ /* 0x004ea80000300800 */
[----:B------:R0:W-:Y:S04]  /*8310*/  STS.U16 [R20+0x1dc00], R21 ;  /* 0x01dc001514007388 */ /* 0x0001e80000000400 */
[----:B------:R1:W-:Y:S04]  /*8320*/  STS.U16 [R20+0x1ec00], R19 ;  /* 0x01ec001314007388 */ /* 0x0003e80000000400 */
[----:B---3--:R3:W-:Y:S04]  /*8330*/  STS.U16 [R20+0x1fc00], R26 ;  /* 0x01fc001a14007388 */ /* 0x0087e80000000400 */
[----:B0-----:R-:W2:Y:S04]  /*8340*/  LDL.LU R21, [R1+0x16c] ;  /* 0x00016c0001157983 */ /* 0x001ea80000300800 */
[----:B-1----:R-:W2:Y:S04]  /*8350*/  LDL.LU R19, [R1+0x198] ;  /* 0x0001980001137983 */ /* 0x002ea80000300800 */
[----:B---3--:R-:W3:Y:S04]  /*8360*/  LDL.LU R20, [R1+0xd38] ;  /* 0x000d380001147983 */ /* 0x008ee80000300800 */
[----:B------:R-:W2:Y:S04]  /*8370*/  LDL.LU R26, [R1+0x1c4] ;  /* 0x0001c400011a7983 */ /* 0x000ea80000300800 */
[----:B----4-:R0:W-:Y:S04]  /*8380*/  STS.U16 [R5+0xe00], R18 ;  /* 0x000e001205007388 */ /* 0x0101e80000000400 */
[----:B------:R1:W-:Y:S04]  /*8390*/  STS.U16 [R5+0x1e00], R3 ;  /* 0x001e000305007388 */ /* 0x0003e80000000400 */
[----:B------:R4:W-:Y:S04]  /*83a0*/  STS.U16 [R5+0x2e00], R0 ;  /* 0x002e000005007388 */ /* 0x0009e80000000400 */
[----:B0-----:R-:W3:Y:S04]  /*83b0*/  LDL.LU R18, [R1+0xd34] ;  /* 0x000d340001127983 */ /* 0x001ee80000300800 */
[----:B-1----:R-:W3:Y:S04]  /*83c0*/  LDL.LU R3, [R1+0xd30] ;  /* 0x000d300001037983 */ /* 0x002ee80000300800 */
[----:B----4-:R-:W4:Y:S04]  /*83d0*/  LDL.LU R0, [R1+0xd2c] ;  /* 0x000d2c0001007983 */ /* 0x010f280000300800 */
[----:B------:R0:W-:Y:S04]  /*83e0*/  STS.U16 [R5+0x3e00], R2 ;  /* 0x003e000205007388 */ /* 0x0001e80000000400 */
[----:B0-----:R-:W3:Y:S04]  /*83f0*/  LDL.LU R2, [R1+0xd28] ;  /* 0x000d280001027983 */ /* 0x001ee80000300800 */
[----:B--2---:R-:W-:Y:S04]  /*8400*/  STS.U16 [R5+0x4e00], R26 ;  /* 0x004e001a05007388 */ /* 0x004fe80000000400 */
        /* <DEDUP_REMOVED lines=11> */
[----:B---3--:R0:W-:Y:S04]  /*84c0*/  STS.U16 [R5+0x10e00], R2 ;  /* 0x010e000205007388 */ /* 0x0081e80000000400 */
[----:B----4-:R1:W-:Y:S01]  /*84d0*/  STS.U16 [R5+0x11e00], R0 ;  /* 0x011e000005007388 */ /* 0x0103e20000000400 */
[----:B0-----:R-:W-:-:S03]  /*84e0*/  IMAD.MOV.U32 R2, RZ, RZ, 0x3f800000 ;  /* 0x3f800000ff027424 */ /* 0x001fc600078e00ff */
[----:B------:R0:W-:Y:S01]  /*84f0*/  STS.U16 [R5+0x12e00], R3 ;  /* 0x012e000305007388 */ /* 0x0001e20000000400 */
[----:B-1----:R-:W-:-:S03]  /*8500*/  MOV R0, 0xff800000 ;  /* 0xff80000000007802 */ /* 0x002fc60000000f00 */
[----:B------:R1:W-:Y:S01]  /*8510*/  STL [R1+0x8e4], R2 ;  /* 0x0008e40201007387 */ /* 0x0003e20000100800 */
[----:B0-----:R-:W-:-:S03]  /*8520*/  MOV R3, 0xff800000 ;  /* 0xff80000000037802 */ /* 0x001fc60000000f00 */
[----:B------:R-:W-:Y:S01]  /*8530*/  STL [R1+0x4b0], R0 ;  /* 0x0004b00001007387 */ /* 0x000fe20000100800 */
[----:B-1----:R-:W-:-:S03]  /*8540*/  IMAD.MOV.U32 R2, RZ, RZ, -0x800000 ;  /* 0xff800000ff027424 */ /* 0x002fc600078e00ff */
[----:B------:R0:W-:Y:S04]  /*8550*/  STL [R1+0x4b4], R3 ;  /* 0x0004b40301007387 */ /* 0x0001e80000100800 */
[----:B------:R1:W-:Y:S04]  /*8560*/  STL [R1+0x4b8], R2 ;  /* 0x0004b80201007387 */ /* 0x0003e80000100800 */
[----:B------:R2:W-:Y:S01]  /*8570*/  STL [R1+0x4bc], R0 ;  /* 0x0004bc0001007387 */ /* 0x0005e20000100800 */
[----:B0-----:R-:W-:Y:S02]  /*8580*/  MOV R3, 0x3f800000 ;  /* 0x3f80000000037802 */ /* 0x001fe40000000f00 */
[----:B-1----:R-:W-:-:S03]  /*8590*/  MOV R2, 0x3f800000 ;  /* 0x3f80000000027802 */ /* 0x002fc60000000f00 */
[----:B------:R-:W-:Y:S01]  /*85a0*/  STL [R1+0x8e8], R3 ;  /* 0x0008e80301007387 */ /* 0x000fe20000100800 */
[----:B--2---:R-:W-:-:S03]  /*85b0*/  IMAD.MOV.U32 R0, RZ, RZ, 0x3f800000 ;  /* 0x3f800000ff007424 */ /* 0x004fc600078e00ff */
[----:B------:R-:W-:Y:S04]  /*85c0*/  STL [R1+0x8ec], R2 ;  /* 0x0008ec0201007387 */ /* 0x000fe80000100800 */
[----:B------:R-:W-:Y:S04]  /*85d0*/  STL [R1+0x530], RZ ;  /* 0x000530ff01007387 */ /* 0x000fe80000100800 */
[----:B------:R-:W-:Y:S04]  /*85e0*/  STL [R1+0x8f0], R0 ;  /* 0x0008f00001007387 */ /* 0x000fe80000100800 */
[----:B------:R-:W-:Y:S04]  /*85f0*/  STL [R1+0x534], RZ ;  /* 0x000534ff01007387 */ /* 0x000fe80000100800 */
        /* <DEDUP_REMOVED lines=227> */
[----:B------:R-:W0:Y:S04]  /*9430*/  S2R R17, SR_CTAID.X ;  /* 0x0000000000117919 */ /* 0x000e280000002500 */
        /* <DEDUP_REMOVED lines=14> */
[----:B------:R-:W-:Y:S04]  /*9520*/  STS.U16 [R5+0x13e00], R18 ;  /* 0x013e001205007388 */ /* 0x000fe80000000400 */
        /* <DEDUP_REMOVED lines=10> */
[----:B------:R-:W-:Y:S01]  /*95d0*/  STL [R1+0x5e0], RZ ;  /* 0x0005e0ff01007387 */ /* 0x000fe20000100800 */
[----:B0-----:R-:W-:-:S03]  /*95e0*/  SHF.L.U32 R9, R17, 0x8, RZ ;  /* 0x0000000811097819 */ /* 0x001fc600000006ff */
[----:B------:R-:W-:Y:S04]  /*95f0*/  STS.U16 [R5+0x19e00], R16 ;  /* 0x019e001005007388 */ /* 0x000fe80000000400 */
[----:B------:R-:W-:Y:S04]  /*9600*/  STL [R1+0x5e4], RZ ;  /* 0x0005e4ff01007387 */ /* 0x000fe80000100800 */
[----:B------:R0:W-:Y:S04]  /*9610*/  STS.U16 [R5+0x1ae00], R14 ;  /* 0x01ae000e05007388 */ /* 0x0001e80000000400 */
[----:B------:R-:W-:Y:S04]  /*9620*/  STL [R1+0x5e8], RZ ;  /* 0x0005e8ff01007387 */ /* 0x000fe80000100800 */
[----:B------:R1:W-:Y:S04]  /*9630*/  STS.U16 [R5+0x1be00], R12 ;  /* 0x01be000c05007388 */ /* 0x0003e80000000400 */
[----:B------:R2:W-:Y:S04]  /*9640*/  STL [R1+0x5ec], RZ ;  /* 0x0005ecff01007387 */ /* 0x0005e80000100800 */
[----:B0-----:R-:W0:Y:S04]  /*9650*/  S2R R14, SR_TID.X ;  /* 0x00000000000e7919 */ /* 0x001e280000002100 */
[----:B------:R2:W-:Y:S04]  /*9660*/  STS.U16 [R5+0x1ce00], R10 ;  /* 0x01ce000a05007388 */ /* 0x0005e80000000400 */
[----:B------:R2:W-:Y:S01]  /*9670*/  STL [R1+0x600], RZ ;  /* 0x000600ff01007387 */ /* 0x0005e20000100800 */
[----:B------:R-:W-:-:S03]  /*9680*/  IADD3 R0, R9, 0x100, RZ ;  /* 0x0000010009007810 */ /* 0x000fc60007ffe0ff */
[----:B------:R2:W-:Y:S04]  /*9690*/  STS.U16 [R5+0x1de00], R8 ;  /* 0x01de000805007388 */ /* 0x0005e80000000400 */
[----:B------:R2:W-:Y:S04]  /*96a0*/  STL [R1+0x604], RZ ;  /* 0x000604ff01007387 */ /* 0x0005e80000100800 */
[----:B------:R2:W-:Y:S04]  /*96b0*/  STS.U16 [R5+0x1ee00], R6 ;  /* 0x01ee000605007388 */ /* 0x0005e80000000400 */
[----:B------:R2:W-:Y:S04]  /*96c0*/  STL [R1+0x608], RZ ;  /* 0x000608ff01007387 */ /* 0x0005e80000100800 */
[----:B------:R2:W-:Y:S04]  /*96d0*/  STS.U16 [R5+0x1fe00], R4 ;  /* 0x01fe000405007388 */ /* 0x0005e80000000400 */
[----:B------:R2:W-:Y:S01]  /*96e0*/  STL [R1+0x60c], RZ ;  /* 0x00060cff01007387 */ /* 0x0005e20000100800 */
[----:B------:R-:W-:-:S02]  /*96f0*/  ISETP.GE.AND P0, PT, R0, 0x1, PT ;  /* 0x000000010000780c */ /* 0x000fc40003f06270 */
[C---:B0-----:R-:W-:Y:S02]  /*9700*/  LOP3.LUT R0, R14.reuse, 0xe0, RZ, 0xc0, !PT ;  /* 0x000000e00e007812 */ /* 0x041fe400078ec0ff */
[C---:B-1----:R-:W-:Y:S02]  /*9710*/  LOP3.LUT R12, R14.reuse, 0x1c, RZ, 0xc0, !PT ;  /* 0x0000001c0e0c7812 */ /* 0x042fe400078ec0ff */
[----:B------:R-:W-:-:S07]  /*9720*/  SHF.L.U32 R20, R14, 0x1, RZ ;  /* 0x000000010e147819 */ /* 0x000fce00000006ff */
[----:B------:R-:W-:Y:S05]  /*9730*/  @!P0 BRA `(.L_x_0) ;  /* 0x0002b5e000008947 */ /* 0x000fea0003800000 */
[----:B--2---:R-:W-:Y:S01]  /*9740*/  SHF.R.U32.HI R25, RZ, 0x6, R14 ;  /* 0x00000006ff197819 */ /* 0x004fe2000001160e */
[----:B------:R-:W-:Y:S01]  /*9750*/  IMAD.MOV.U32 R10, RZ, RZ, c[0x0][0x1b8] ;  /* 0x00006e00ff0a7624 */ /* 0x000fe200078e00ff */
[----:B------:R-:W0:Y:S01]  /*9760*/  S2R R29, SR_TID.X ;  /* 0x00000000001d7919 */ /* 0x000e220000002100 */
[----:B------:R-:W-:Y:S02]  /*9770*/  SHF.R.U32.HI R0, RZ, 0x1, R0 ;  /* 0x00000001ff007819 */ /* 0x000fe40000011600 */
[----:B------:R-:W-:Y:S01]  /*9780*/  SGXT.U32 R25, R25, 0x2 ;  /* 0x000000021919781a */ /* 0x000fe20000000000 */
[----:B------:R-:W1:Y:S01]  /*9790*/  S2R R11, SR_CTAID.Y ;  /* 0x00000000000b7919 */ /* 0x000e620000002600 */
[----:B------:R-:W-:-:S03]  /*97a0*/  LEA.HI R0, R12, R0, RZ, 0x1e ;  /* 0x000000000c007211 */ /* 0x000fc600078ff0ff */
[----:B------:R-:W-:-:S05]  /*97b0*/  IMAD R25, R25, c[0x0][0x1b8], RZ ;  /* 0x00006e0019197a24 */ /* 0x000fca00078e02ff */
[----:B------:R-:W-:-:S04]  /*97c0*/  LEA R26, R10, R25, 0x2 ;  /* 0x000000190a1a7211 */ /* 0x000fc800078e10ff */
[----:B------:R-:W-:-:S05]  /*97d0*/  LEA R27, R10, R26, 0x2 ;  /* 0x0000001a0a1b7211 */ /* 0x000fca00078e10ff */
[----:B------:R-:W-:Y:S01]  /*97e0*/  IMAD R23, R10, 0x4, R27 ;  /* 0x000000040a177824 */ /* 0x000fe200078e021b */
[----:B0-----:R-:W-:-:S04]  /*97f0*/  LOP3.LUT R29, R29, 0xff, RZ, 0xc0, !PT ;  /* 0x000000ff1d1d7812 */ /* 0x001fc800078ec0ff */
[C---:B------:R-:W-:Y:S01]  /*9800*/  LEA R13, R10.reuse, R23, 0x2 ;  /* 0x000000170a0d7211 */ /* 0x040fe200078e10ff */
[----:B-1----:R-:W-:Y:S02]  /*9810*/  IMAD R3, R11, c[0x0][0x1a0], RZ ;  /* 0x000068000b037a24 */ /* 0x002fe400078e02ff */
[----:B------:R-:W-:Y:S01]  /*9820*/  IMAD R8, R29, c[0x0][0x1a8], RZ ;  /* 0x00006a001d087a24 */ /* 0x000fe200078e02ff */
[----:B------:R-:W-:Y:S01]  /*9830*/  LEA R28, R10, R13, 0x2 ;  /* 0x0000000d0a1c7211 */ /* 0x000fe200078e10ff */
[----:B------:R-:W-:Y:S02]  /*9840*/  IMAD.SHL.U32 R4, R3, 0x2, RZ ;  /* 0x0000000203047824 */ /* 0x000fe400078e00ff */
[----:B------:R-:W-:Y:S01]  /*9850*/  IMAD.SHL.U32 R29, R14, 0x100, RZ ;  /* 0x000001000e1d7824 */ /* 0x000fe200078e00ff */
[----:B------:R-:W-:Y:S01]  /*9860*/  SHF.L.U32 R6, R8, 0x1, RZ ;  /* 0x0000000108067819 */ /* 0x000fe200000006ff */
[----:B------:R-:W-:-:S03]  /*9870*/  IMAD R17, R10, 0x4, R28 ;  /* 0x000000040a117824 */ /* 0x000fc600078e021c */
[----:B------:R-:W-:Y:S02]  /*9880*/  LOP3.LUT R29, R29, 0x1000, RZ, 0xc0, !PT ;  /* 0x000010001d1d7812 */ /* 0x000fe400078ec0ff */
[----:B------:R-:W-:-:S04]  /*9890*/  LEA R16, R10, R17, 0x2 ;  /* 0x000000110a107211 */ /* 0x000fc800078e10ff */
[C---:B------:R-:W-:Y:S01]  /*98a0*/  LEA R15, R10.reuse, R16, 0x2 ;  /* 0x000000100a0f7211 */ /* 0x040fe200078e10ff */
[----:B------:R0:W-:Y:S04]  /*98b0*/  STL.64 [R1+0xd90], R16 ;  /* 0x000d901001007387 */ /* 0x0001e80000100a00 */
[----:B------:R-:W-:-:S05]  /*98c0*/  IMAD R7, R10, 0x4, R15 ;  /* 0x000000040a077824 */ /* 0x000fca00078e020f */
[----:B------:R-:W-:Y:S01]  /*98d0*/  LEA R19, R10, R7, 0x2 ;  /* 0x000000070a137211 */ /* 0x000fe200078e10ff */
[----:B0-----:R-:W-:-:S03]  /*98e0*/  IMAD.HI R17, R3, 0x2, RZ ;  /* 0x0000000203117827 */ /* 0x001fc600078e02ff */
[----:B------:R-:W-:Y:S01]  /*98f0*/  LEA R18, R10, R19, 0x2 ;  /* 0x000000130a127211 */ /* 0x000fe200078e10ff */
[----:B------:R-:W-:-:S04]  /*9900*/  IMAD.HI R3, R8, 0x2, RZ ;  /* 0x0000000208037827 */ /* 0x000fc800078e02ff */
[----:B------:R0:W-:Y:S01]  /*9910*/  STL.64 [R1+0xd98], R18 ;  /* 0x000d981201007387 */ /* 0x0001e20000100a00 */
[----:B------:R-:W-:-:S05]  /*9920*/  IMAD R5, R10, 0x4, R18 ;  /* 0x000000040a057824 */ /* 0x000fca00078e0212 */
[----:B------:R-:W-:-:S04]  /*9930*/  LEA R22, R10, R5, 0x2 ;  /* 0x000000050a167211 */ /* 0x000fc800078e10ff */
[----:B------:R-:W-:Y:S02]  /*9940*/  LEA R21, R10, R22, 0x2 ;  /* 0x000000160a157211 */ /* 0x000fe400078e10ff */
[----:B0-----:R-:W-:Y:S02]  /*9950*/  IADD3 R18, P0, P1, R6, c[0x0][0x168], R4 ;  /* 0x00005a0006127a10 */ /* 0x001fe4000791e004 */
[----:B------:R-:W-:Y:S02]  /*9960*/  LEA R2, R10, R21, 0x2 ;  /* 0x000000150a027211 */ /* 0x000fe400078e10ff */
[----:B------:R-:W-:Y:S01]  /*9970*/  IADD3 R4, R9, R0, RZ ;  /* 0x0000000009047210 */ /* 0x000fe20007ffe0ff */
[----:B------:R-:W-:Y:S01]  /*9980*/  IMAD R0, R11, c[0x0][0x1b0], RZ ;  /* 0x00006c000b007a24 */ /* 0x000fe200078e02ff */
[----:B------:R-:W-:Y:S01]  /*9990*/  LOP3.LUT R11, R14, 0x3f, RZ, 0xc0, !PT ;  /* 0x0000003f0e0b7812 */ /* 0x000fe200078ec0ff */
[----:B------:R-:W-:Y:S01]  /*99a0*/  IMAD R12, R10, 0x4, R2 ;  /* 0x000000040a0c7824 */ /* 0x000fe200078e0202 */
[----:B------:R-:W-:Y:S01]  /*99b0*/  LOP3.LUT R19, R14, 0x7, RZ, 0xc0, !PT ;  /* 0x000000070e137812 */ /* 0x000fe200078ec0ff */
[----:B------:R0:W-:Y:S01]  /*99c0*/  STL [R1+0x750], R4 ;  /* 0x0007500401007387 */ /* 0x0001e20000100800 */
[----:B------:R-:W-:-:S02]  /*99d0*/  IMAD.HI R16, R0, 0x2, RZ ;  /* 0x0000000200107827 */ /* 0x000fc400078e02ff */
[C---:B------:R-:W-:Y:S02]  /*99e0*/  LEA R24, R10.reuse, R12, 0x2 ;  /* 0x0000000c0a187211 */ /* 0x040fe400078e10ff */
[----:B------:R-:W-:Y:S02]  /*99f0*/  IMAD R11, R11, c[0x0][0x1b4], RZ ;  /* 0x00006d000b0b7a24 */ /* 0x000fe400078e02ff */
[----:B------:R-:W-:Y:S01]  /*9a00*/  LEA R6, R10, R24, 0x2 ;  /* 0x000000180a067211 */ /* 0x000fe200078e10ff */
[----:B------:R-:W-:Y:S01]  /*9a10*/  IMAD R19, R19, 0x210, RZ ;  /* 0x0000021013137824 */ /* 0x000fe200078e02ff */
[----:B0-----:R-:W-:-:S03]  /*9a20*/  LOP3.LUT R4, R20, 0x10, RZ, 0xc0, !PT ;  /* 0x0000001014047812 */ /* 0x001fc600078ec0ff */
[----:B------:R-:W-:Y:S01]  /*9a30*/  IMAD R9, R10, 0x4, R6 ;  /* 0x000000040a097824 */ /* 0x000fe200078e0206 */
[----:B------:R-:W-:Y:S02]  /*9a40*/  SHF.L.U32 R20, R0, 0x1, RZ ;  /* 0x0000000100147819 */ /* 0x000fe400000006ff */
[----:B------:R-:W-:Y:S02]  /*9a50*/  LOP3.LUT R4, R4, 0xe0, R14, 0xf8, !PT ;  /* 0x000000e004047812 */ /* 0x000fe400078ef80e */
[C---:B------:R-:W-:Y:S02]  /*9a60*/  LEA R14, R10.reuse, R9, 0x2 ;  /* 0x000000090a0e7211 */ /* 0x040fe400078e10ff */
[C---:B------:R-:W-:Y:S01]  /*9a70*/  SHF.L.U32 R0, R11.reuse, 0x1, RZ ;  /* 0x000000010b007819 */ /* 0x040fe200000006ff */
[----:B------:R-:W-:Y:S01]  /*9a80*/  IMAD.HI R11, R11, 0x2, RZ ;  /* 0x000000020b0b7827 */ /* 0x000fe200078e02ff */
[----:B------:R-:W-:Y:S02]  /*9a90*/  LOP3.LUT R4, R19, R4, RZ, 0x3c, !PT ;  /* 0x0000000413047212 */ /* 0x000fe400078e3cff */
[----:B------:R-:W-:Y:S01]  /*9aa0*/  IADD3.X R19, R3, c[0x0][0x16c], R17, P0, P1 ;  /* 0x00005b0003137a10 */ /* 0x000fe200007e2411 */
[----:B------:R-:W-:Y:S01]  /*9ab0*/  IMAD R8, R10, 0x4, R14 ;  /* 0x000000040a087824 */ /* 0x000fe200078e020e */
[----:B------:R-:W-:-:S02]  /*9ac0*/  IADD3 R0, P2, P3, R0, c[0x0][0x170], R20 ;  /* 0x00005c0000007a10 */ /* 0x000fc40007b5e014 */
[----:B------:R-:W-:Y:S02]  /*9ad0*/  IADD3 R4, R29, R4, RZ ;  /* 0x000000041d047210 */ /* 0x000fe40007ffe0ff */
[----:B------:R0:W-:Y:S01]  /*9ae0*/  STL.64 [R1+0xd88], R8 ;  /* 0x000d880801007387 */ /* 0x0001e20000100a00 */
[----:B------:R-:W-:Y:S02]  /*9af0*/  IADD3.X R11, R11, c[0x0][0x174], R16, P2, P3 ;  /* 0x00005d000b0b7a10 */ /* 0x000fe400017e6410 */
[----:B------:R-:W-:Y:S01]  /*9b00*/  LEA R16, P1, R26, R0, 0x1 ;  /* 0x000000001a107211 */ /* 0x000fe200078208ff */
[----:B------:R1:W-:Y:S01]  /*9b10*/  STL.64 [R1+0x758], R18 ;  /* 0x0007581201007387 */ /* 0x0003e20000100a00 */
[----:B------:R-:W-:Y:S02]  /*9b20*/  LEA R20, R10, R8, 0x2 ;  /* 0x000000080a147211 */ /* 0x000fe400078e10ff */
[----:B------:R-:W-:Y:S01]  /*9b30*/  LEA.HI.X.SX32 R17, R26, R11, 0x1, P1 ;  /* 0x0000000b1a117211 */ /* 0x000fe200008f0eff */
[----:B------:R2:W-:Y:S02]  /*9b40*/  STL [R1+0x74c], R4 ;  /* 0x00074c0401007387 */ /* 0x0005e40000100800 */
[----:B------:R-:W-:Y:S01]  /*9b50*/  IMAD R3, R10, 0x4, R20 ;  /* 0x000000040a037824 */ /* 0x000fe200078e0214 */
[----:B0-----:R-:W-:-:S02]  /*9b60*/  LEA R8, P2, R27, R0, 0x1 ;  /* 0x000000001b087211 */ /* 0x001fc400078408ff */
[----:B-1----:R-:W-:Y:S02]  /*9b70*/  LEA R18, P0, R25, R0, 0x1 ;  /* 0x0000000019127211 */ /* 0x002fe400078008ff */
[-C--:B------:R-:W-:Y:S02]  /*9b80*/  LEA.HI.X.SX32 R9, R27, R11.reuse, 0x1, P2 ;  /* 0x0000000b1b097211 */ /* 0x080fe400010f0eff */
[----:B------:R-:W-:Y:S02]  /*9b90*/  LEA.HI.X.SX32 R19, R25, R11, 0x1, P0 ;  /* 0x0000000b19137211 */ /* 0x000fe400000f0eff */
[----:B--2---:R-:W-:-:S03]  /*9ba0*/  LEA R4, R10, R3, 0x2 ;  /* 0x000000030a047211 */ /* 0x004fc600078e10ff */
[----:B------:R0:W-:Y:S01]  /*9bb0*/  STL.64 [R1+0xce8], R18 ;  /* 0x000ce81201007387 */ /* 0x0001e20000100a00 */
[----:B------:R-:W-:-:S03]  /*9bc0*/  LEA R25, R10, R4, 0x2 ;  /* 0x000000040a197211 */ /* 0x000fc600078e10ff */
[----:B------:R1:W-:Y:S02]  /*9bd0*/  STL.64 [R1+0xce0], R16 ;  /* 0x000ce01001007387 */ /* 0x0003e40000100a00 */
[----:B------:R-:W-:Y:S02]  /*9be0*/  IMAD R26, R10, 0x4, R25 ;  /* 0x000000040a1a7824 */ /* 0x000fe400078e0219 */
[----:B------:R2:W-:Y:S01]  /*9bf0*/  STL.64 [R1+0xcd8], R8 ;  /* 0x000cd80801007387 */ /* 0x0005e20000100a00 */
[-C--:B0-----:R-:W-:Y:S02]  /*9c00*/  LEA R18, P0, R23, R0.reuse, 0x1 ;  /* 0x0000000017127211 */ /* 0x081fe400078008ff */
[----:B-1----:R-:W-:Y:S02]  /*9c10*/  LEA R16, P1, R13, R0, 0x1 ;  /* 0x000000000d107211 */ /* 0x002fe400078208ff */
[-C--:B------:R-:W-:Y:S02]  /*9c20*/  LEA.HI.X.SX32 R19, R23, R11.reuse, 0x1, P0 ;  /* 0x0000000b17137211 */ /* 0x080fe400000f0eff */
[----:B------:R-:W-:-:S02]  /*9c30*/  LEA.HI.X.SX32 R17, R13, R11, 0x1, P1 ;  /* 0x0000000b0d117211 */ /* 0x000fc400008f0eff */
[C---:B--2---:R-:W-:Y:S01]  /*9c40*/  LEA R8, P2, R28.reuse, R0, 0x1 ;  /* 0x000000001c087211 */ /* 0x044fe200078408ff */
[----:B------:R0:W-:Y:S04]  /*9c50*/  STL.64 [R1+0xcd0], R18 ;  /* 0x000cd01201007387 */ /* 0x0001e80000100a00 */
[----:B0-----:R-:W2:Y:S04]  /*9c60*/  LDL.LU.64 R18, [R1+0xd98] ;  /* 0x000d980001127983 */ /* 0x001ea80000300a00 */
[----:B------:R0:W-:Y:S04]  /*9c70*/  STL.64 [R1+0xcc8], R16 ;  /* 0x000cc81001007387 */ /* 0x0001e80000100a00 */
[----:B0-----:R-:W3:Y:S01]  /*9c80*/  LDL.LU.64 R16, [R1+0xd90] ;  /* 0x000d900001107983 */ /* 0x001ee20000300a00 */
[----:B------:R-:W-:-:S02]  /*9c90*/  LEA.HI.X.SX32 R9, R28, R11, 0x1, P2 ;  /* 0x0000000b1c097211 */ /* 0x000fc400010f0eff */
[C---:B------:R-:W-:Y:S01]  /*9ca0*/  LEA R13, R10.reuse, R26, 0x2 ;  /* 0x0000001a0a0d7211 */ /* 0x040fe200078e10ff */
[----:B------:R-:W-:Y:S03]  /*9cb0*/  STL [R1+0xd80], R26 ;  /* 0x000d801a01007387 */ /* 0x000fe60000100800 */
[----:B------:R-:W-:Y:S01]  /*9cc0*/  LEA R23, R10, R13, 0x2 ;  /* 0x0000000d0a177211 */ /* 0x000fe200078e10ff */
[----:B------:R0:W-:Y:S02]  /*9cd0*/  STL.64 [R1+0xcc0], R8 ;  /* 0x000cc00801007387 */ /* 0x0001e40000100a00 */
[----:B0-----:R-:W-:-:S04]  /*9ce0*/  LEA R8, P2, R15, R0, 0x1 ;  /* 0x000000000f087211 */ /* 0x001fc800078408ff */
[-C--:B------:R-:W-:Y:S01]  /*9cf0*/  LEA.HI.X.SX32 R9, R15, R11.reuse, 0x1, P2 ;  /* 0x0000000b0f097211 */ /* 0x080fe200010f0eff */
[----:B------:R-:W-:Y:S01]  /*9d00*/  IMAD R15, R10, 0x4, R23 ;  /* 0x000000040a0f7824 */ /* 0x000fe200078e0217 */
[CC--:B---3--:R-:W-:Y:S02]  /*9d10*/  LEA R26, P0, R17.reuse, R0.reuse, 0x1 ;  /* 0x00000000111a7211 */ /* 0x0c8fe400078008ff */
[CC--:B------:R-:W-:Y:S02]  /*9d20*/  LEA R28, P1, R16.reuse, R0.reuse, 0x1 ;  /* 0x00000000101c7211 */ /* 0x0c0fe400078208ff */
[-C--:B------:R-:W-:Y:S02]  /*9d30*/  LEA.HI.X.SX32 R27, R17, R11.reuse, 0x1, P0 ;  /* 0x0000000b111b7211 */ /* 0x080fe400000f0eff */
[----:B------:R-:W-:Y:S02]  /*9d40*/  LEA.HI.X.SX32 R29, R16, R11, 0x1, P1 ;  /* 0x0000000b101d7211 */ /* 0x000fe400008f0eff */
[----:B------:R-:W-:Y:S01]  /*9d50*/  LEA R16, R10, R15, 0x2 ;  /* 0x0000000f0a107211 */ /* 0x000fe200078e10ff */
[----:B------:R2:W-:Y:S04]  /*9d60*/  STL.64 [R1+0xcb8], R26 ;  /* 0x000cb81a01007387 */ /* 0x0005e80000100a00 */
[----:B------:R0:W-:Y:S04]  /*9d70*/  STL.64 [R1+0xca8], R8 ;  /* 0x000ca80801007387 */ /* 0x0001e80000100a00 */
[----:B------:R1:W-:Y:S01]  /*9d80*/  STL.64 [R1+0xcb0], R28 ;  /* 0x000cb01c01007387 */ /* 0x0003e20000100a00 */
[----:B--2---:R-:W-:-:S02]  /*9d90*/  LEA R26, P2, R18, R0, 0x1 ;  /* 0x00000000121a7211 */ /* 0x004fc400078408ff */
[----:B0-----:R-:W-:-:S04]  /*9da0*/  LEA R8, P0, R7, R0, 0x1 ;  /* 0x0000000007087211 */ /* 0x001fc800078008ff */
[----:B------:R-:W-:Y:S02]  /*9db0*/  LEA.HI.X.SX32 R9, R7, R11, 0x1, P0 ;  /* 0x0000000b07097211 */ /* 0x000fe400000f0eff */
[----:B-1----:R-:W-:-:S03]  /*9dc0*/  LEA R28, P1, R19, R0, 0x1 ;  /* 0x00000000131c7211 */ /* 0x002fc600078208ff */
[----:B------:R0:W-:Y:S04]  /*9dd0*/  STL.64 [R1+0xca0], R8 ;  /* 0x000ca00801007387 */ /* 0x0001e80000100a00 */
[----:B0-----:R-:W2:Y:S01]  /*9de0*/  LDL.LU.64 R8, [R1+0xd88] ;  /* 0x000d880001087983 */ /* 0x001ea20000300a00 */
[-C--:B------:R-:W-:Y:S02]  /*9df0*/  LEA.HI.X.SX32 R29, R19, R11.reuse, 0x1, P1 ;  /* 0x0000000b131d7211 */ /* 0x080fe400008f0eff */
[----:B------:R-:W-:Y:S02]  /*9e00*/  LEA.HI.X.SX32 R27, R18, R11, 0x1, P2 ;  /* 0x0000000b121b7211 */ /* 0x000fe400010f0eff */
[----:B------:R-:W-:Y:S01]  /*9e10*/  LEA R18, P0, R5, R0, 0x1 ;  /* 0x0000000005127211 */ /* 0x000fe200078008ff */
[----:B------:R0:W-:Y:S01]  /*9e20*/  STL.64 [R1+0xc98], R28 ;  /* 0x000c981c01007387 */ /* 0x0001e20000100a00 */
[----:B------:R-:W-:-:S02]  /*9e30*/  LEA R7, R10, R16, 0x2 ;  /* 0x000000100a077211 */ /* 0x000fc400078e10ff */
[----:B------:R-:W-:Y:S01]  /*9e40*/  LEA.HI.X.SX32 R19, R5, R11, 0x1, P0 ;  /* 0x0000000b05137211 */ /* 0x000fe200000f0eff */
[----:B------:R1:W-:Y:S02]  /*9e50*/  STL.64 [R1+0xc90], R26 ;  /* 0x000c901a01007387 */ /* 0x0003e40000100a00 */
[----:B------:R-:W-:Y:S02]  /*9e60*/  IMAD R17, R10, 0x4, R7 ;  /* 0x000000040a117824 */ /* 0x000fe400078e0207 */
[----:B------:R-:W-:Y:S01]  /*9e70*/  STL [R1+0xd7c], R23 ;  /* 0x000d7c1701007387 */ /* 0x000fe20000100800 */
[----:B0-----:R-:W-:-:S03]  /*9e80*/  LEA R28, P1, R22, R0, 0x1 ;  /* 0x00000000161c7211 */ /* 0x001fc600078208ff */
[----:B------:R0:W-:Y:S01]  /*9e90*/  STL.64 [R1+0xc88], R18 ;  /* 0x000c881201007387 */ /* 0x0001e20000100a00 */
[CC--:B-1----:R-:W-:Y:S02]  /*9ea0*/  LEA R26, P2, R21.reuse, R0.reuse, 0x1 ;  /* 0x00000000151a7211 */ /* 0x0c2fe400078408ff */
[-C--:B------:R-:W-:Y:S02]  /*9eb0*/  LEA.HI.X.SX32 R29, R22, R11.reuse, 0x1, P1 ;  /* 0x0000000b161d7211 */ /* 0x080fe400008f0eff */
[----:B------:R-:W-:Y:S02]  /*9ec0*/  LEA.HI.X.SX32 R27, R21, R11, 0x1, P2 ;  /* 0x0000000b151b7211 */ /* 0x000fe400010f0eff */
[----:B------:R-:W-:Y:S01]  /*9ed0*/  LEA R22, P2, R24, R0, 0x1 ;  /* 0x0000000018167211 */ /* 0x000fe200078408ff */
[----:B------:R1:W-:Y:S01]  /*9ee0*/  STL.64 [R1+0xc80], R28 ;  /* 0x000c801c01007387 */ /* 0x0003e20000100a00 */
[----:B0-----:R-:W-:-:S03]  /*9ef0*/  LEA R18, R10, R17, 0x2 ;  /* 0x000000110a127211 */ /* 0x001fc600078e10ff */
[----:B------:R0:W-:Y:S01]  /*9f00*/  STL.64 [R1+0xc78], R26 ;  /* 0x000c781a01007387 */ /* 0x0001e20000100a00 */
[-C--:B------:R-:W-:Y:S02]  /*9f10*/  LEA.HI.X.SX32 R23, R24, R11.reuse, 0x1, P2 ;  /* 0x0000000b18177211 */ /* 0x080fe400010f0eff */
[----:B------:R-:W-:Y:S02]  /*9f20*/  LEA R5, R10, R18, 0x2 ;  /* 0x000000120a057211 */ /* 0x000fe400078e10ff */
[-C--:B-1----:R-:W-:Y:S02]  /*9f30*/  LEA R28, P0, R2, R0.reuse, 0x1 ;  /* 0x00000000021c7211 */ /* 0x082fe400078008ff */
[----:B0-----:R-:W-:Y:S02]  /*9f40*/  LEA R26, P1, R12, R0, 0x1 ;  /* 0x000000000c1a7211 */ /* 0x001fe400078208ff */
[-C--:B------:R-:W-:Y:S02]  /*9f50*/  LEA.HI.X.SX32 R29, R2, R11.reuse, 0x1, P0 ;  /* 0x0000000b021d7211 */ /* 0x080fe400000f0eff */
[----:B------:R-:W-:Y:S01]  /*9f60*/  LEA.HI.X.SX32 R27, R12, R11, 0x1, P1 ;  /* 0x0000000b0c1b7211 */ /* 0x000fe200008f0eff */
[----:B------:R-:W-:-:S02]  /*9f70*/  IMAD R12, R10, 0x4, R5 ;  /* 0x000000040a0c7824 */ /* 0x000fc400078e0205 */
[----:B------:R0:W-:Y:S03]  /*9f80*/  STL.64 [R1+0xc70], R28 ;  /* 0x000c701c01007387 */ /* 0x0001e60000100a00 */
[----:B------:R-:W-:Y:S01]  /*9f90*/  LEA R2, R10, R12, 0x2 ;  /* 0x0000000c0a027211 */ /* 0x000fe200078e10ff */
[----:B------:R-:W-:Y:S04]  /*9fa0*/  STL.64 [R1+0xc68], R26 ;  /* 0x000c681a01007387 */ /* 0x000fe80000100a00 */
[----:B------:R1:W-:Y:S01]  /*9fb0*/  STL.64 [R1+0xc60], R22 ;  /* 0x000c601601007387 */ /* 0x0003e20000100a00 */
[----:B0-----:R-:W-:-:S04]  /*9fc0*/  LEA R28, P0, R6, R0, 0x1 ;  /* 0x00000000061c7211 */ /* 0x001fc800078008ff */
[-C--:B------:R-:W-:Y:S02]  /*9fd0*/  LEA.HI.X.SX32 R29, R6, R11.reuse, 0x1, P0 ;  /* 0x0000000b061d7211 */ /* 0x080fe400000f0eff */
[----:B------:R-:W-:Y:S02]  /*9fe0*/  LEA R6, R10, R2, 0x2 ;  /* 0x000000020a067211 */ /* 0x000fe400078e10ff */
[CC--:B-1----:R-:W-:Y:S01]  /*9ff0*/  LEA R22, P2, R14.reuse, R0.reuse, 0x1 ;  /* 0x000000000e167211 */ /* 0x0c2fe200078408ff */
[----:B------:R0:W-:Y:S03]  /*a000*/  STL.64 [R1+0xc58], R28 ;  /* 0x000c581c01007387 */ /* 0x0001e60000100a00 */
[----:B------:R-:W-:Y:S02]  /*a010*/  LEA.HI.X.SX32 R23, R14, R11, 0x1, P2 ;  /* 0x0000000b0e177211 */ /* 0x000fe400010f0eff */
[----:B--2---:R-:W-:-:S04]  /*a020*/  LEA R26, P1, R9, R0, 0x1 ;  /* 0x00000000091a7211 */ /* 0x004fc800078208ff */
[----:B------:R-:W-:Y:S01]  /*a030*/  LEA.HI.X.SX32 R27, R9, R11, 0x1, P1 ;  /* 0x0000000b091b7211 */ /* 0x000fe200008f0eff */
[----:B------:R-:W-:Y:S01]  /*a040*/  IMAD R9, R10, 0x4, R6 ;  /* 0x000000040a097824 */ /* 0x000fe200078e0206 */
[----:B0-----:R-:W-:-:S03]  /*a050*/  LEA R28, P1, R20, R0, 0x1 ;  /* 0x00000000141c7211 */ /* 0x001fc600078208ff */
[----:B------:R0:W-:Y:S04]  /*a060*/  STL.64 [R1+0xc50], R26 ;  /* 0x000c501a01007387 */ /* 0x0001e80000100a00 */
[----:B------:R1:W-:Y:S01]  /*a070*/  STL.64 [R1+0xc48], R22 ;  /* 0x000c481601007387 */ /* 0x0003e20000100a00 */
[CC--:B0-----:R-:W-:Y:S02]  /*a080*/  LEA R26, P0, R8.reuse, R0.reuse, 0x1 ;  /* 0x00000000081a7211 */ /* 0x0c1fe400078008ff */
[C---:B-1----:R-:W-:Y:S02]  /*a090*/  LEA R22, P2, R3.reuse, R0, 0x1 ;  /* 0x0000000003167211 */ /* 0x042fe400078408ff */
[-C--:B------:R-:W-:Y:S02]  /*a0a0*/  LEA.HI.X.SX32 R27, R8, R11.reuse, 0x1, P0 ;  /* 0x0000000b081b7211 */ /* 0x080fe400000f0eff */
[----:B------:R-:W-:-:S03]  /*a0b0*/  LEA.HI.X.SX32 R23, R3, R11, 0x1, P2 ;  /* 0x0000000b03177211 */ /* 0x000fc600010f0eff */
[----:B------:R0:W-:Y:S01]  /*a0c0*/  STL.64 [R1+0xc40], R26 ;  /* 0x000c401a01007387 */ /* 0x0001e20000100a00 */
[----:B------:R-:W-:-:S03]  /*a0d0*/  LEA.HI.X.SX32 R29, R20, R11, 0x1, P1 ;  /* 0x0000000b141d7211 */ /* 0x000fc600008f0eff */
[----:B0-----:R-:W2:Y:S01]  /*a0e0*/  LDL.LU R26, [R1+0xd80] ;  /* 0x000d8000011a7983 */ /* 0x001ea20000300800 */
[----:B------:R-:W-:-:S03]  /*a0f0*/  LEA R3, R10, R9, 0x2 ;  /* 0x000000090a037211 */ /* 0x000fc600078e10ff */
[----:B------:R0:W-:Y:S01]  /*a100*/  STL.64 [R1+0xc30], R22 ;  /* 0x000c301601007387 */ /* 0x0001e20000100a00 */
[----:B------:R-:W-:-:S03]  /*a110*/  LEA R8, R10, R3, 0x2 ;  /* 0x000000030a087211 */ /* 0x000fc600078e10ff */
[----:B------:R1:W-:Y:S01]  /*a120*/  STL.64 [R1+0xc38], R28 ;  /* 0x000c381c01007387 */ /* 0x0003e20000100a00 */
[----:B0-----:R-:W-:-:S04]  /*a130*/  LEA R22, P0, R4, R0, 0x1 ;  /* 0x0000000004167211 */ /* 0x001fc800078008ff */
[----:B------:R-:W-:Y:S02]  /*a140*/  LEA.HI.X.SX32 R23, R4, R11, 0x1, P0 ;  /* 0x0000000b04177211 */ /* 0x000fe400000f0eff */
[----:B-1----:R-:W-:-:S03]  /*a150*/  LEA R28, P1, R25, R0, 0x1 ;  /* 0x00000000191c7211 */ /* 0x002fc600078208ff */
[----:B------:R0:W-:Y:S04]  /*a160*/  STL.64 [R1+0xc28], R22 ;  /* 0x000c281601007387 */ /* 0x0001e80000100a00 */
[----:B0-----:R-:W3:Y:S01]  /*a170*/  LDL.LU R23, [R1+0xd7c] ;  /* 0x000d7c0001177983 */ /* 0x001ee20000300800 */
[----:B------:R-:W-:-:S05]  /*a180*/  LEA.HI.X.SX32 R29, R25, R11, 0x1, P1 ;  /* 0x0000000b191d7211 */ /* 0x000fca00008f0eff */
[----:B------:R0:W-:Y:S01]  /*a190*/  STL.64 [R1+0xc20], R28 ;  /* 0x000c201c01007387 */ /* 0x0001e20000100a00 */
[----:B------:R-:W-:Y:S01]  /*a1a0*/  IMAD R14, R10, 0x4, R8 ;  /* 0x000000040a0e7824 */ /* 0x000fe200078e0208 */
[----:B0-----:R-:W-:-:S04]  /*a1b0*/  LEA R28, P0, R13, R0, 0x1 ;  /* 0x000000000d1c7211 */ /* 0x001fc800078008ff */
[----:B------:R-:W-:Y:S02]  /*a1c0*/  LEA.HI.X.SX32 R29, R13, R11, 0x1, P0 ;  /* 0x0000000b0d1d7211 */ /* 0x000fe400000f0eff */
[----:B------:R-:W-:Y:S02]  /*a1d0*/  LEA R4, R10, R14, 0x2 ;  /* 0x0000000e0a047211 */ /* 0x000fe400078e10ff */
[----:B--2---:R-:W-:-:S04]  /*a1e0*/  LEA R20, P2, R26, R0, 0x1 ;  /* 0x000000001a147211 */ /* 0x004fc800078408ff */
[----:B------:R-:W-:-:S05]  /*a1f0*/  LEA.HI.X.SX32 R21, R26, R11, 0x1, P2 ;  /* 0x0000000b1a157211 */ /* 0x000fca00010f0eff */
[----:B------:R0:W-:Y:S04]  /*a200*/  STL.64 [R1+0xc18], R20 ;  /* 0x000c181401007387 */ /* 0x0001e80000100a00 */
[----:B------:R-:W-:Y:S01]  /*a210*/  STL.64 [R1+0xc10], R28 ;  /* 0x000c101c01007387 */ /* 0x000fe20000100a00 */
[----:B0-----:R-:W-:-:S04]  /*a220*/  LEA R20, P2, R15, R0, 0x1 ;  /* 0x000000000f147211 */ /* 0x001fc800078408ff */
[----:B------:R-:W-:Y:S02]  /*a230*/  LEA.HI.X.SX32 R21, R15, R11, 0x1, P2 ;  /* 0x0000000b0f157211 */ /* 0x000fe400010f0eff */
[----:B---3--:R-:W-:-:S04]  /*a240*/  LEA R24, P1, R23, R0, 0x1 ;  /* 0x0000000017187211 */ /* 0x008fc800078208ff */
[----:B------:R-:W-:Y:S02]  /*a250*/  LEA.HI.X.SX32 R25, R23, R11, 0x1, P1 ;  /* 0x0000000b17197211 */ /* 0x000fe400008f0eff */
[----:B------:R-:W-:-:S03]  /*a260*/  LEA R22, P1, R7, R0, 0x1 ;  /* 0x0000000007167211 */ /* 0x000fc600078208ff */
[----:B------:R0:W-:Y:S04]  /*a270*/  STL.64 [R1+0xc08], R24 ;  /* 0x000c081801007387 */ /* 0x0001e80000100a00 */
[----:B------:R1:W-:Y:S01]  /*a280*/  STL.64 [R1+0xc00], R20 ;  /* 0x000c001401007387 */ /* 0x0003e20000100a00 */
[-C--:B------:R-:W-:Y:S02]  /*a290*/  LEA.HI.X.SX32 R23, R7, R11.reuse, 0x1, P1 ;  /* 0x0000000b07177211 */ /* 0x080fe400008f0eff */
[CC--:B0-----:R-:W-:Y:S02]  /*a2a0*/  LEA R24, P0, R16.reuse, R0.reuse, 0x1 ;  /* 0x0000000010187211 */ /* 0x0c1fe400078008ff */
[----:B-1----:R-:W-:Y:S02]  /*a2b0*/  LEA R20, P2, R17, R0, 0x1 ;  /* 0x0000000011147211 */ /* 0x002fe400078408ff */
[----:B------:R-:W-:-:S02]  /*a2c0*/  LEA.HI.X.SX32 R25, R16, R11, 0x1, P0 ;  /* 0x0000000b10197211 */ /* 0x000fc400000f0eff */
[----:B------:R-:W-:Y:S02]  /*a2d0*/  LEA.HI.X.SX32 R21, R17, R11, 0x1, P2 ;  /* 0x0000000b11157211 */ /* 0x000fe400010f0eff */
[C---:B------:R-:W-:Y:S01]  /*a2e0*/  LEA R15, R10.reuse, R4, 0x2 ;  /* 0x000000040a0f7211 */ /* 0x040fe200078e10ff */
[----:B------:R0:W-:Y:S04]  /*a2f0*/  STL.64 [R1+0xbf8], R24 ;  /* 0x000bf81801007387 */ /* 0x0001e80000100a00 */
[----:B------:R1:W-:Y:S01]  /*a300*/  STL.64 [R1+0xbf0], R22 ;  /* 0x000bf01601007387 */ /* 0x0003e20000100a00 */
[----:B------:R-:W-:-:S03]  /*a310*/  IMAD R13, R10, 0x4, R15 ;  /* 0x000000040a0d7824 */ /* 0x000fc600078e020f */
[----:B------:R2:W-:Y:S01]  /*a320*/  STL.64 [R1+0xbe8], R20 ;  /* 0x000be81401007387 */ /* 0x0005e20000100a00 */
[CC--:B0-----:R-:W-:Y:S02]  /*a330*/  LEA R24, P0, R18.reuse, R0.reuse, 0x1 ;  /* 0x0000000012187211 */ /* 0x0c1fe400078008ff */
[CC--:B-1----:R-:W-:Y:S02]  /*a340*/  LEA R22, P1, R5.reuse, R0.reuse, 0x1 ;  /* 0x0000000005167211 */ /* 0x0c2fe400078208ff */
[-C--:B------:R-:W-:Y:S02]  /*a350*/  LEA.HI.X.SX32 R25, R18, R11.reuse, 0x1, P0 ;  /* 0x0000000b12197211 */ /* 0x080fe400000f0eff */
[C---:B--2---:R-:W-:Y:S02]  /*a360*/  LEA R20, P2, R12.reuse, R0, 0x1 ;  /* 0x000000000c147211 */ /* 0x044fe400078408ff */
[-C--:B------:R-:W-:Y:S02]  /*a370*/  LEA.HI.X.SX32 R23, R5, R11.reuse, 0x1, P1 ;  /* 0x0000000b05177211 */ /* 0x080fe400008f0eff */
[----:B------:R-:W-:Y:S01]  /*a380*/  LEA.HI.X.SX32 R21, R12, R11, 0x1, P2 ;  /* 0x0000000b0c157211 */ /* 0x000fe200010f0eff */
[----:B------:R0:W-:Y:S01]  /*a390*/  STL.64 [R1+0xbe0], R24 ;  /* 0x000be01801007387 */ /* 0x0001e20000100a00 */
[----:B------:R-:W-:-:S03]  /*a3a0*/  LEA R16, R10, R13, 0x2 ;  /* 0x0000000d0a107211 */ /* 0x000fc600078e10ff */
[----:B------:R1:W-:Y:S01]  /*a3b0*/  STL.64 [R1+0xbd8], R22 ;  /* 0x000bd81601007387 */ /* 0x0003e20000100a00 */
[----:B------:R-:W-:-:S03]  /*a3c0*/  LEA R17, R10, R16, 0x2 ;  /* 0x000000100a117211 */ /* 0x000fc600078e10ff */
[----:B------:R2:W-:Y:S01]  /*a3d0*/  STL.64 [R1+0xbd0], R20 ;  /* 0x000bd01401007387 */ /* 0x0005e20000100a00 */
[-C--:B0-----:R-:W-:Y:S02]  /*a3e0*/  LEA R24, P0, R2, R0.reuse, 0x1 ;  /* 0x0000000002187211 */ /* 0x081fe400078008ff */
[-C--:B-1----:R-:W-:Y:S02]  /*a3f0*/  LEA R22, P1, R6, R0.reuse, 0x1 ;  /* 0x0000000006167211 */ /* 0x082fe400078208ff */
[-C--:B------:R-:W-:Y:S02]  /*a400*/  LEA.HI.X.SX32 R25, R2, R11.reuse, 0x1, P0 ;  /* 0x0000000b02197211 */ /* 0x080fe400000f0eff */
[C---:B--2---:R-:W-:Y:S02]  /*a410*/  LEA R20, P2, R9.reuse, R0, 0x1 ;  /* 0x0000000009147211 */ /* 0x044fe400078408ff */
[-C--:B------:R-:W-:Y:S01]  /*a420*/  LEA.HI.X.SX32 R23, R6, R11.reuse, 0x1, P1 ;  /* 0x0000000b06177211 */ /* 0x080fe200008f0eff */
[C---:B------:R-:W-:Y:S01]  /*a430*/  IMAD R18, R10.reuse, 0x4, R17 ;  /* 0x000000040a127824 */ /* 0x040fe200078e0211 */
[----:B------:R-:W-:Y:S01]  /*a440*/  LEA.HI.X.SX32 R21, R9, R11, 0x1, P2 ;  /* 0x0000000b09157211 */ /* 0x000fe200010f0eff */
[----:B------:R0:W-:Y:S04]  /*a450*/  STL.64 [R1+0xbc8], R24 ;  /* 0x000bc81801007387 */ /* 0x0001e80000100a00 */
[----:B------:R1:W-:Y:S01]  /*a460*/  STL.64 [R1+0xbc0], R22 ;  /* 0x000bc01601007387 */ /* 0x0003e20000100a00 */
[----:B------:R-:W-:-:S03]  /*a470*/  LEA R5, R10, R18, 0x2 ;  /* 0x000000120a057211 */ /* 0x000fc600078e10ff */
[----:B------:R2:W-:Y:S01]  /*a480*/  STL.64 [R1+0xbb8], R20 ;  /* 0x000bb81401007387 */ /* 0x0005e20000100a00 */
[CC--:B0-----:R-:W-:Y:S02]  /*a490*/  LEA R24, P0, R3.reuse, R0.reuse, 0x1 ;  /* 0x0000000003187211 */ /* 0x0c1fe400078008ff */
[-C--:B-1----:R-:W-:Y:S02]  /*a4a0*/  LEA R22, P1, R8, R0.reuse, 0x1 ;  /* 0x0000000008167211 */ /* 0x082fe400078208ff */
[-C--:B------:R-:W-:Y:S02]  /*a4b0*/  LEA.HI.X.SX32 R25, R3, R11.reuse, 0x1, P0 ;  /* 0x0000000b03197211 */ /* 0x080fe400000f0eff */
[----:B--2---:R-:W-:Y:S02]  /*a4c0*/  LEA R20, P2, R14, R0, 0x1 ;  /* 0x000000000e147211 */ /* 0x004fe400078408ff */
[----:B------:R-:W-:Y:S02]  /*a4d0*/  LEA.HI.X.SX32 R23, R8, R11, 0x1, P1 ;  /* 0x0000000b08177211 */ /* 0x000fe400008f0eff */
[----:B------:R-:W-:-:S02]  /*a4e0*/  LEA R6, R10, R5, 0x2 ;  /* 0x000000050a067211 */ /* 0x000fc400078e10ff */
[-C--:B------:R-:W-:Y:S01]  /*a4f0*/  LEA.HI.X.SX32 R21, R14, R11.reuse, 0x1, P2 ;  /* 0x0000000b0e157211 */ /* 0x080fe200010f0eff */
[----:B------:R-:W-:Y:S01]  /*a500*/  STL.64 [R1+0xbb0], R24 ;  /* 0x000bb01801007387 */ /* 0x000fe20000100a00 */
[C---:B------:R-:W-:Y:S01]  /*a510*/  LEA R8, P2, R13.reuse, R0, 0x1 ;  /* 0x000000000d087211 */ /* 0x040fe200078408ff */
[----:B------:R-:W-:Y:S02]  /*a520*/  IMAD R12, R10, 0x4, R6 ;  /* 0x000000040a0c7824 */ /* 0x000fe400078e0206 */
[----:B------:R0:W-:Y:S01]  /*a530*/  STL.64 [R1+0xba8], R22 ;  /* 0x000ba81601007387 */ /* 0x0001e20000100a00 */
[----:B------:R-:W-:-:S03]  /*a540*/  LEA.HI.X.SX32 R9, R13, R11, 0x1, P2 ;  /* 0x0000000b0d097211 */ /* 0x000fc600010f0eff */
[----:B------:R1:W-:Y:S01]  /*a550*/  STL.64 [R1+0xba0], R20 ;  /* 0x000ba01401007387 */ /* 0x0003e20000100a00 */
[----:B------:R-:W-:Y:S02]  /*a560*/  LEA R2, R10, R12, 0x2 ;  /* 0x0000000c0a027211 */ /* 0x000fe400078e10ff */
[CC--:B0-----:R-:W-:Y:S02]  /*a570*/  LEA R22, P0, R4.reuse, R0.reuse, 0x1 ;  /* 0x0000000004167211 */ /* 0x0c1fe400078008ff */
[C---:B-1----:R-:W-:Y:S02]  /*a580*/  LEA R20, P1, R15.reuse, R0, 0x1 ;  /* 0x000000000f147211 */ /* 0x042fe400078208ff */
[-C--:B------:R-:W-:Y:S02]  /*a590*/  LEA.HI.X.SX32 R23, R4, R11.reuse, 0x1, P0 ;  /* 0x0000000b04177211 */ /* 0x080fe400000f0eff */
[----:B------:R-:W-:Y:S01]  /*a5a0*/  LEA.HI.X.SX32 R21, R15, R11, 0x1, P1 ;  /* 0x0000000b0f157211 */ /* 0x000fe200008f0eff */
[----:B------:R0:W-:Y:S01]  /*a5b0*/  STL.64 [R1+0xb88], R8 ;  /* 0x000b880801007387 */ /* 0x0001e20000100a00 */
[----:B------:R-:W-:-:S03]  /*a5c0*/  LEA R7, R10, R2, 0x2 ;  /* 0x000000020a077211 */ /* 0x000fc600078e10ff */
[----:B------:R1:W-:Y:S01]  /*a5d0*/  STL.64 [R1+0xb98], R22 ;  /* 0x000b981601007387 */ /* 0x0003e20000100a00 */
[----:B------:R-:W-:-:S03]  /*a5e0*/  LEA R14, P2, R18, R0, 0x1 ;  /* 0x00000000120e7211 */ /* 0x000fc600078408ff */
[----:B------:R2:W-:Y:S01]  /*a5f0*/  STL.64 [R1+0xb90], R20 ;  /* 0x000b901401007387 */ /* 0x0005e20000100a00 */
[-C--:B------:R-:W-:Y:S01]  /*a600*/  LEA.HI.X.SX32 R15, R18, R11.reuse, 0x1, P2 ;  /* 0x0000000b120f7211 */ /* 0x080fe200010f0eff */
[----:B0-----:R-:W-:Y:S01]  /*a610*/  IMAD R9, R10, 0x4, R7 ;  /* 0x000000040a097824 */ /* 0x001fe200078e0207 */
[CC--:B-1----:R-:W-:Y:S02]  /*a620*/  LEA R22, P0, R16.reuse, R0.reuse, 0x1 ;  /* 0x0000000010167211 */ /* 0x0c2fe400078008ff */
[CC--:B--2---:R-:W-:Y:S02]  /*a630*/  LEA R20, P1, R17.reuse, R0.reuse, 0x1 ;  /* 0x0000000011147211 */ /* 0x0c4fe400078208ff */
[-C--:B------:R-:W-:Y:S02]  /*a640*/  LEA.HI.X.SX32 R23, R16, R11.reuse, 0x1, P0 ;  /* 0x0000000b10177211 */ /* 0x080fe400000f0eff */
[----:B------:R-:W-:Y:S02]  /*a650*/  LEA.HI.X.SX32 R21, R17, R11, 0x1, P1 ;  /* 0x0000000b11157211 */ /* 0x000fe400008f0eff */
[----:B------:R-:W-:Y:S01]  /*a660*/  LEA R3, R10, R9, 0x2 ;  /* 0x000000090a037211 */ /* 0x000fe200078e10ff */
[----:B------:R-:W-:Y:S01]  /*a670*/  STL.64 [R1+0xb80], R22 ;  /* 0x000b801601007387 */ /* 0x000fe20000100a00 */
[----:B------:R-:W-:-:S03]  /*a680*/  LEA R16, P1, R6, R0, 0x1 ;  /* 0x0000000006107211 */ /* 0x000fc600078208ff */
[----:B------:R0:W-:Y:S01]  /*a690*/  STL.64 [R1+0xb78], R20 ;  /* 0x000b781401007387 */ /* 0x0001e20000100a00 */
[----:B------:R-:W-:-:S03]  /*a6a0*/  LEA R4, R10, R3, 0x2 ;  /* 0x000000030a047211 */ /* 0x000fc600078e10ff */
[----:B------:R1:W-:Y:S01]  /*a6b0*/  STL.64 [R1+0xb70], R14 ;  /* 0x000b700e01007387 */ /* 0x0003e20000100a00 */
[-C--:B------:R-:W-:Y:S02]  /*a6c0*/  LEA.HI.X.SX32 R17, R6, R11.reuse, 0x1, P1 ;  /* 0x0000000b06117211 */ /* 0x080fe400008f0eff */
[CC--:B0-----:R-:W-:Y:S02]  /*a6d0*/  LEA R20, P0, R5.reuse, R0.reuse, 0x1 ;  /* 0x0000000005147211 */ /* 0x0c1fe400078008ff */
[-C--:B-1----:R-:W-:Y:S02]  /*a6e0*/  LEA R14, P2, R12, R0.reuse, 0x1 ;  /* 0x000000000c0e7211 */ /* 0x082fe400078408ff */
[-C--:B------:R-:W-:Y:S01]  /*a6f0*/  LEA.HI.X.SX32 R21, R5, R11.reuse, 0x1, P0 ;  /* 0x0000000b05157211 */ /* 0x080fe200000f0eff */
[----:B------:R-:W-:Y:S01]  /*a700*/  IMAD R8, R10, 0x4, R4 ;  /* 0x000000040a087824 */ /* 0x000fe200078e0204 */
[----:B------:R-:W-:Y:S02]  /*a710*/  LEA.HI.X.SX32 R15, R12, R11, 0x1, P2 ;  /* 0x0000000b0c0f7211 */ /* 0x000fe400010f0eff */
[----:B------:R-:W-:Y:S01]  /*a720*/  LEA R18, P0, R2, R0, 0x1 ;  /* 0x0000000002127211 */ /* 0x000fe200078008ff */
[----:B------:R-:W-:Y:S01]  /*a730*/  STL.64 [R1+0xb68], R20 ;  /* 0x000b681401007387 */ /* 0x000fe20000100a00 */
[----:B------:R-:W-:-:S03]  /*a740*/  LEA R5, R10, R8, 0x2 ;  /* 0x000000080a057211 */ /* 0x000fc600078e10ff */
[----:B------:R0:W-:Y:S01]  /*a750*/  STL.64 [R1+0xb60], R16 ;  /* 0x000b601001007387 */ /* 0x0001e20000100a00 */
[----:B------:R-:W-:-:S03]  /*a760*/  LEA.HI.X.SX32 R19, R2, R11, 0x1, P0 ;  /* 0x0000000b02137211 */ /* 0x000fc600000f0eff */
[----:B------:R1:W-:Y:S01]  /*a770*/  STL.64 [R1+0xb58], R14 ;  /* 0x000b580e01007387 */ /* 0x0003e20000100a00 */
[C---:B------:R-:W-:Y:S02]  /*a780*/  LEA R6, R10.reuse, R5, 0x2 ;  /* 0x000000050a067211 */ /* 0x040fe400078e10ff */
[-C--:B0-----:R-:W-:Y:S02]  /*a790*/  LEA R16, P1, R7, R0.reuse, 0x1 ;  /* 0x0000000007107211 */ /* 0x081fe400078208ff */
[----:B-1----:R-:W-:Y:S02]  /*a7a0*/  LEA R14, P2, R9, R0, 0x1 ;  /* 0x00000000090e7211 */ /* 0x002fe400078408ff */
[-C--:B------:R-:W-:Y:S02]  /*a7b0*/  LEA.HI.X.SX32 R17, R7, R11.reuse, 0x1, P1 ;  /* 0x0000000b07117211 */ /* 0x080fe400008f0eff */
[----:B------:R-:W-:Y:S01]  /*a7c0*/  LEA.HI.X.SX32 R15, R9, R11, 0x1, P2 ;  /* 0x0000000b090f7211 */ /* 0x000fe200010f0eff */
[----:B------:R-:W-:Y:S01]  /*a7d0*/  STL.64 [R1+0xb50], R18 ;  /* 0x000b501201007387 */ /* 0x000fe20000100a00 */
[----:B------:R-:W-:-:S03]  /*a7e0*/  IMAD R7, R10, 0x4, R6 ;  /* 0x000000040a077824 */ /* 0x000fc600078e0206 */
[----:B------:R0:W-:Y:S01]  /*a7f0*/  STL.64 [R1+0xb48], R16 ;  /* 0x000b481001007387 */ /* 0x0001e20000100a00 */
[----:B------:R-:W-:-:S03]  /*a800*/  LEA R12, P2, R8, R0, 0x1 ;  /* 0x00000000080c7211 */ /* 0x000fc600078408ff */
[----:B------:R1:W-:Y:S01]  /*a810*/  STL.64 [R1+0xb40], R14 ;  /* 0x000b400e01007387 */ /* 0x0003e20000100a00 */
[----:B------:R-:W-:Y:S02]  /*a820*/  LEA R2, R10, R7, 0x2 ;  /* 0x000000070a027211 */ /* 0x000fe400078e10ff */
[CC--:B0-----:R-:W-:Y:S02]  /*a830*/  LEA R16, P0, R3.reuse, R0.reuse, 0x1 ;  /* 0x0000000003107211 */ /* 0x0c1fe400078008ff */
[C---:B-1----:R-:W-:Y:S02]  /*a840*/  LEA R14, P1, R4.reuse, R0, 0x1 ;  /* 0x00000000040e7211 */ /* 0x042fe400078208ff */
[-C--:B------:R-:W-:Y:S02]  /*a850*/  LEA.HI.X.SX32 R17, R3, R11.reuse, 0x1, P0 ;  /* 0x0000000b03117211 */ /* 0x080fe400000f0eff */
[-C--:B------:R-:W-:Y:S02]  /*a860*/  LEA.HI.X.SX32 R15, R4, R11.reuse, 0x1, P1 ;  /* 0x0000000b040f7211 */ /* 0x080fe400008f0eff */
[----:B------:R-:W-:Y:S01]  /*a870*/  LEA.HI.X.SX32 R13, R8, R11, 0x1, P2 ;  /* 0x0000000b080d7211 */ /* 0x000fe200010f0eff */
[----:B------:R0:W-:Y:S01]  /*a880*/  STL.64 [R1+0xb38], R16 ;  /* 0x000b381001007387 */ /* 0x0001e20000100a00 */
[----:B------:R-:W-:-:S03]  /*a890*/  LEA R3, R10, R2, 0x2 ;  /* 0x000000020a037211 */ /* 0x000fc600078e10ff */
[----:B------:R1:W-:Y:S04]  /*a8a0*/  STL.64 [R1+0xb30], R14 ;  /* 0x000b300e01007387 */ /* 0x0003e80000100a00 */
[----:B------:R2:W-:Y:S01]  /*a8b0*/  STL.64 [R1+0xb28], R12 ;  /* 0x000b280c01007387 */ /* 0x0005e20000100a00 */
[CC--:B0-----:R-:W-:Y:S01]  /*a8c0*/  LEA R16, P0, R5.reuse, R0.reuse, 0x1 ;  /* 0x0000000005107211 */ /* 0x0c1fe200078008ff */
[----:B------:R-:W-:Y:S01]  /*a8d0*/  IMAD R4, R10, 0x4, R3 ;  /* 0x000000040a047824 */ /* 0x000fe200078e0203 */
[-C--:B-1----:R-:W-:Y:S02]  /*a8e0*/  LEA R14, P1, R6, R0.reuse, 0x1 ;  /* 0x00000000060e7211 */ /* 0x082fe400078208ff */
[----:B------:R-:W-:Y:S02]  /*a8f0*/  LEA.HI.X.SX32 R17, R5, R11, 0x1, P0 ;  /* 0x0000000b05117211 */ /* 0x000fe400000f0eff */
[----:B--2---:R-:W-:-:S02]  /*a900*/  LEA R12, P2, R7, R0, 0x1 ;  /* 0x00000000070c7211 */ /* 0x004fc400078408ff */
[-C--:B------:R-:W-:Y:S02]  /*a910*/  LEA.HI.X.SX32 R15, R6, R11.reuse, 0x1, P1 ;  /* 0x0000000b060f7211 */ /* 0x080fe400008f0eff */
[----:B------:R-:W-:Y:S01]  /*a920*/  LEA.HI.X.SX32 R13, R7, R11, 0x1, P2 ;  /* 0x0000000b070d7211 */ /* 0x000fe200010f0eff */
[----:B------:R0:W-:Y:S01]  /*a930*/  STL.64 [R1+0xb20], R16 ;  /* 0x000b201001007387 */ /* 0x0001e20000100a00 */
[----:B------:R-:W-:-:S03]  /*a940*/  LEA R10, R10, R4, 0x2 ;  /* 0x000000040a0a7211 */ /* 0x000fc600078e10ff */
[----:B------:R1:W-:Y:S01]  /*a950*/  STL.64 [R1+0xb18], R14 ;  /* 0x000b180e01007387 */ /* 0x0003e20000100a00 */
[----:B------:R-:W-:-:S03]  /*a960*/  LEA R8, P3, R10, R0, 0x1 ;  /* 0x000000000a087211 */ /* 0x000fc600078608ff */
[----:B------:R2:W-:Y:S01]  /*a970*/  STL.64 [R1+0xb10], R12 ;  /* 0x000b100c01007387 */ /* 0x0005e20000100a00 */
[CC--:B0-----:R-:W-:Y:S02]  /*a980*/  LEA R16, P0, R2.reuse, R0.reuse, 0x1 ;  /* 0x0000000002107211 */ /* 0x0c1fe400078008ff */
[CC--:B-1----:R-:W-:Y:S02]  /*a990*/  LEA R14, P1, R3.reuse, R0.reuse, 0x1 ;  /* 0x00000000030e7211 */ /* 0x0c2fe400078208ff */
[-C--:B------:R-:W-:Y:S02]  /*a9a0*/  LEA.HI.X.SX32 R17, R2, R11.reuse, 0x1, P0 ;  /* 0x0000000b02117211 */ /* 0x080fe400000f0eff */
[C---:B--2---:R-:W-:Y:S02]  /*a9b0*/  LEA R12, P2, R4.reuse, R0, 0x1 ;  /* 0x00000000040c7211 */ /* 0x044fe400078408ff */
[-C--:B------:R-:W-:Y:S02]  /*a9c0*/  LEA.HI.X.SX32 R15, R3, R11.reuse, 0x1, P1 ;  /* 0x0000000b030f7211 */ /* 0x080fe400008f0eff */
[-C--:B------:R-:W-:Y:S01]  /*a9d0*/  LEA.HI.X.SX32 R13, R4, R11.reuse, 0x1, P2 ;  /* 0x0000000b040d7211 */ /* 0x080fe200010f0eff */
[----:B------:R-:W-:Y:S01]  /*a9e0*/  IMAD.MOV.U32 R3, RZ, RZ, -0x800000 ;  /* 0xff800000ff037424 */ /* 0x000fe200078e00ff */
[----:B------:R-:W-:Y:S01]  /*a9f0*/  LEA.HI.X.SX32 R9, R10, R11, 0x1, P3 ;  /* 0x0000000b0a097211 */ /* 0x000fe200018f0eff */
[----:B------:R-:W-:Y:S01]  /*aa00*/  STL.64 [R1+0xb08], R16 ;  /* 0x000b081001007387 */ /* 0x000fe20000100a00 */
[----:B------:R-:W-:-:S03]  /*aa10*/  MOV R2, 0x3f800000 ;  /* 0x3f80000000027802 */ /* 0x000fc60000000f00 */
[----:B------:R-:W-:Y:S01]  /*aa20*/  STL.64 [R1+0xb00], R14 ;  /* 0x000b000e01007387 */ /* 0x000fe20000100a00 */
[----:B------:R-:W-:-:S03]  /*aa30*/  MOV R4, 0x3f800000 ;  /* 0x3f80000000047802 */ /* 0x000fc60000000f00 */
[----:B------:R-:W-:Y:S04]  /*aa40*/  STL.64 [R1+0xaf8], R12 ;  /* 0x000af80c01007387 */ /* 0x000fe80000100a00 */
[----:B------:R-:W-:Y:S04]  /*aa50*/  STL.64 [R1+0xaf0], R8 ;  /* 0x000af00801007387 */ /* 0x000fe80000100a00 */
[----:B------:R0:W-:Y:S04]  /*aa60*/  STL [R1+0x290], R3 ;  /* 0x0002900301007387 */ /* 0x0001e80000100800 */
[----:B------:R-:W-:Y:S04]  /*aa70*/  STL [R1+0x644], RZ ;  /* 0x000644ff01007387 */ /* 0x000fe80000100800 */
[----:B------:R-:W-:Y:S01]  /*aa80*/  STL [R1+0x8e4], R2 ;  /* 0x0008e40201007387 */ /* 0x000fe20000100800 */
[----:B0-----:R-:W-:-:S03]  /*aa90*/  IMAD.MOV.U32 R3, RZ, RZ, 0x3f800000 ;  /* 0x3f800000ff037424 */ /* 0x001fc600078e00ff */
[----:B------:R-:W-:Y:S04]  /*aaa0*/  STL [R1+0x640], RZ ;  /* 0x000640ff01007387 */ /* 0x000fe80000100800 */
[----:B------:R0:W-:Y:S04]  /*aab0*/  STL [R1+0x8e8], R4 ;  /* 0x0008e80401007387 */ /* 0x0001e80000100800 */
[----:B------:R1:W-:Y:S04]  /*aac0*/  STL [R1+0x8ec], R3 ;  /* 0x0008ec0301007387 */ /* 0x0003e80000100800 */
[----:B------:R2:W-:Y:S01]  /*aad0*/  STL [R1+0x8f0], R2 ;  /* 0x0008f00201007387 */ /* 0x0005e20000100800 */
[----:B0-----:R-:W-:-:S02]  /*aae0*/  MOV R4, 0xff800000 ;  /* 0xff80000000047802 */ /* 0x001fc40000000f00 */
[----:B-1----:R-:W-:-:S03]  /*aaf0*/  MOV R3, 0xff800000 ;  /* 0xff80000000037802 */ /* 0x002fc60000000f00 */
[----:B------:R-:W-:Y:S01]  /*ab00*/  STL [R1+0x294], R4 ;  /* 0x0002940401007387 */ /* 0x000fe20000100800 */
[----:B--2---:R-:W-:-:S03]  /*ab10*/  IMAD.MOV.U32 R2, RZ, RZ, -0x800000 ;  /* 0xff800000ff027424 */ /* 0x004fc600078e00ff */
        /* <DEDUP_REMOVED lines=214> */
[----:B------:R-:W2:Y:S04]  /*b880*/  LDL.64 R20, [R1+0x758] ;  /* 0x0007580001147983 */ /* 0x000ea80000100a00 */
[----:B------:R-:W-:Y:S04]  /*b890*/  STL [R1+0x310], RZ ;  /* 0x000310ff01007387 */ /* 0x000fe80000100800 */
[----:B------:R-:W-:Y:S04]  /*b8a0*/  STL [R1+0x314], RZ ;  /* 0x000314ff01007387 */ /* 0x000fe80000100800 */
[----:B------:R-:W-:Y:S01]  /*b8b0*/  STL [R1+0x318], RZ ;  /* 0x000318ff01007387 */ /* 0x000fe20000100800 */
[----:B------:R-:W-:-:S03]  /*b8c0*/  MOV R0, c[0x0][0x1a4] ;  /* 0x0000690000007a02 */ /* 0x000fc60000000f00 */
[----:B------:R-:W-:Y:S04]  /*b8d0*/  STL [R1+0x31c], RZ ;  /* 0x00031cff01007387 */ /* 0x000fe80000100800 */
[----:B------:R-:W-:Y:S04]  /*b8e0*/  STL [R1+0x3c0], RZ ;  /* 0x0003c0ff01007387 */ /* 0x000fe80000100800 */
[----:B------:R-:W-:Y:S04]  /*b8f0*/  STL [R1+0x3c4], RZ ;  /* 0x0003c4ff01007387 */ /* 0x000fe80000100800 */
[----:B------:R-:W-:Y:S04]  /*b900*/  STL [R1+0x3c8], RZ ;  /* 0x0003c8ff01007387 */ /* 0x000fe80000100800 */
[----:B------:R-:W-:Y:S01]  /*b910*/  STL [R1+0x3cc], RZ ;  /* 0x0003ccff01007387 */ /* 0x000fe20000100800 */
[----:B------:R-:W-:-:S03]  /*b920*/  IMAD R6, R0, 0xa, RZ ;  /* 0x0000000a00067824 */ /* 0x000fc600078e02ff */
[----:B------:R-:W-:Y:S01]  /*b930*/  STL [R1+0x2f0], RZ ;  /* 0x0002f0ff01007387 */ /* 0x000fe20000100800 */
[----:B------:R-:W-:-:S03]  /*b940*/  IMAD R7, R0, 0x14, RZ ;  /* 0x0000001400077824 */ /* 0x000fc600078e02ff */
[----:B------:R-:W-:Y:S01]  /*b950*/  STL [R1+0x2f4], RZ ;  /* 0x0002f4ff01007387 */ /* 0x000fe20000100800 */
[----:B------:R-:W-:-:S03]  /*b960*/  IMAD R8, R0, 0x28, RZ ;  /* 0x0000002800087824 */ /* 0x000fc600078e02ff */
[----:B------:R-:W-:Y:S01]  /*b970*/  STL [R1+0x2f8], RZ ;  /* 0x0002f8ff01007387 */ /* 0x000fe20000100800 */
[----:B------:R-:W-:-:S03]  /*b980*/  IMAD R9, R0, 0x2a, RZ ;  /* 0x0000002a00097824 */ /* 0x000fc600078e02ff */
[----:B------:R-:W-:Y:S04]  /*b990*/  STL [R1+0x2fc], RZ ;  /* 0x0002fcff01007387 */ /* 0x000fe80000100800 */
[----:B------:R-:W-:Y:S04]  /*b9a0*/  STL [R1+0x2e0], RZ ;  /* 0x0002e0ff01007387 */ /* 0x000fe80000100800 */
[----:B------:R-:W-:Y:S04]  /*b9b0*/  STL [R1+0x2e4], RZ ;  /* 0x0002e4ff01007387 */ /* 0x000fe80000100800 */
[----:B------:R-:W-:Y:S04]  /*b9c0*/  STL [R1+0x2e8], RZ ;  /* 0x0002e8ff01007387 */ /* 0x000fe80000100800 */
[----:B------:R-:W-:Y:S04]  /*b9d0*/  STL [R1+0x2ec], RZ ;  /* 0x0002ecff01007387 */ /* 0x000fe80000100800 */
[----:B------:R0:W-:Y:S04]  /*b9e0*/  STL.64 [R1+0xd68], R6 ;  /* 0x000d680601007387 */ /* 0x0001e80000100a00 */
[----:B------:R1:W-:Y:S04]  /*b9f0*/  STL.64 [R1+0xd70], R8 ;  /* 0x000d700801007387 */ /* 0x0003e80000100a00 */
[----:B------:R-:W3:Y:S04]  /*ba00*/  S2R R29, SR_TID.X ;  /* 0x00000000001d7919 */ /* 0x000ee80000002100 */
[----:B0-----:R-:W0:Y:S04]  /*ba10*/  S2R R7, SR_TID.X ;  /* 0x0000000000077919 */ /* 0x001e280000002100 */
[----:B-1----:R-:W1:Y:S01]  /*ba20*/  S2R R8, SR_TID.X ;  /* 0x0000000000087919 */ /* 0x002e620000002100 */
[----:B------:R-:W-:-:S02]  /*ba30*/  IMAD R10, R0, 0x16, RZ ;  /* 0x00000016000a7824 */ /* 0x000fc400078e02ff */
[C---:B------:R-:W-:Y:S02]  /*ba40*/  IMAD R11, R0.reuse, 0x2c, RZ ;  /* 0x0000002c000b7824 */ /* 0x040fe400078e02ff */
[----:B------:R-:W-:-:S03]  /*ba50*/  IMAD R12, R0, 0x2e, RZ ;  /* 0x0000002e000c7824 */ /* 0x000fc600078e02ff */
[----:B------:R4:W-:Y:S01]  /*ba60*/  STL.64 [R1+0xd58], R10 ;  /* 0x000d580a01007387 */ /* 0x0009e20000100a00 */
[----:B------:R-:W-:Y:S01]  /*ba70*/  IMAD R13, R0, 0x6, RZ ;  /* 0x00000006000d7824 */ /* 0x000fe200078e02ff */
[----:B---3--:R-:W-:Y:S02]  /*ba80*/  LOP3.LUT R29, R29, 0x7, RZ, 0xc0, !PT ;  /* 0x000000071d1d7812 */ /* 0x008fe400078ec0ff */
[----:B0-----:R-:W-:Y:S02]  /*ba90*/  LOP3.LUT R6, R7, 0xff, RZ, 0xc0, !PT ;  /* 0x000000ff07067812 */ /* 0x001fe400078ec0ff */
[C---:B-1----:R-:W-:Y:S01]  /*baa0*/  LOP3.LUT R7, R8.reuse, 0x7, RZ, 0xc0, !PT ;  /* 0x0000000708077812 */ /* 0x042fe200078ec0ff */
[----:B------:R-:W-:Y:S01]  /*bab0*/  IMAD R29, R29, 0x90, RZ ;  /* 0x000000901d1d7824 */ /* 0x000fe200078e02ff */
[C---:B------:R-:W-:Y:S02]  /*bac0*/  LOP3.LUT R9, R8.reuse, 0xc0, RZ, 0xc0, !PT ;  /* 0x000000c008097812 */ /* 0x040fe400078ec0ff */
[----:B----4-:R-:W-:Y:S01]  /*bad0*/  SHF.L.U32 R11, R8, 0x1, RZ ;  /* 0x00000001080b7819 */ /* 0x010fe200000006ff */
[----:B------:R-:W-:-:S02]  /*bae0*/  IMAD R8, R7, 0x210, RZ ;  /* 0x0000021007087824 */ /* 0x000fc400078e02ff */
[C---:B------:R-:W-:Y:S02]  /*baf0*/  IMAD R14, R0.reuse, 0xc, RZ ;  /* 0x0000000c000e7824 */ /* 0x040fe400078e02ff */
[C---:B------:R-:W-:Y:S02]  /*bb00*/  IMAD R15, R0.reuse, 0x18, RZ ;  /* 0x00000018000f7824 */ /* 0x040fe400078e02ff */
[C---:B------:R-:W-:Y:S02]  /*bb10*/  IMAD R16, R0.reuse, 0x30, RZ ;  /* 0x0000003000107824 */ /* 0x040fe400078e02ff */
[C---:B------:R-:W-:Y:S01]  /*bb20*/  IMAD R17, R0.reuse, 0x32, RZ ;  /* 0x0000003200117824 */ /* 0x040fe200078e02ff */
[----:B------:R-:W-:Y:S01]  /*bb30*/  STL.64 [R1+0xd50], R12 ;  /* 0x000d500c01007387 */ /* 0x000fe20000100a00 */
[C---:B------:R-:W-:Y:S01]  /*bb40*/  IMAD R18, R0.reuse, 0x1a, RZ ;  /* 0x0000001a00127824 */ /* 0x040fe200078e02ff */
[--C-:B------:R-:W-:Y:S01]  /*bb50*/  LOP3.LUT R29, R29, 0x30, R11.reuse, 0x78, !PT ;  /* 0x000000301d1d7812 */ /* 0x100fe200078e780b */
[----:B------:R-:W-:Y:S01]  /*bb60*/  IMAD R19, R0, 0x34, RZ ;  /* 0x0000003400137824 */ /* 0x000fe200078e02ff */
[----:B------:R-:W-:Y:S01]  /*bb70*/  LOP3.LUT R8, R8, 0x30, R11, 0x78, !PT ;  /* 0x0000003008087812 */ /* 0x000fe200078e780b */
[----:B------:R-:W-:Y:S01]  /*bb80*/  IMAD R11, R0, 0x46, RZ ;  /* 0x00000046000b7824 */ /* 0x000fe200078e02ff */
[----:B------:R-:W-:Y:S01]  /*bb90*/  STL.64 [R1+0xd48], R14 ;  /* 0x000d480e01007387 */ /* 0x000fe20000100a00 */
[----:B------:R-:W-:Y:S01]  /*bba0*/  IMAD.SHL.U32 R6, R6, 0x2, RZ ;  /* 0x0000000206067824 */ /* 0x000fe200078e00ff */
[----:B------:R-:W-:-:S02]  /*bbb0*/  SHF.R.U32.HI R9, RZ, 0x2, R9 ;  /* 0x00000002ff097819 */ /* 0x000fc40000011609 */
[----:B------:R-:W-:Y:S01]  /*bbc0*/  STL.64 [R1+0xd60], R16 ;  /* 0x000d601001007387 */ /* 0x000fe20000100a00 */
[----:B------:R-:W-:-:S03]  /*bbd0*/  IMAD R7, R0, 0x42, RZ ;  /* 0x0000004200077824 */ /* 0x000fc600078e02ff */
[----:B------:R0:W-:Y:S01]  /*bbe0*/  STL.64 [R1+0xd38], R18 ;  /* 0x000d381201007387 */ /* 0x0001e20000100a00 */
[C---:B------:R-:W-:Y:S02]  /*bbf0*/  IMAD R22, R0.reuse, 0x1c, RZ ;  /* 0x0000001c00167824 */ /* 0x040fe400078e02ff */
[----:B------:R-:W-:Y:S01]  /*bc00*/  IMAD R23, R0, 0x38, RZ ;  /* 0x0000003800177824 */ /* 0x000fe200078e02ff */
[----:B------:R-:W-:Y:S01]  /*bc10*/  LOP3.LUT R6, R6, R9, RZ, 0x3c, !PT ;  /* 0x0000000906067212 */ /* 0x000fe200078e3cff */
[C---:B------:R-:W-:Y:S02]  /*bc20*/  IMAD R8, R0.reuse, 0x48, RZ ;  /* 0x0000004800087824 */ /* 0x040fe400078e02ff */
[C---:B------:R-:W-:Y:S02]  /*bc30*/  IMAD R2, R0.reuse, 0x22, RZ ;  /* 0x0000002200027824 */ /* 0x040fe400078e02ff */
[C---:B------:R-:W-:Y:S02]  /*bc40*/  IMAD R9, R0.reuse, 0x4a, RZ ;  /* 0x0000004a00097824 */ /* 0x040fe400078e02ff */
[----:B0-----:R-:W-:-:S02]  /*bc50*/  IMAD R19, R0, 0x21, RZ ;  /* 0x0000002100137824 */ /* 0x001fc400078e02ff */
[C---:B------:R-:W-:Y:S02]  /*bc60*/  IMAD R10, R0.reuse, 0x4e, RZ ;  /* 0x0000004e000a7824 */ /* 0x040fe400078e02ff */
[C---:B------:R-:W-:Y:S02]  /*bc70*/  IMAD R3, R0.reuse, 0x12, RZ ;  /* 0x0000001200037824 */ /* 0x040fe400078e02ff */
[C---:B------:R-:W-:Y:S02]  /*bc80*/  IMAD R4, R0.reuse, 0x24, RZ ;  /* 0x0000002400047824 */ /* 0x040fe400078e02ff */
[C---:B------:R-:W-:Y:S01]  /*bc90*/  IMAD R18, R0.reuse, 0x23, RZ ;  /* 0x0000002300127824 */ /* 0x040fe200078e02ff */
[----:B--2---:R-:W-:Y:S01]  /*bca0*/  MOV R24, R20 ;  /* 0x0000001400187202 */ /* 0x004fe20000000f00 */
[C---:B------:R-:W-:Y:S01]  /*bcb0*/  IMAD R20, R0.reuse, 0x36, RZ ;  /* 0x0000003600147824 */ /* 0x040fe200078e02ff */
[----:B------:R-:W-:Y:S01]  /*bcc0*/  MOV R25, R21 ;  /* 0x0000001500197202 */ /* 0x000fe20000000f00 */
[----:B------:R-:W-:-:S02]  /*bcd0*/  IMAD R21, R0, 0xe, RZ ;  /* 0x0000000e00157824 */ /* 0x000fc400078e02ff */
[----:B------:R-:W-:Y:S01]  /*bce0*/  IMAD.MOV.U32 R12, RZ, RZ, R24 ;  /* 0x000000ffff0c7224 */ /* 0x000fe200078e0018 */
[----:B------:R-:W-:Y:S02]  /*bcf0*/  MOV R13, R25 ;  /* 0x00000019000d7202 */ /* 0x000fe40000000f00 */
[----:B------:R0:W-:Y:S01]  /*bd00*/  STL.64 [R1+0xd30], R20 ;  /* 0x000d301401007387 */ /* 0x0001e20000100a00 */
[C---:B------:R-:W-:Y:S02]  /*bd10*/  IMAD R24, R0.reuse, 0x3a, RZ ;  /* 0x0000003a00187824 */ /* 0x040fe400078e02ff */
[C---:B------:R-:W-:Y:S01]  /*bd20*/  IMAD R25, R0.reuse, 0x1e, RZ ;  /* 0x0000001e00197824 */ /* 0x040fe200078e02ff */
[----:B------:R-:W-:Y:S01]  /*bd30*/  STL [R1+0xd78], R21 ;  /* 0x000d781501007387 */ /* 0x000fe20000100800 */
[-C--:B------:R-:W-:Y:S01]  /*bd40*/  IADD3 R14, P3, R7, R12.reuse, RZ ;  /* 0x0000000c070e7210 */ /* 0x080fe20007f7e0ff */
[C---:B------:R-:W-:Y:S01]  /*bd50*/  IMAD R7, R0.reuse, 0x44, RZ ;  /* 0x0000004400077824 */ /* 0x040fe200078e02ff */
[-C--:B0-----:R-:W-:Y:S01]  /*bd60*/  IADD3 R20, P1, R11, R12.reuse, RZ ;  /* 0x0000000c0b147210 */ /* 0x081fe20007f3e0ff */
[C---:B------:R-:W-:Y:S01]  /*bd70*/  IMAD R11, R0.reuse, 0x4c, RZ ;  /* 0x0000004c000b7824 */ /* 0x040fe200078e02ff */
[----:B------:R0:W-:Y:S04]  /*bd80*/  STL.64 [R1+0xd40], R22 ;  /* 0x000d401601007387 */ /* 0x0001e80000100a00 */
[----:B------:R1:W-:Y:S01]  /*bd90*/  STL.64 [R1+0xd28], R24 ;  /* 0x000d281801007387 */ /* 0x0003e20000100a00 */
[-C--:B------:R-:W-:Y:S01]  /*bda0*/  IADD3 R16, P2, R11, R12.reuse, RZ ;  /* 0x0000000c0b107210 */ /* 0x080fe20007f5e0ff */
[----:B------:R-:W-:Y:S01]  /*bdb0*/  IMAD R11, R0, 0x11, RZ ;  /* 0x00000011000b7824 */ /* 0x000fe200078e02ff */
[----:B------:R-:W-:-:S02]  /*bdc0*/  IADD3 R6, P0, R7, R12, RZ ;  /* 0x0000000c07067210 */ /* 0x000fc40007f1e0ff */
[-C--:B------:R-:W-:Y:S02]  /*bdd0*/  LEA.HI.X.SX32 R15, R19, R13.reuse, 0x1, P3 ;  /* 0x0000000d130f7211 */ /* 0x080fe400018f0eff */
[-C--:B0-----:R-:W-:Y:S02]  /*bde0*/  IADD3 R22, P4, R9, R12.reuse, RZ ;  /* 0x0000000c09167210 */ /* 0x081fe40007f9e0ff */
[-C--:B-1----:R-:W-:Y:S02]  /*bdf0*/  IADD3 R24, P5, R8, R12.reuse, RZ ;  /* 0x0000000c08187210 */ /* 0x082fe40007fbe0ff */
[C---:B------:R-:W-:Y:S01]  /*be00*/  IADD3 R8, P6, R2.reuse, R12, RZ ;  /* 0x0000000c02087210 */ /* 0x040fe20007fde0ff */
[----:B------:R-:W-:Y:S01]  /*be10*/  STL [R1+0x9c8], R22 ;  /* 0x0009c81601007387 */ /* 0x000fe20000100800 */
[-C--:B------:R-:W-:Y:S02]  /*be20*/  LEA.HI.X.SX32 R7, R2, R13.reuse, 0x1, P0 ;  /* 0x0000000d02077211 */ /* 0x080fe400000f0eff */
[-C--:B------:R-:W-:Y:S01]  /*be30*/  LEA.HI.X.SX32 R9, R11, R13.reuse, 0x1, P6 ;  /* 0x0000000d0b097211 */ /* 0x080fe200030f0eff */
[----:B------:R0:W-:Y:S01]  /*be40*/  STL.64 [R1+0x9e8], R14 ;  /* 0x0009e80e01007387 */ /* 0x0001e20000100a00 */
[----:B------:R-:W-:-:S03]  /*be50*/  LEA.HI.X.SX32 R21, R18, R13, 0x1, P1 ;  /* 0x0000000d12157211 */ /* 0x000fc600008f0eff */
[----:B------:R1:W-:Y:S04]  /*be60*/  STL.64 [R1+0xa68], R8 ;  /* 0x000a680801007387 */ /* 0x0003e80000100a00 */
[----:B------:R2:W-:Y:S01]  /*be70*/  STL.64 [R1+0x9e0], R6 ;  /* 0x0009e00601007387 */ /* 0x0005e20000100a00 */
[-C--:B0-----:R-:W-:Y:S01]  /*be80*/  IADD3 R14, P3, R10, R12.reuse, RZ ;  /* 0x0000000c0a0e7210 */ /* 0x081fe20007f7e0ff */
[----:B------:R-:W-:Y:S01]  /*be90*/  IMAD R10, R0, 0x9, RZ ;  /* 0x00000009000a7824 */ /* 0x000fe200078e02ff */
[CC--:B-1----:R-:W-:Y:S02]  /*bea0*/  IADD3 R8, P6, R3.reuse, R12.reuse, RZ ;  /* 0x0000000c03087210 */ /* 0x0c2fe40007fde0ff */
[----:B--2---:R-:W-:Y:S02]  /*beb0*/  IADD3 R6, P0, R4, R12, RZ ;  /* 0x0000000c04067210 */ /* 0x004fe40007f1e0ff */
[-C--:B------:R-:W-:Y:S01]  /*bec0*/  LEA.HI.X.SX32 R9, R10, R13.reuse, 0x1, P6 ;  /* 0x0000000d0a097211 */ /* 0x080fe200030f0eff */
[----:B------:R0:W-:Y:S01]  /*bed0*/  STL.64 [R1+0x9d8], R20 ;  /* 0x0009d81401007387 */ /* 0x0001e20000100a00 */
[----:B------:R-:W-:-:S03]  /*bee0*/  LEA.HI.X.SX32 R7, R3, R13, 0x1, P0 ;  /* 0x0000000d03077211 */ /* 0x000fc600000f0eff */
[----:B0-----:R-:W2:Y:S04]  /*bef0*/  LDL.LU R21, [R1+0xd78] ;  /* 0x000d780001157983 */ /* 0x001ea80000300800 */
[----:B------:R0:W-:Y:S04]  /*bf00*/  STL.64 [R1+0xaa8], R8 ;  /* 0x000aa80801007387 */ /* 0x0001e80000100a00 */
[----:B0-----:R-:W3:Y:S04]  /*bf10*/  LDL.LU.64 R8, [R1+0xd70] ;  /* 0x000d700001087983 */ /* 0x001ee80000300a00 */
[----:B------:R0:W-:Y:S04]  /*bf20*/  STL.64 [R1+0xa60], R6 ;  /* 0x000a600601007387 */ /* 0x0001e80000100a00 */
[----:B0-----:R-:W4:Y:S01]  /*bf30*/  LDL.LU.64 R6, [R1+0xd68] ;  /* 0x000d680001067983 */ /* 0x001f220000300a00 */
[C---:B------:R-:W-:Y:S01]  /*bf40*/  IMAD R5, R0.reuse, 0x26, RZ ;  /* 0x0000002600057824 */ /* 0x040fe200078e02ff */
[----:B------:R-:W-:Y:S01]  /*bf50*/  MOV R2, R22 ;  /* 0x0000001600027202 */ /* 0x000fe20000000f00 */
[----:B------:R-:W-:-:S02]  /*bf60*/  IMAD R15, R0, 0x25, RZ ;  /* 0x00000025000f7824 */ /* 0x000fc400078e02ff */
[----:B------:R-:W-:Y:S01]  /*bf70*/  IMAD R17, R0, 0x13, RZ ;  /* 0x0000001300117824 */ /* 0x000fe200078e02ff */
[----:B------:R-:W-:Y:S01]  /*bf80*/  IADD3 R22, P0, R5, R12, RZ ;  /* 0x0000000c05167210 */ /* 0x000fe20007f1e0ff */
[----:B------:R-:W-:Y:S01]  /*bf90*/  IMAD.MOV.U32 R3, RZ, RZ, R23 ;  /* 0x000000ffff037224 */ /* 0x000fe200078e0017 */
[-C--:B------:R-:W-:Y:S02]  /*bfa0*/  LEA.HI.X.SX32 R25, R4, R13.reuse, 0x1, P5 ;  /* 0x0000000d04197211 */ /* 0x080fe400028f0eff */
[-C--:B------:R-:W-:Y:S02]  /*bfb0*/  LEA.HI.X.SX32 R3, R15, R13.reuse, 0x1, P4 ;  /* 0x0000000d0f037211 */ /* 0x080fe400020f0eff */
[----:B------:R-:W-:Y:S01]  /*bfc0*/  LEA.HI.X.SX32 R23, R17, R13, 0x1, P0 ;  /* 0x0000000d11177211 */ /* 0x000fe200000f0eff */
[C---:B------:R-:W-:Y:S01]  /*bfd0*/  IMAD R20, R0.reuse, 0x56, RZ ;  /* 0x0000005600147824 */ /* 0x040fe200078e02ff */
[----:B------:R-:W-:Y:S01]  /*bfe0*/  STL.64 [R1+0x9d0], R24 ;  /* 0x0009d01801007387 */ /* 0x000fe20000100a00 */
[----:B------:R-:W-:-:S03]  /*bff0*/  IMAD R19, R0, 0x50, RZ ;  /* 0x0000005000137824 */ /* 0x000fc600078e02ff */
[----:B------:R-:W-:Y:S01]  /*c000*/  STL [R1+0x9cc], R3 ;  /* 0x0009cc0301007387 */ /* 0x000fe20000100800 */
[----:B------:R-:W-:-:S03]  /*c010*/  IADD3 R20, P4, R20, R12, RZ ;  /* 0x0000000c14147210 */ /* 0x000fc60007f9e0ff */
[----:B------:R0:W-:Y:S01]  /*c020*/  STL.64 [R1+0xa58], R22 ;  /* 0x000a581601007387 */ /* 0x0001e20000100a00 */
[-C--:B------:R-:W-:Y:S02]  /*c030*/  LEA.HI.X.SX32 R17, R5, R13.reuse, 0x1, P2 ;  /* 0x0000000d05117211 */ /* 0x080fe400010f0eff */
[----:B------:R-:W-:Y:S01]  /*c040*/  IADD3 R18, P1, R19, R12, RZ ;  /* 0x0000000c13127210 */ /* 0x000fe20007f3e0ff */
[----:B------:R-:W-:Y:S01]  /*c050*/  STL [R1+0x998], R20 ;  /* 0x0009981401007387 */ /* 0x000fe20000100800 */
[C---:B------:R-:W-:Y:S02]  /*c060*/  IMAD R19, R0.reuse, 0x5, RZ ;  /* 0x0000000500137824 */ /* 0x040fe400078e02ff */
[C---:B0-----:R-:W-:Y:S01]  /*c070*/  IMAD R23, R0.reuse, 0x27, RZ ;  /* 0x0000002700177824 */ /* 0x041fe200078e02ff */
[----:B------:R0:W-:Y:S04]  /*c080*/  STL.64 [R1+0x9c0], R16 ;  /* 0x0009c01001007387 */ /* 0x0001e80000100a00 */
[----:B------:R-:W-:Y:S01]  /*c090*/  LEA.HI.X.SX32 R15, R23, R13, 0x1, P3 ;  /* 0x0000000d170f7211 */ /* 0x000fe200018f0eff */
[----:B------:R-:W-:-:S04]  /*c0a0*/  IMAD R11, R0, 0x52, RZ ;  /* 0x00000052000b7824 */ /* 0x000fc800078e02ff */
[----:B------:R-:W-:Y:S01]  /*c0b0*/  STL.64 [R1+0x9b8], R14 ;  /* 0x0009b80e01007387 */ /* 0x000fe20000100a00 */
[-C--:B------:R-:W-:Y:S02]  /*c0c0*/  IADD3 R10, P6, R11, R12.reuse, RZ ;  /* 0x0000000c0b0a7210 */ /* 0x080fe40007fde0ff */
[-C--:B---3--:R-:W-:Y:S02]  /*c0d0*/  IADD3 R22, P3, R8, R12.reuse, RZ ;  /* 0x0000000c08167210 */ /* 0x088fe40007f7e0ff */
[-C--:B----4-:R-:W-:Y:S02]  /*c0e0*/  IADD3 R2, P0, R6, R12.reuse, RZ ;  /* 0x0000000c06027210 */ /* 0x090fe40007f1e0ff */
[C---:B0-----:R-:W-:Y:S02]  /*c0f0*/  IADD3 R16, P2, R7.reuse, R12, RZ ;  /* 0x0000000c07107210 */ /* 0x041fe40007f5e0ff */
[-C--:B------:R-:W-:Y:S02]  /*c100*/  LEA.HI.X.SX32 R23, R7, R13.reuse, 0x1, P3 ;  /* 0x0000000d07177211 */ /* 0x080fe400018f0eff */
[----:B------:R-:W-:-:S02]  /*c110*/  LEA.HI.X.SX32 R3, R19, R13, 0x1, P0 ;  /* 0x0000000d13037211 */ /* 0x000fc400000f0eff */
[-C--:B------:R-:W-:Y:S02]  /*c120*/  MOV R7, R13.reuse ;  /* 0x0000000d00077202 */ /* 0x080fe40000000f00 */
[----:B------:R-:W-:Y:S01]  /*c130*/  LEA.HI.X.SX32 R17, R6, R13, 0x1, P2 ;  /* 0x0000000d06117211 */ /* 0x000fe200010f0eff */
[----:B------:R-:W-:Y:S01]  /*c140*/  STL.64 [R1+0xac8], R2 ;  /* 0x000ac80201007387 */ /* 0x000fe20000100a00 */
[----:B------:R-:W-:-:S03]  /*c150*/  LEA.HI.X.SX32 R19, R8, R7, 0x1, P1 ;  /* 0x0000000708137211 */ /* 0x000fc600008f0eff */
[----:B------:R0:W-:Y:S04]  /*c160*/  STL.64 [R1+0xaa0], R16 ;  /* 0x000aa01001007387 */ /* 0x0001e80000100a00 */
[----:B0-----:R-:W3:Y:S04]  /*c170*/  LDL.LU.64 R16, [R1+0xd60] ;  /* 0x000d600001107983 */ /* 0x001ee80000300a00 */
[----:B------:R-:W-:Y:S04]  /*c180*/  STL.64 [R1+0xa50], R22 ;  /* 0x000a501601007387 */ /* 0x000fe80000100a00 */
[----:B------:R0:W-:Y:S02]  /*c190*/  STL.64 [R1+0x9b0], R18 ;  /* 0x0009b01201007387 */ /* 0x0001e40000100a00 */
[----:B0-----:R-:W-:-:S05]  /*c1a0*/  IMAD R18, R0, 0x29, RZ ;  /* 0x0000002900127824 */ /* 0x001fca00078e02ff */
[----:B------:R-:W-:-:S05]  /*c1b0*/  LEA.HI.X.SX32 R11, R18, R7, 0x1, P6 ;  /* 0x00000007120b7211 */ /* 0x000fca00030f0eff */
[----:B------:R0:W-:Y:S04]  /*c1c0*/  STL.64 [R1+0x9a8], R10 ;  /* 0x0009a80a01007387 */ /* 0x0001e80000100a00 */
[----:B0-----:R-:W4:Y:S01]  /*c1d0*/  LDL.LU.64 R10, [R1+0xd58] ;  /* 0x000d5800010a7983 */ /* 0x001f220000300a00 */
[C---:B------:R-:W-:Y:S02]  /*c1e0*/  IMAD R14, R0.reuse, 0x58, RZ ;  /* 0x00000058000e7824 */ /* 0x040fe400078e02ff */
[C---:B------:R-:W-:Y:S02]  /*c1f0*/  IMAD R25, R0.reuse, 0x54, RZ ;  /* 0x0000005400197824 */ /* 0x040fe400078e02ff */
[C---:B------:R-:W-:Y:S01]  /*c200*/  IMAD R15, R0.reuse, 0x5a, RZ ;  /* 0x0000005a000f7824 */ /* 0x040fe200078e02ff */
[-C--:B------:R-:W-:Y:S01]  /*c210*/  MOV R6, R12.reuse ;  /* 0x0000000c00067202 */ /* 0x080fe20000000f00 */
[----:B------:R-:W-:Y:S01]  /*c220*/  IMAD R4, R0, 0x15, RZ ;  /* 0x0000001500047824 */ /* 0x000fe200078e02ff */
[----:B------:R-:W-:-:S02]  /*c230*/  IADD3 R2, P0, R14, R12, RZ ;  /* 0x0000000c0e027210 */ /* 0x000fc40007f1e0ff */
[-C--:B------:R-:W-:Y:S02]  /*c240*/  IADD3 R24, P5, R25, R12.reuse, RZ ;  /* 0x0000000c19187210 */ /* 0x080fe40007fbe0ff */
[----:B------:R-:W-:Y:S02]  /*c250*/  IADD3 R14, P2, R15, R12, RZ ;  /* 0x0000000c0f0e7210 */ /* 0x000fe40007f5e0ff */
[C---:B------:R-:W-:Y:S02]  /*c260*/  IADD3 R12, P3, R9.reuse, R6, RZ ;  /* 0x00000006090c7210 */ /* 0x040fe40007f7e0ff */
[-C--:B------:R-:W-:Y:S02]  /*c270*/  LEA.HI.X.SX32 R25, R9, R7.reuse, 0x1, P5 ;  /* 0x0000000709197211 */ /* 0x080fe400028f0eff */
[----:B------:R-:W-:Y:S01]  /*c280*/  LEA.HI.X.SX32 R13, R4, R7, 0x1, P3 ;  /* 0x00000007040d7211 */ /* 0x000fe200018f0eff */
[----:B------:R-:W-:-:S04]  /*c290*/  IMAD R3, R0, 0x2b, RZ ;  /* 0x0000002b00037824 */ /* 0x000fc800078e02ff */
[----:B------:R-:W-:Y:S04]  /*c2a0*/  STL.64 [R1+0xa48], R12 ;  /* 0x000a480c01007387 */ /* 0x000fe80000100a00 */
[----:B------:R0:W-:Y:S01]  /*c2b0*/  STL.64 [R1+0x9a0], R24 ;  /* 0x0009a01801007387 */ /* 0x0001e20000100a00 */
[----:B--2---:R-:W-:Y:S01]  /*c2c0*/  MOV R9, R21 ;  /* 0x0000001500097202 */ /* 0x004fe20000000f00 */
[C---:B------:R-:W-:Y:S01]  /*c2d0*/  IMAD R4, R0.reuse, 0x60, RZ ;  /* 0x0000006000047824 */ /* 0x040fe200078e02ff */
[----:B------:R-:W-:Y:S01]  /*c2e0*/  LEA.HI.X.SX32 R9, R3, R7, 0x1, P4 ;  /* 0x0000000703097211 */ /* 0x000fe200020f0eff */
[----:B------:R-:W-:Y:S02]  /*c2f0*/  IMAD.MOV.U32 R8, RZ, RZ, R20 ;  /* 0x000000ffff087224 */ /* 0x000fe400078e0014 */
[----:B0-----:R-:W-:-:S02]  /*c300*/  IMAD R24, R0, 0xb, RZ ;  /* 0x0000000b00187824 */ /* 0x001fc400078e02ff */
[----:B------:R-:W-:Y:S01]  /*c310*/  IMAD R25, R0, 0x62, RZ ;  /* 0x0000006200197824 */ /* 0x000fe200078e02ff */
[-C--:B------:R-:W-:Y:S01]  /*c320*/  IADD3 R8, P4, R4, R6.reuse, RZ ;  /* 0x0000000604087210 */ /* 0x080fe20007f9e0ff */
[----:B------:R-:W-:Y:S01]  /*c330*/  STL [R1+0x99c], R9 ;  /* 0x00099c0901007387 */ /* 0x000fe20000100800 */
[-C--:B----4-:R-:W-:Y:S02]  /*c340*/  IADD3 R12, P3, R10, R6.reuse, RZ ;  /* 0x000000060a0c7210 */ /* 0x090fe40007f7e0ff */
[-C--:B------:R-:W-:Y:S02]  /*c350*/  IADD3 R20, P5, R11, R6.reuse, RZ ;  /* 0x000000060b147210 */ /* 0x080fe40007fbe0ff */
[-C--:B------:R-:W-:Y:S02]  /*c360*/  LEA.HI.X.SX32 R13, R24, R7.reuse, 0x1, P3 ;  /* 0x00000007180d7211 */ /* 0x080fe400018f0eff */
[----:B------:R-:W-:Y:S02]  /*c370*/  IADD3 R4, P3, R25, R6, RZ ;  /* 0x0000000619047210 */ /* 0x000fe40007f7e0ff */
[-C--:B------:R-:W-:Y:S01]  /*c380*/  LEA.HI.X.SX32 R21, R10, R7.reuse, 0x1, P5 ;  /* 0x000000070a157211 */ /* 0x080fe200028f0eff */
[----:B------:R0:W-:Y:S01]  /*c390*/  STL.64 [R1+0xa98], R12 ;  /* 0x000a980c01007387 */ /* 0x0001e20000100a00 */
[----:B------:R-:W-:-:S03]  /*c3a0*/  LEA.HI.X.SX32 R3, R11, R7, 0x1, P0 ;  /* 0x000000070b037211 */ /* 0x000fc600000f0eff */
[----:B0-----:R-:W2:Y:S04]  /*c3b0*/  LDL.LU.64 R12, [R1+0xd50] ;  /* 0x000d5000010c7983 */ /* 0x001ea80000300a00 */
[----:B------:R-:W-:Y:S04]  /*c3c0*/  STL [R1+0x968], R4 ;  /* 0x0009680401007387 */ /* 0x000fe80000100800 */
[----:B------:R0:W-:Y:S02]  /*c3d0*/  STL.64 [R1+0xa40], R20 ;  /* 0x000a401401007387 */ /* 0x0001e40000100a00 */
[----:B0-----:R-:W-:-:S02]  /*c3e0*/  IMAD R20, R0, 0x2d, RZ ;  /* 0x0000002d00147824 */ /* 0x001fc400078e02ff */
[----:B------:R-:W-:Y:S03]  /*c3f0*/  STL.64 [R1+0x990], R2 ;  /* 0x0009900201007387 */ /* 0x000fe60000100a00 */
[----:B------:R-:W-:-:S05]  /*c400*/  LEA.HI.X.SX32 R15, R20, R7, 0x1, P2 ;  /* 0x00000007140f7211 */ /* 0x000fca00010f0eff */
[----:B------:R0:W-:Y:S04]  /*c410*/  STL.64 [R1+0x988], R14 ;  /* 0x0009880e01007387 */ /* 0x0001e80000100a00 */
[----:B0-----:R-:W4:Y:S01]  /*c420*/  LDL.LU.64 R14, [R1+0xd48] ;  /* 0x000d4800010e7983 */ /* 0x001f220000300a00 */
[C---:B------:R-:W-:Y:S02]  /*c430*/  IMAD R23, R0.reuse, 0x5c, RZ ;  /* 0x0000005c00177824 */ /* 0x040fe400078e02ff */
[----:B------:R-:W-:-:S03]  /*c440*/  IMAD R19, R0, 0x5e, RZ ;  /* 0x0000005e00137824 */ /* 0x000fc600078e02ff */
[-C--:B------:R-:W-:Y:S01]  /*c450*/  IADD3 R22, P1, R23, R6.reuse, RZ ;  /* 0x0000000617167210 */ /* 0x080fe20007f3e0ff */
[C---:B------:R-:W-:Y:S01]  /*c460*/  IMAD R23, R0.reuse, 0x17, RZ ;  /* 0x0000001700177824 */ /* 0x040fe200078e02ff */
[----:B------:R-:W-:Y:S01]  /*c470*/  IADD3 R18, P6, R19, R6, RZ ;  /* 0x0000000613127210 */ /* 0x000fe20007fde0ff */
[C---:B------:R-:W-:Y:S02]  /*c480*/  IMAD R19, R0.reuse, 0x2f, RZ ;  /* 0x0000002f00137824 */ /* 0x040fe400078e02ff */
[----:B------:R-:W-:-:S03]  /*c490*/  IMAD R9, R0, 0x3, RZ ;  /* 0x0000000300097824 */ /* 0x000fc600078e02ff */
[----:B------:R-:W-:Y:S01]  /*c4a0*/  LEA.HI.X.SX32 R19, R19, R7, 0x1, P6 ;  /* 0x0000000713137211 */ /* 0x000fe200030f0eff */
[C---:B------:R-:W-:Y:S02]  /*c4b0*/  IMAD R10, R0.reuse, 0x68, RZ ;  /* 0x00000068000a7824 */ /* 0x040fe400078e02ff */
[C---:B------:R-:W-:Y:S02]  /*c4c0*/  IMAD R2, R0.reuse, 0x64, RZ ;  /* 0x0000006400027824 */ /* 0x040fe400078e02ff */
[----:B------:R-:W-:-:S03]  /*c4d0*/  IMAD R3, R0, 0x19, RZ ;  /* 0x0000001900037824 */ /* 0x000fc600078e02ff */
[----:B------:R-:W-:Y:S01]  /*c4e0*/  IADD3 R2, P0, R2, R6, RZ ;  /* 0x0000000602027210 */ /* 0x000fe20007f1e0ff */
[----:B------:R-:W-:-:S05]  /*c4f0*/  IMAD R21, R0, 0x66, RZ ;  /* 0x0000006600157824 */ /* 0x000fca00078e02ff */
[-C--:B------:R-:W-:Y:S02]  /*c500*/  IADD3 R20, P2, R21, R6.reuse, RZ ;  /* 0x0000000615147210 */ /* 0x080fe40007f5e0ff */
[----:B--2---:R-:W-:-:S04]  /*c510*/  IADD3 R24, P5, R12, R6, RZ ;  /* 0x000000060c187210 */ /* 0x004fc80007fbe0ff */
[-C--:B------:R-:W-:Y:S02]  /*c520*/  LEA.HI.X.SX32 R25, R23, R7.reuse, 0x1, P5 ;  /* 0x0000000717197211 */ /* 0x080fe400028f0eff */
[----:B------:R-:W-:-:S03]  /*c530*/  LEA.HI.X.SX32 R23, R12, R7, 0x1, P1 ;  /* 0x000000070c177211 */ /* 0x000fc600008f0eff */
[----:B------:R0:W-:Y:S04]  /*c540*/  STL.64 [R1+0xa38], R24 ;  /* 0x000a381801007387 */ /* 0x0001e80000100a00 */
[----:B------:R4:W-:Y:S01]  /*c550*/  STL.64 [R1+0x980], R22 ;  /* 0x0009801601007387 */ /* 0x0009e20000100a00 */
[----:B0-----:R-:W-:-:S03]  /*c560*/  IADD3 R24, P5, R13, R6, RZ ;  /* 0x000000060d187210 */ /* 0x001fc60007fbe0ff */
[----:B------:R0:W-:Y:S01]  /*c570*/  STL.64 [R1+0x978], R18 ;  /* 0x0009781201007387 */ /* 0x0001e20000100a00 */
[----:B------:R-:W-:Y:S01]  /*c580*/  LEA.HI.X.SX32 R25, R9, R7, 0x1, P5 ;  /* 0x0000000709197211 */ /* 0x000fe200028f0eff */
[----:B------:R-:W-:-:S04]  /*c590*/  IMAD R9, R0, 0x6a, RZ ;  /* 0x0000006a00097824 */ /* 0x000fc800078e02ff */
[----:B------:R3:W-:Y:S01]  /*c5a0*/  STL.64 [R1+0xad8], R24 ;  /* 0x000ad81801007387 */ /* 0x0007e20000100a00 */
[-C--:B----4-:R-:W-:Y:S02]  /*c5b0*/  IADD3 R22, P1, R14, R6.reuse, RZ ;  /* 0x000000060e167210 */ /* 0x090fe40007f3e0ff */
[-C--:B0-----:R-:W-:Y:S02]  /*c5c0*/  IADD3 R18, P6, R15, R6.reuse, RZ ;  /* 0x000000060f127210 */ /* 0x081fe40007fde0ff */
[-C--:B---3--:R-:W-:Y:S02]  /*c5d0*/  IADD3 R24, P5, R16, R6.reuse, RZ ;  /* 0x0000000610187210 */ /* 0x088fe40007fbe0ff */
[-C--:B------:R-:W-:Y:S02]  /*c5e0*/  LEA.HI.X.SX32 R23, R13, R7.reuse, 0x1, P1 ;  /* 0x000000070d177211 */ /* 0x080fe400008f0eff */
[-C--:B------:R-:W-:Y:S02]  /*c5f0*/  LEA.HI.X.SX32 R19, R14, R7.reuse, 0x1, P6 ;  /* 0x000000070e137211 */ /* 0x080fe400030f0eff */
[----:B------:R-:W-:Y:S01]  /*c600*/  IADD3 R12, P1, R10, R6, RZ ;  /* 0x000000060a0c7210 */ /* 0x000fe20007f3e0ff */
[----:B------:R0:W-:Y:S01]  /*c610*/  STL.64 [R1+0xac0], R22 ;  /* 0x000ac01601007387 */ /* 0x0001e20000100a00 */
[----:B------:R-:W-:-:S02]  /*c620*/  LEA.HI.X.SX32 R25, R15, R7, 0x1, P5 ;  /* 0x000000070f197211 */ /* 0x000fc400028f0eff */
[----:B------:R-:W-:Y:S02]  /*c630*/  IADD3 R10, P6, R9, R6, RZ ;  /* 0x00000006090a7210 */ /* 0x000fe40007fde0ff */
[-C--:B------:R-:W-:Y:S01]  /*c640*/  LEA.HI.X.SX32 R9, R16, R7.reuse, 0x1, P4 ;  /* 0x0000000710097211 */ /* 0x080fe200020f0eff */
[----:B0-----:R-:W2:Y:S04]  /*c650*/  LDL.LU.64 R22, [R1+0xd40] ;  /* 0x000d400001167983 */ /* 0x001ea80000300a00 */
[----:B------:R0:W-:Y:S01]  /*c660*/  STL.64 [R1+0xa90], R18 ;  /* 0x000a901201007387 */ /* 0x0001e20000100a00 */
[----:B------:R-:W-:Y:S02]  /*c670*/  MOV R14, R4 ;  /* 0x00000004000e7202 */ /* 0x000fe40000000f00 */
[----:B------:R-:W-:Y:S01]  /*c680*/  IADD3 R4, P5, R17, R6, RZ ;  /* 0x0000000611047210 */ /* 0x000fe20007fbe0ff */
[----:B------:R-:W-:Y:S01]  /*c690*/  IMAD.MOV.U32 R15, RZ, RZ, R5 ;  /* 0x000000ffff0f7224 */ /* 0x000fe200078e0005 */
[----:B0-----:R-:W3:Y:S04]  /*c6a0*/  LDL.LU.64 R18, [R1+0xd38] ;  /* 0x000d380001127983 */ /* 0x001ee80000300a00 */
[----:B------:R-:W-:Y:S04]  /*c6b0*/  STL.64 [R1+0xa30], R24 ;  /* 0x000a301801007387 */ /* 0x000fe80000100a00 */
[----:B------:R-:W-:Y:S04]  /*c6c0*/  STL [R1+0x948], R10 ;  /* 0x0009480a01007387 */ /* 0x000fe80000100800 */
[----:B------:R0:W-:Y:S01]  /*c6d0*/  STL.64 [R1+0x970], R8 ;  /* 0x0009700801007387 */ /* 0x0001e20000100a00 */
[----:B------:R-:W-:-:S02]  /*c6e0*/  LEA.HI.X.SX32 R5, R3, R7, 0x1, P5 ;  /* 0x0000000703057211 */ /* 0x000fc400028f0eff */
[----:B------:R-:W-:Y:S01]  /*c6f0*/  LEA.HI.X.SX32 R3, R17, R7, 0x1, P0 ;  /* 0x0000000711037211 */ /* 0x000fe200000f0eff */
[----:B0-----:R-:W-:-:S05]  /*c700*/  IMAD R9, R0, 0x31, RZ ;  /* 0x0000003100097824 */ /* 0x001fca00078e02ff */
[----:B------:R-:W-:-:S05]  /*c710*/  LEA.HI.X.SX32 R15, R9, R7, 0x1, P3 ;  /* 0x00000007090f7211 */ /* 0x000fca00018f0eff */
[----:B------:R-:W-:Y:S04]  /*c720*/  STL [R1+0x96c], R15 ;  /* 0x00096c0f01007387 */ /* 0x000fe80000100800 */
        /* <DEDUP_REMOVED lines=8> */
[----:B------:R-:W-:-:S05]  /*c7b0*/  IMAD R25, R0, 0x6c, RZ ;  /* 0x0000006c00197824 */ /* 0x000fca00078e02ff */
[-C--:B------:R-:W-:Y:S02]  /*c7c0*/  IADD3 R24, P4, R25, R6.reuse, RZ ;  /* 0x0000000619187210 */ /* 0x080fe40007f9e0ff */
[-C--:B---3--:R-:W-:Y:S02]  /*c7d0*/  IADD3 R4, P0, R19, R6.reuse, RZ ;  /* 0x0000000613047210 */ /* 0x088fe40007f1e0ff */
[CC--:B------:R-:W-:Y:S02]  /*c7e0*/  IADD3 R14, P5, R18.reuse, R6.reuse, RZ ;  /* 0x00000006120e7210 */ /* 0x0c0fe40007fbe0ff */
[-C--:B------:R-:W-:Y:S02]  /*c7f0*/  LEA.HI.X.SX32 R5, R18, R7.reuse, 0x1, P0 ;  /* 0x0000000712057211 */ /* 0x080fe400000f0eff */
[-C--:B------:R-:W-:Y:S02]  /*c800*/  LEA.HI.X.SX32 R15, R16, R7.reuse, 0x1, P5 ;  /* 0x00000007100f7211 */ /* 0x080fe400028f0eff */
[----:B------:R-:W-:Y:S01]  /*c810*/  IADD3 R16, P5, R13, R6, RZ ;  /* 0x000000060d107210 */ /* 0x000fe20007fbe0ff */
[----:B------:R-:W-:Y:S01]  /*c820*/  STL.64 [R1+0xa20], R4 ;  /* 0x000a200401007387 */ /* 0x000fe20000100a00 */
[----:B------:R-:W-:-:S02]  /*c830*/  LEA.HI.X.SX32 R13, R19, R7, 0x1, P1 ;  /* 0x00000007130d7211 */ /* 0x000fc400008f0eff */
[----:B------:R-:W-:Y:S01]  /*c840*/  MOV R19, R11 ;  /* 0x0000000b00137202 */ /* 0x000fe20000000f00 */
[----:B------:R0:W-:Y:S01]  /*c850*/  STL.64 [R1+0xa88], R14 ;  /* 0x000a880e01007387 */ /* 0x0001e20000100a00 */
[----:B------:R-:W-:-:S05]  /*c860*/  IMAD R11, R0, 0x35, RZ ;  /* 0x00000035000b7824 */ /* 0x000fca00078e02ff */
[----:B------:R-:W-:Y:S01]  /*c870*/  LEA.HI.X.SX32 R19, R11, R7, 0x1, P6 ;  /* 0x000000070b137211 */ /* 0x000fe200030f0eff */
[----:B0-----:R-:W-:Y:S01]  /*c880*/  IMAD R14, R0, 0x1b, RZ ;  /* 0x0000001b000e7824 */ /* 0x001fe200078e02ff */
[----:B------:R-:W-:Y:S04]  /*c890*/  STL [R1+0x928], R16 ;  /* 0x0009281001007387 */ /* 0x000fe80000100800 */
[----:B------:R-:W-:Y:S04]  /*c8a0*/  STL.64 [R1+0x950], R12 ;  /* 0x0009500c01007387 */ /* 0x000fe80000100a00 */
[----:B------:R-:W-:Y:S01]  /*c8b0*/  STL [R1+0x94c], R19 ;  /* 0x00094c1301007387 */ /* 0x000fe20000100800 */
[----:B----4-:R-:W-:-:S02]  /*c8c0*/  IADD3 R4, P0, R20, R6, RZ ;  /* 0x0000000614047210 */ /* 0x010fc40007f1e0ff */
[-C--:B------:R-:W-:Y:S02]  /*c8d0*/  LEA.HI.X.SX32 R25, R20, R7.reuse, 0x1, P4 ;  /* 0x0000000714197211 */ /* 0x080fe400020f0eff */
[----:B------:R-:W-:-:S05]  /*c8e0*/  LEA.HI.X.SX32 R5, R14, R7, 0x1, P0 ;  /* 0x000000070e057211 */ /* 0x000fca00000f0eff */
[----:B------:R-:W-:Y:S04]  /*c8f0*/  STL.64 [R1+0xa18], R4 ;  /* 0x000a180401007387 */ /* 0x000fe80000100a00 */
[----:B------:R0:W-:Y:S04]  /*c900*/  STL.64 [R1+0x940], R24 ;  /* 0x0009401801007387 */ /* 0x0001e80000100a00 */
[----:B0-----:R-:W3:Y:S01]  /*c910*/  LDL.LU.64 R24, [R1+0xd28] ;  /* 0x000d280001187983 */ /* 0x001ee20000300a00 */
[C---:B------:R-:W-:Y:S02]  /*c920*/  IMAD R8, R0.reuse, 0x6e, RZ ;  /* 0x0000006e00087824 */ /* 0x040fe400078e02ff */
[----:B------:R-:W-:-:S03]  /*c930*/  IMAD R5, R0, 0x37, RZ ;  /* 0x0000003700057824 */ /* 0x000fc600078e02ff */
[----:B------:R-:W-:Y:S01]  /*c940*/  IADD3 R8, P3, R8, R6, RZ ;  /* 0x0000000608087210 */ /* 0x000fe20007f7e0ff */
[----:B------:R-:W-:-:S03]  /*c950*/  IMAD R2, R0, 0x70, RZ ;  /* 0x0000007000027824 */ /* 0x000fc600078e02ff */
[-C--:B------:R-:W-:Y:S01]  /*c960*/  LEA.HI.X.SX32 R9, R5, R7.reuse, 0x1, P3 ;  /* 0x0000000705097211 */ /* 0x080fe200018f0eff */
[----:B------:R-:W-:Y:S01]  /*c970*/  IMAD R4, R0, 0x7, RZ ;  /* 0x0000000700047824 */ /* 0x000fe200078e02ff */
[----:B------:R-:W-:Y:S02]  /*c980*/  MOV R18, R10 ;  /* 0x0000000a00127202 */ /* 0x000fe40000000f00 */
[-C--:B------:R-:W-:Y:S01]  /*c990*/  IADD3 R14, P0, R21, R6.reuse, RZ ;  /* 0x00000006150e7210 */ /* 0x080fe20007f1e0ff */
[----:B------:R0:W-:Y:S01]  /*c9a0*/  STL.64 [R1+0x938], R8 ;  /* 0x0009380801007387 */ /* 0x0001e20000100a00 */
[-C--:B--2---:R-:W-:Y:S02]  /*c9b0*/  IADD3 R18, P4, R22, R6.reuse, RZ ;  /* 0x0000000616127210 */ /* 0x084fe40007f9e0ff */
[----:B------:R-:W-:Y:S02]  /*c9c0*/  IADD3 R2, P2, R2, R6, RZ ;  /* 0x0000000602027210 */ /* 0x000fe40007f5e0ff */
[----:B------:R-:W-:-:S02]  /*c9d0*/  LEA.HI.X.SX32 R15, R4, R7, 0x1, P0 ;  /* 0x00000007040f7211 */ /* 0x000fc400000f0eff */
[-C--:B------:R-:W-:Y:S02]  /*c9e0*/  LEA.HI.X.SX32 R19, R21, R7.reuse, 0x1, P4 ;  /* 0x0000000715137211 */ /* 0x080fe400020f0eff */
[C---:B0-----:R-:W-:Y:S02]  /*c9f0*/  IADD3 R8, P3, R23.reuse, R6, RZ ;  /* 0x0000000617087210 */ /* 0x041fe40007f7e0ff */
[-C--:B------:R-:W-:Y:S02]  /*ca00*/  LEA.HI.X.SX32 R3, R23, R7.reuse, 0x1, P2 ;  /* 0x0000000717037211 */ /* 0x080fe400010f0eff */
[----:B------:R-:W-:Y:S01]  /*ca10*/  LEA.HI.X.SX32 R9, R22, R7, 0x1, P3 ;  /* 0x0000000716097211 */ /* 0x000fe200018f0eff */
[----:B------:R-:W-:Y:S01]  /*ca20*/  STL.64 [R1+0xab8], R14 ;  /* 0x000ab80e01007387 */ /* 0x000fe20000100a00 */
[----:B------:R-:W-:-:S03]  /*ca30*/  IMAD R12, R0, 0x74, RZ ;  /* 0x00000074000c7824 */ /* 0x000fc600078e02ff */
[----:B------:R0:W-:Y:S01]  /*ca40*/  STL.64 [R1+0xa80], R18 ;  /* 0x000a801201007387 */ /* 0x0001e20000100a00 */
[----:B------:R-:W-:-:S03]  /*ca50*/  IMAD.MOV.U32 R20, RZ, RZ, R16 ;  /* 0x000000ffff147224 */ /* 0x000fc600078e0010 */
[----:B------:R-:W-:Y:S01]  /*ca60*/  STL.64 [R1+0xa10], R8 ;  /* 0x000a100801007387 */ /* 0x000fe20000100a00 */
[----:B------:R-:W-:-:S03]  /*ca70*/  IADD3 R12, P1, R12, R6, RZ ;  /* 0x000000060c0c7210 */ /* 0x000fc60007f3e0ff */
[----:B------:R1:W-:Y:S01]  /*ca80*/  STL.64 [R1+0x930], R2 ;  /* 0x0009300201007387 */ /* 0x0003e20000100a00 */
[C---:B0-----:R-:W-:Y:S01]  /*ca90*/  IMAD R18, R0.reuse, 0x1d, RZ ;  /* 0x0000001d00127824 */ /* 0x041fe200078e02ff */
[----:B------:R-:W-:Y:S01]  /*caa0*/  MOV R21, R17 ;  /* 0x0000001100157202 */ /* 0x000fe20000000f00 */
[C---:B------:R-:W-:Y:S02]  /*cab0*/  IMAD R10, R0.reuse, 0x76, RZ ;  /* 0x00000076000a7824 */ /* 0x040fe400078e02ff */
[C---:B-1----:R-:W-:Y:S02]  /*cac0*/  IMAD R3, R0.reuse, 0x39, RZ ;  /* 0x0000003900037824 */ /* 0x042fe400078e02ff */
[----:B------:R-:W-:-:S03]  /*cad0*/  IMAD R26, R0, 0x3c, RZ ;  /* 0x0000003c001a7824 */ /* 0x000fc600078e02ff */
[----:B------:R-:W-:Y:S01]  /*cae0*/  LEA.HI.X.SX32 R21, R3, R7, 0x1, P5 ;  /* 0x0000000703157211 */ /* 0x000fe200028f0eff */
[----:B------:R-:W-:Y:S01]  /*caf0*/  IMAD R19, R0, 0x3b, RZ ;  /* 0x0000003b00137824 */ /* 0x000fe200078e02ff */
[----:B------:R-:W-:Y:S01]  /*cb00*/  IADD3 R10, P6, R10, R6, RZ ;  /* 0x000000060a0a7210 */ /* 0x000fe20007fde0ff */
[----:B------:R-:W-:-:S03]  /*cb10*/  IMAD R5, R0, 0x78, RZ ;  /* 0x0000007800057824 */ /* 0x000fc600078e02ff */
[----:B------:R-:W-:Y:S01]  /*cb20*/  LEA.HI.X.SX32 R11, R19, R7, 0x1, P6 ;  /* 0x00000007130b7211 */ /* 0x000fe200030f0eff */
[C---:B------:R-:W-:Y:S02]  /*cb30*/  IMAD R4, R0.reuse, 0x7a, RZ ;  /* 0x0000007a00047824 */ /* 0x040fe400078e02ff */
[C---:B------:R-:W-:Y:S02]  /*cb40*/  IMAD R8, R0.reuse, 0x7c, RZ ;  /* 0x0000007c00087824 */ /* 0x040fe400078e02ff */
[----:B------:R-:W-:Y:S01]  /*cb50*/  IMAD R27, R0, 0x3e, RZ ;  /* 0x0000003e001b7824 */ /* 0x000fe200078e02ff */
[-C--:B------:R-:W-:Y:S02]  /*cb60*/  IADD3 R14, P0, R5, R6.reuse, RZ ;  /* 0x00000006050e7210 */ /* 0x080fe40007f1e0ff */
[-C--:B------:R-:W-:Y:S02]  /*cb70*/  IADD3 R4, P4, R4, R6.reuse, RZ ;  /* 0x0000000604047210 */ /* 0x080fe40007f9e0ff */
[----:B------:R-:W-:-:S02]  /*cb80*/  IADD3 R8, P2, R8, R6, RZ ;  /* 0x0000000608087210 */ /* 0x000fc40007f5e0ff */
[-C--:B------:R-:W-:Y:S02]  /*cb90*/  LEA.HI.X.SX32 R15, R26, R7.reuse, 0x1, P0 ;  /* 0x000000071a0f7211 */ /* 0x080fe400000f0eff */
[-C--:B------:R-:W-:Y:S02]  /*cba0*/  LEA.HI.X.SX32 R9, R27, R7.reuse, 0x1, P2 ;  /* 0x000000071b097211 */ /* 0x080fe400010f0eff */
[----:B------:R-:W-:Y:S02]  /*cbb0*/  SHF.L.U32 R28, R0, 0x1, RZ ;  /* 0x00000001001c7819 */ /* 0x000fe400000006ff */
[C---:B---3--:R-:W-:Y:S02]  /*cbc0*/  IADD3 R16, P3, R24.reuse, R6, RZ ;  /* 0x0000000618107210 */ /* 0x048fe40007f7e0ff */
[-C--:B------:R-:W-:Y:S02]  /*cbd0*/  LEA.HI.X.SX32 R13, R24, R7.reuse, 0x1, P1 ;  /* 0x00000007180d7211 */ /* 0x080fe400008f0eff */
[----:B------:R-:W-:Y:S01]  /*cbe0*/  LEA.HI.X.SX32 R17, R18, R7, 0x1, P3 ;  /* 0x0000000712117211 */ /* 0x000fe200018f0eff */
[----:B------:R-:W-:-:S04]  /*cbf0*/  IMAD R18, R0, 0xf, RZ ;  /* 0x0000000f00127824 */ /* 0x000fc800078e02ff */
[----:B------:R0:W-:Y:S04]  /*cc00*/  STL.64 [R1+0xa08], R16 ;  /* 0x000a081001007387 */ /* 0x0001e80000100a00 */
[----:B------:R-:W-:Y:S04]  /*cc10*/  STL [R1+0x92c], R21 ;  /* 0x00092c1501007387 */ /* 0x000fe80000100800 */
[----:B------:R1:W-:Y:S01]  /*cc20*/  STL.64 [R1+0x920], R12 ;  /* 0x0009200c01007387 */ /* 0x0003e20000100a00 */
[----:B0-----:R-:W-:-:S04]  /*cc30*/  IADD3 R16, P3, R25, R6, RZ ;  /* 0x0000000619107210 */ /* 0x001fc80007f7e0ff */
[-C--:B------:R-:W-:Y:S02]  /*cc40*/  LEA.HI.X.SX32 R17, R18, R7.reuse, 0x1, P3 ;  /* 0x0000000712117211 */ /* 0x080fe400018f0eff */
[-C--:B-1----:R-:W-:Y:S01]  /*cc50*/  IADD3 R12, P1, R26, R6.reuse, RZ ;  /* 0x000000061a0c7210 */ /* 0x082fe20007f3e0ff */
[----:B------:R0:W-:Y:S03]  /*cc60*/  STL.64 [R1+0x918], R10 ;  /* 0x0009180a01007387 */ /* 0x0001e60000100a00 */
[----:B------:R-:W-:Y:S01]  /*cc70*/  LEA.HI.X.SX32 R13, R25, R7, 0x1, P1 ;  /* 0x00000007190d7211 */ /* 0x000fe200008f0eff */
[----:B------:R-:W-:Y:S04]  /*cc80*/  STL.64 [R1+0xa78], R16 ;  /* 0x000a781001007387 */ /* 0x000fe80000100a00 */
[----:B------:R1:W-:Y:S01]  /*cc90*/  STL.64 [R1+0xa00], R12 ;  /* 0x000a000c01007387 */ /* 0x0003e20000100a00 */
[----:B0-----:R-:W-:Y:S01]  /*cca0*/  IADD3 R10, P6, R27, R6, RZ ;  /* 0x000000061b0a7210 */ /* 0x001fe20007fde0ff */
[----:B-1----:R-:W-:-:S02]  /*ccb0*/  IMAD R13, R0, 0x3d, RZ ;  /* 0x0000003d000d7824 */ /* 0x002fc400078e02ff */
[----:B------:R-:W-:-:S03]  /*ccc0*/  IMAD R12, R0, 0x1f, RZ ;  /* 0x0000001f000c7824 */ /* 0x000fc600078e02ff */
[-C--:B------:R-:W-:Y:S02]  /*ccd0*/  LEA.HI.X.SX32 R5, R13, R7.reuse, 0x1, P4 ;  /* 0x000000070d057211 */ /* 0x080fe400020f0eff */
[----:B------:R-:W-:Y:S01]  /*cce0*/  LEA.HI.X.SX32 R11, R12, R7, 0x1, P6 ;  /* 0x000000070c0b7211 */ /* 0x000fe200030f0eff */
[----:B------:R-:W-:Y:S01]  /*ccf0*/  STL.64 [R1+0x910], R14 ;  /* 0x0009100e01007387 */ /* 0x000fe20000100a00 */
[----:B------:R-:W-:-:S03]  /*cd00*/  IADD3 R18, P3, R28, R6, RZ ;  /* 0x000000061c127210 */ /* 0x000fc60007f7e0ff */
[----:B------:R0:W-:Y:S04]  /*cd10*/  STL.64 [R1+0x908], R4 ;  /* 0x0009080401007387 */ /* 0x0001e80000100a00 */
[----:B------:R-:W-:Y:S04]  /*cd20*/  STL.64 [R1+0x900], R8 ;  /* 0x0009000801007387 */ /* 0x000fe80000100a00 */
[----:B------:R1:W-:Y:S01]  /*cd30*/  STL.64 [R1+0x9f8], R10 ;  /* 0x0009f80a01007387 */ /* 0x0003e20000100a00 */
[C---:B------:R-:W-:Y:S02]  /*cd40*/  LEA.HI.X.SX32 R19, R0.reuse, R7, 0x1, P3 ;  /* 0x0000000700137211 */ /* 0x040fe400018f0eff */
[C---:B0-----:R-:W-:Y:S01]  /*cd50*/  LEA R4, P4, R0.reuse, R6, 0x4 ;  /* 0x0000000600047211 */ /* 0x041fe200078820ff */
[----:B-1----:R-:W-:-:S02]  /*cd60*/  IMAD.SHL.U32 R10, R0, 0x8, RZ ;  /* 0x00000008000a7824 */ /* 0x002fc400078e00ff */
[----:B------:R-:W-:Y:S03]  /*cd70*/  STL.64 [R1+0xae8], R18 ;  /* 0x000ae81201007387 */ /* 0x000fe60000100a00 */
[----:B------:R-:W-:Y:S02]  /*cd80*/  LEA.HI.X.SX32 R5, R10, R7, 0x1, P4 ;  /* 0x000000070a057211 */ /* 0x000fe400020f0eff */
[----:B------:R-:W-:-:S03]  /*cd90*/  LEA R16, P1, R0, R6, 0x2 ;  /* 0x0000000600107211 */ /* 0x000fc600078210ff */
[----:B------:R0:W-:Y:S01]  /*cda0*/  STL.64 [R1+0xab0], R4 ;  /* 0x000ab00401007387 */ /* 0x0001e20000100a00 */
[CC--:B------:R-:W-:Y:S02]  /*cdb0*/  LEA R14, P0, R0.reuse, R6.reuse, 0x3 ;  /* 0x00000006000e7211 */ /* 0x0c0fe400078018ff */
[----:B------:R-:W-:Y:S02]  /*cdc0*/  SHF.L.U32 R11, R0, 0x2, RZ ;  /* 0x00000002000b7819 */ /* 0x000fe400000006ff */
[-C--:B------:R-:W-:Y:S02]  /*cdd0*/  LEA.HI.X.SX32 R17, R28, R7.reuse, 0x1, P1 ;  /* 0x000000071c117211 */ /* 0x080fe400008f0eff */
[----:B------:R-:W-:Y:S02]  /*cde0*/  LEA.HI.X.SX32 R15, R11, R7, 0x1, P0 ;  /* 0x000000070b0f7211 */ /* 0x000fe400000f0eff */
[----:B0-----:R-:W-:Y:S02]  /*cdf0*/  MOV R4, c[0x0][0x1a4] ;  /* 0x0000690000047a02 */ /* 0x001fe40000000f00 */
[----:B------:R-:W-:-:S03]  /*ce00*/  LEA R12, P6, R0, R6, 0x5 ;  /* 0x00000006000c7211 */ /* 0x000fc600078c28ff */
[----:B------:R-:W-:Y:S01]  /*ce10*/  IMAD.SHL.U32 R4, R4, 0x10, RZ ;  /* 0x0000001004047824 */ /* 0x000fe200078e00ff */
[----:B------:R-:W-:Y:S04]  /*ce20*/  STL.64 [R1+0xae0], R16 ;  /* 0x000ae01001007387 */ /* 0x000fe80000100a00 */
[----:B------:R-:W-:Y:S01]  /*ce30*/  STL.64 [R1+0xad0], R14 ;  /* 0x000ad00e01007387 */ /* 0x000fe20000100a00 */
[----:B------:R-:W-:-:S03]  /*ce40*/  LEA.HI.X.SX32 R13, R4, R7, 0x1, P6 ;  /* 0x00000007040d7211 */ /* 0x000fc600030f0eff */
[----:B------:R-:W2:Y:S01]  /*ce50*/  LDL R4, [R1+0x750] ;  /* 0x0007500001047983 */ /* 0x000ea20000100800 */
[----:B------:R-:W-:Y:S01]  /*ce60*/  MOV R5, c[0x0][0x1a4] ;  /* 0x0000690000057a02 */ /* 0x000fe20000000f00 */
[C---:B------:R-:W-:Y:S01]  /*ce70*/  IMAD R2, R0.reuse, 0x7e, RZ ;  /* 0x0000007e00027824 */ /* 0x040fe200078e02ff */
[----:B------:R-:W-:Y:S02]  /*ce80*/  MOV R10, c[0x0][0x1a4] ;  /* 0x00006900000a7a02 */ /* 0x000fe40000000f00 */
[-C--:B------:R-:W-:Y:S01]  /*ce90*/  LEA R8, P2, R0, R6.reuse, 0x6 ;  /* 0x0000000600087211 */ /* 0x080fe200078430ff */
[----:B------:R-:W-:Y:S01]  /*cea0*/  IMAD R5, R5, 0x3f, RZ ;  /* 0x0000003f05057824 */ /* 0x000fe200078e02ff */
[----:B------:R-:W-:Y:S02]  /*ceb0*/  SHF.L.U32 R10, R10, 0x5, RZ ;  /* 0x000000050a0a7819 */ /* 0x000fe400000006ff */
[----:B------:R-:W-:Y:S02]  /*cec0*/  IADD3 R2, P5, R2, R6, RZ ;  /* 0x0000000602027210 */ /* 0x000fe40007fbe0ff */
[----:B------:R-:W-:-:S02]  /*ced0*/  LEA.HI.X.SX32 R9, R10, R7, 0x1, P2 ;  /* 0x000000070a097211 */ /* 0x000fc400010f0eff */
[----:B------:R-:W-:Y:S01]  /*cee0*/  LEA.HI.X.SX32 R3, R5, R7, 0x1, P5 ;  /* 0x0000000705037211 */ /* 0x000fe200028f0eff */
[----:B------:R-:W-:Y:S04]  /*cef0*/  STL.64 [R1+0xa70], R12 ;  /* 0x000a700c01007387 */ /* 0x000fe80000100a00 */
[----:B------:R-:W-:Y:S04]  /*cf00*/  STL [R1+0x5b0], RZ ;  /* 0x0005b0ff01007387 */ /* 0x000fe80000100800 */
[----:B------:R-:W-:Y:S04]  /*cf10*/  STL.64 [R1+0x9f0], R8 ;  /* 0x0009f00801007387 */ /* 0x000fe80000100a00 */
[----:B------:R0:W-:Y:S04]  /*cf20*/  STL.64 [R1+0x8f8], R2 ;  /* 0x0008f80201007387 */ /* 0x0001e80000100a00 */
[----:B------:R-:W1:Y:S04]  /*cf30*/  S2R R6, SR_TID.X ;  /* 0x0000000000067919 */ /* 0x000e680000002100 */
[----:B0-----:R-:W0:Y:S04]  /*cf40*/  S2R R3, SR_TID.X ;  /* 0x0000000000037919 */ /* 0x001e280000002100 */
        /* <DEDUP_REMOVED lines=12> */
[----:B------:R-:W-:Y:S01]  /*d010*/  STL [R1+0x614], RZ ;  /* 0x000614ff01007387 */ /* 0x000fe20000100800 */
[----:B0-----:R-:W-:-:S03]  /*d020*/  LOP3.LUT R2, R3, 0xff, RZ, 0xc0, !PT ;  /* 0x000000ff03027812 */ /* 0x001fc600078ec0ff */
[----:B------:R-:W-:Y:S04]  /*d030*/  STL [R1+0x618], RZ ;  /* 0x000618ff01007387 */ /* 0x000fe80000100800 */
[----:B------:R-:W-:Y:S01]  /*d040*/  STL [R1+0x61c], RZ ;  /* 0x00061cff01007387 */ /* 0x000fe20000100800 */
[----:B-1----:R-:W-:-:S03]  /*d050*/  LOP3.LUT R5, R6, 0xc0, RZ, 0xc0, !PT ;  /* 0x000000c006057812 */ /* 0x002fc600078ec0ff */
[----:B------:R-:W-:Y:S04]  /*d060*/  STL [R1+0x5c0], RZ ;  /* 0x0005c0ff01007387 */ /* 0x000fe80000100800 */
[----:B------:R-:W-:Y:S01]  /*d070*/  STL [R1+0x5c4], RZ ;  /* 0x0005c4ff01007387 */ /* 0x000fe20000100800 */
[----:B------:R-:W-:-:S03]  /*d080*/  LOP3.LUT R3, R3, 0x7, RZ, 0xc0, !PT ;  /* 0x0000000703037812 */ /* 0x000fc600078ec0ff */
[----:B------:R-:W-:Y:S01]  /*d090*/  STL [R1+0x5c8], RZ ;  /* 0x0005c8ff01007387 */ /* 0x000fe20000100800 */
[----:B------:R-:W-:-:S03]  /*d0a0*/  IMAD.SHL.U32 R2, R2, 0x2, RZ ;  /* 0x0000000202027824 */ /* 0x000fc600078e00ff */
[----:B------:R-:W-:Y:S01]  /*d0b0*/  STL [R1+0x5cc], RZ ;  /* 0x0005ccff01007387 */ /* 0x000fe20000100800 */
[----:B------:R-:W-:-:S03]  /*d0c0*/  SHF.R.U32.HI R5, RZ, 0x2, R5 ;  /* 0x00000002ff057819 */ /* 0x000fc60000011605 */
[----:B------:R-:W-:Y:S04]  /*d0d0*/  STL [R1+0x5e0], RZ ;  /* 0x0005e0ff01007387 */ /* 0x000fe80000100800 */
[----:B------:R-:W-:Y:S04]  /*d0e0*/  STL [R1+0x5e4], RZ ;  /* 0x0005e4ff01007387 */ /* 0x000fe80000100800 */
[----:B------:R-:W-:Y:S01]  /*d0f0*/  STL [R1+0x5e8], RZ ;  /* 0x0005e8ff01007387 */ /* 0x000fe20000100800 */
[----:B------:R-:W-:-:S03]  /*d100*/  IMAD R3, R3, 0x210, RZ ;  /* 0x0000021003037824 */ /* 0x000fc600078e02ff */
[----:B------:R-:W-:Y:S01]  /*d110*/  STL [R1+0x5ec], RZ ;  /* 0x0005ecff01007387 */ /* 0x000fe20000100800 */
[----:B------:R-:W-:-:S03]  /*d120*/  SHF.L.U32 R6, R6, 0x1, RZ ;  /* 0x0000000106067819 */ /* 0x000fc600000006ff */
[----:B------:R-:W-:Y:S01]  /*d130*/  STL [R1+0x600], RZ ;  /* 0x000600ff01007387 */ /* 0x000fe20000100800 */
[----:B------:R-:W-:-:S03]  /*d140*/  LOP3.LUT R2, R2, R5, RZ, 0x3c, !PT ;  /* 0x0000000502027212 */ /* 0x000fc600078e3cff */
[----:B------:R-:W-:Y:S04]  /*d150*/  STL [R1+0x604], RZ ;  /* 0x000604ff01007387 */ /* 0x000fe80000100800 */
[----:B------:R-:W-:Y:S04]  /*d160*/  STL [R1+0x608], RZ ;  /* 0x000608ff01007387 */ /* 0x000fe80000100800 */
[----:B------:R-:W-:Y:S01]  /*d170*/  STL [R1+0x60c], RZ ;  /* 0x00060cff01007387 */ /* 0x000fe20000100800 */
[----:B------:R-:W-:Y:S02]  /*d180*/  LOP3.LUT R3, R3, 0x30, R6, 0x78, !PT ;  /* 0x0000003003037812 */ /* 0x000fe400078e7806 */
[----:B------:R-:W-:-:S02]  /*d190*/  LOP3.LUT R2, R2, 0x40, RZ, 0x3c, !PT ;  /* 0x0000004002027812 */ /* 0x000fc400078e3cff */
[----:B------:R-:W-:Y:S01]  /*d1a0*/  LOP3.LUT R3, R3, 0x40, RZ, 0x3c, !PT ;  /* 0x0000004003037812 */ /* 0x000fe200078e3cff */
[----:B------:R-:W-:Y:S02]  /*d1b0*/  UMOV UR4, URZ ;  /* 0x0000003f00047c82 */ /* 0x000fe40008000000 */
[----:B------:R-:W-:Y:S01]  /*d1c0*/  UMOV UR5, URZ ;  /* 0x0000003f00057c82 */ /* 0x000fe20008000000 */
[C---:B--2---:R-:W-:Y:S02]  /*d1d0*/  IADD3 R0, R4.reuse, 0x88, RZ ;  /* 0x0000008804007810 */ /* 0x044fe40007ffe0ff */
[----:B------:R-:W-:-:S03]  /*d1e0*/  IADD3 R5, R4, 0x80, RZ ;  /* 0x0000008004057810 */ /* 0x000fc60007ffe0ff */
[----:B------:R0:W-:Y:S04]  /*d1f0*/  STL [R1+0xd00], R0 ;  /* 0x000d000001007387 */ /* 0x0001e80000100800 */
[----:B------:R-:W-:Y:S01]  /*d200*/  STL [R1+0xcfc], R5 ;  /* 0x000cfc0501007387 */ /* 0x000fe20000100800 */
[----:B0-----:R-:W-:-:S05]  /*d210*/  IADD3 R0, R4, 0x8, RZ ;  /* 0x0000000804007810 */ /* 0x001fca0007ffe0ff */
[----:B------:R0:W-:Y:S02]  /*d220*/  STL [R1+0xd04], R0 ;  /* 0x000d040001007387 */ /* 0x0001e40000100800 */
[----:B0-----:R-:W-:Y:S02]  /*d230*/  LOP3.LUT R0, R29, 0x40, RZ, 0x3c, !PT ;  /* 0x000000401d007812 */ /* 0x001fe400078e3cff */
.L_x_2:
[----:B0-----:R-:W2:Y:S04]  /*d240*/  LDL.64 R8, [R1+0x758] ;  /* 0x0007580001087983 */ /* 0x001ea80000100a00 */
[----:B------:R-:W2:Y:S04]  /*d250*/  LDL R0, [R1+0x644] ;  /* 0x0006440001007983 */ /* 0x000ea80000100800 */
[----:B------:R-:W3:Y:S04]  /*d260*/  LDL.64 R6, [R1+0xae8] ;  /* 0x000ae80001067983 */ /* 0x000ee80000100a00 */
[----:B------:R-:W4:Y:S04]  /*d270*/  LDL.64 R4, [R1+0xae0] ;  /* 0x000ae00001047983 */ /* 0x000f280000100a00 */
[----:B------:R-:W5:Y:S04]  /*d280*/  LDL.64 R2, [R1+0xad8] ;  /* 0x000ad80001027983 */ /* 0x000f680000100a00 */
[----:B------:R-:W5:Y:S04]  /*d290*/  LDL.64 R10, [R1+0xad0] ;  /* 0x000ad000010a7983 */ /* 0x000f680000100a00 */
[----:B------:R-:W5:Y:S04]  /*d2a0*/  LDL.64 R20, [R1+0xab0] ;  /* 0x000ab00001147983 */ /* 0x000f680000100a00 */
[----:B------:R-:W5:Y:S04]  /*d2b0*/  LDL.64 R24, [R1+0xac8] ;  /* 0x000ac80001187983 */ /* 0x000f680000100a00 */
[----:B------:R-:W5:Y:S04]  /*d2c0*/  LDL.64 R12, [R1+0xac0] ;  /* 0x000ac000010c7983 */ /* 0x000f680000100a00 */
[----:B------:R-:W5:Y:S04]  /*d2d0*/  LDL.64 R22, [R1+0xab8] ;  /* 0x000ab80001167983 */ /* 0x000f680000100a00 */
[----:B------:R-:W5:Y:S04]  /*d2e0*/  LDL.64 R18, [R1+0xaa8] ;  /* 0x000aa80001127983 */ /* 0x000f680000100a00 */
[----:B------:R-:W5:Y:S04]  /*d2f0*/  LDL.64 R14, [R1+0xa98] ;  /* 0x000a9800010e7983 */ /* 0x000f680000100a00 */
[----:B------:R-:W5:Y:S01]  /*d300*/  LDL.64 R16, [R1+0xaa0] ;  /* 0x000aa00001107983 */ /* 0x000f620000100a00 */
[----:B--2---:R-:W-:-:S04]  /*d310*/  IMAD.WIDE R8, R0, 0x2, R8 ;  /* 0x0000000200087825 */ /* 0x004fc800078e0208 */
[C---:B---3--:R-:W-:Y:S01]  /*d320*/  IMAD.WIDE R6, R0.reuse, 0x2, R6 ;  /* 0x0000000200067825 */ /* 0x048fe200078e0206 */
[----:B------:R0:W2:Y:S03]  /*d330*/  LDG.E.U16 R28, [R8.64] ;  /* 0x00000006081c7981 */ /* 0x0000a6000c1e1500 */
[C---:B----4-:R-:W-:Y:S01]  /*d340*/  IMAD.WIDE R4, R0.reuse, 0x2, R4 ;  /* 0x0000000200047825 */ /* 0x050fe200078e0204 */
[----:B------:R1:W3:Y:S03]  /*d350*/  LDG.E.U16 R29, [R6.64] ;  /* 0x00000006061d7981 */ /* 0x0002e6000c1e1500 */
[C---:B-----5:R-:W-:Y:S01]  /*d360*/  IMAD.WIDE R2, R0.reuse, 0x2, R2 ;  /* 0x0000000200027825 */ /* 0x060fe200078e0202 */
[----:B------:R4:W5:Y:S03]  /*d370*/  LDG.E.U16 R26, [R4.64] ;  /* 0x00000006041a7981 */ /* 0x000966000c1e1500 */
[C---:B------:R-:W-:Y:S01]  /*d380*/  IMAD.WIDE R10, R0.reuse, 0x2, R10 ;  /* 0x00000002000a7825 */ /* 0x040fe200078e020a */
[----:B------:R1:W5:Y:S03]  /*d390*/  LDG.E.U16 R27, [R2.64] ;  /* 0x00000006021b7981 */ /* 0x000366000c1e1500 */
[----:B0-----:R-:W-:-:S02]  /*d3a0*/  IMAD.WIDE R8, R0, 0x2, R24 ;  /* 0x0000000200087825 */ /* 0x001fc400078e0218 */
[----:B------:R-:W5:Y:S02]  /*d3b0*/  LDL.64 R24, [R1+0xa90] ;  /* 0x000a900001187983 */ /* 0x000f640000100a00 */
[C---:B-1----:R-:W-:Y:S02]  /*d3c0*/  IMAD.WIDE R2, R0.reuse, 0x2, R20 ;  /* 0x0000000200027825 */ /* 0x042fe400078e0214 */
[----:B------:R0:W5:Y:S02]  /*d3d0*/  LDG.E.U16 R21, [R10.64] ;  /* 0x000000060a157981 */ /* 0x000164000c1e1500 */
[C---:B------:R-:W-:Y:S02]  /*d3e0*/  IMAD.WIDE R6, R0.reuse, 0x2, R12 ;  /* 0x0000000200067825 */ /* 0x040fe400078e020c */
[----:B------:R-:W5:Y:S02]  /*d3f0*/  LDL.64 R12, [R1+0xa88] ;  /* 0x000a8800010c7983 */ /* 0x000f640000100a00 */
[----:B----4-:R-:W-:-:S04]  /*d400*/  IMAD.WIDE R4, R0, 0x2, R22 ;  /* 0x0000000200047825 */ /* 0x010fc800078e0216 */
[C---:B0-----:R-:W-:Y:S01]  /*d410*/  IMAD.WIDE R10, R0.reuse, 0x2, R18 ;  /* 0x00000002000a7825 */ /* 0x041fe200078e0212 */
[----:B--2---:R0:W-:Y:S04]  /*d420*/  STL [R1+0x9c], R28 ;  /* 0x00009c1c01007387 */ /* 0x0041e80000100800 */
[----:B---3--:R1:W-:Y:S04]  /*d430*/  STL [R1+0x98], R29 ;  /* 0x0000981d01007387 */ /* 0x0083e80000100800 */
[----:B-----5:R2:W-:Y:S04]  /*d440*/  STL [R1+0x94], R26 ;  /* 0x0000941a01007387 */ /* 0x0205e80000100800 */
[----:B0-----:R0:W3:Y:S04]  /*d450*/  LDG.E.U16 R28, [R8.64] ;  /* 0x00000006081c7981 */ /* 0x0010e8000c1e1500 */
[----:B-1----:R1:W4:Y:S04]  /*d460*/  LDG.E.U16 R29, [R6.64] ;  /* 0x00000006061d7981 */ /* 0x002328000c1e1500 */
[----:B--2---:R2:W5:Y:S04]  /*d470*/  LDG.E.U16 R26, [R4.64] ;  /* 0x00000006041a7981 */ /* 0x004568000c1e1500 */
[----:B------:R-:W5:Y:S04]  /*d480*/  LDL.64 R22, [R1+0xa80] ;  /* 0x000a800001167983 */ /* 0x000f680000100a00 */
[----:B------:R0:W-:Y:S01]  /*d490*/  STL [R1+0x90], R27 ;  /* 0x0000901b01007387 */ /* 0x0001e20000100800 */
[----:B-1----:R-:W-:-:S03]  /*d4a0*/  IMAD.WIDE R6, R0, 0x2, R14 ;  /* 0x0000000200067825 */ /* 0x002fc600078e020e */
[----:B------:R1:W-:Y:S01]  /*d4b0*/  STL [R1+0x8c], R21 ;  /* 0x00008c1501007387 */ /* 0x0003e20000100800 */
[----:B--2---:R-:W-:-:S03]  /*d4c0*/  IMAD.WIDE R4, R0, 0x2, R24 ;  /* 0x0000000200047825 */ /* 0x004fc600078e0218 */
[----:B------:R-:W2:Y:S04]  /*d4d0*/  LDL.64 R14, [R1+0xa60] ;  /* 0x000a6000010e7983 */ /* 0x000ea80000100a00 */
[----:B0-----:R0:W2:Y:S04]  /*d4e0*/  LDG.E.U16 R27, [R2.64] ;  /* 0x00000006021b7981 */ /* 0x0010a8000c1e1500 */
[----:B------:R3:W2:Y:S01]  /*d4f0*/  LDG.E.U16 R25, [R10.64] ;  /* 0x000000060a197981 */ /* 0x0006a2000c1e1500 */
[----:B------:R-:W-:-:S03]  /*d500*/  IMAD.WIDE R8, R0, 0x2, R16 ;  /* 0x0000000200087825 */ /* 0x000fc600078e0210 */
[----:B-1----:R-:W2:Y:S04]  /*d510*/  LDL.64 R20, [R1+0xa78] ;  /* 0x000a780001147983 */ /* 0x002ea80000100a00 */
[----:B------:R-:W2:Y:S01]  /*d520*/  LDL.64 R18, [R1+0xa70] ;  /* 0x000a700001127983 */ /* 0x000ea20000100a00 */
[----:B0-----:R-:W-:-:S03]  /*d530*/  IMAD.WIDE R2, R0, 0x2, R12 ;  /* 0x0000000200027825 */ /* 0x001fc600078e020c */
[----:B------:R-:W2:Y:S04]  /*d540*/  LDL.64 R16, [R1+0xa68] ;  /* 0x000a680001107983 */ /* 0x000ea80000100a00 */
[----:B---3--:R0:W-:Y:S04]  /*d550*/  STL [R1+0x88], R28 ;  /* 0x0000881c01007387 */ /* 0x0081e80000100800 */
[----:B----4-:R1:W-:Y:S04]  /*d560*/  STL [R1+0x84], R29 ;  /* 0x0000841d01007387 */ /* 0x0103e80000100800 */
[----:B-----5:R3:W-:Y:S04]  /*d570*/  STL [R1+0x80], R26 ;  /* 0x0000801a01007387 */ /* 0x0207e80000100800 */
[----:B0-----:R0:W4:Y:S01]  /*d580*/  LDG.E.U16 R28, [R8.64] ;  /* 0x00000006081c7981 */ /* 0x001122000c1e1500 */
[----:B------:R-:W-:-:S03]  /*d590*/  IMAD.WIDE R10, R0, 0x2, R22 ;  /* 0x00000002000a7825 */ /* 0x000fc600078e0216 */
[----:B------:R-:W5:Y:S04]  /*d5a0*/  LDL.64 R12, [R1+0xa58] ;  /* 0x000a5800010c7983 */ /* 0x000f680000100a00 */
[----:B-1----:R1:W5:Y:S04]  /*d5b0*/  LDG.E.U16 R29, [R6.64] ;  /* 0x00000006061d7981 */ /* 0x002368000c1e1500 */
[----:B---3--:R3:W5:Y:S04]  /*d5c0*/  LDG.E.U16 R26, [R4.64] ;  /* 0x00000006041a7981 */ /* 0x008768000c1e1500 */
[----:B--2---:R2:W-:Y:S04]  /*d5d0*/  STL [R1+0x7c], R27 ;  /* 0x00007c1b01007387 */ /* 0x0045e80000100800 */
[----:B------:R0:W-:Y:S04]  /*d5e0*/  STL [R1+0x78], R25 ;  /* 0x0000781901007387 */ /* 0x0001e80000100800 */
[----:B------:R-:W5:Y:S04]  /*d5f0*/  LDL.64 R22, [R1+0xa48] ;  /* 0x000a480001167983 */ /* 0x000f680000100a00 */
[----:B--2---:R2:W5:Y:S04]  /*d600*/  LDG.E.U16 R27, [R2.64] ;  /* 0x00000006021b7981 */ /* 0x004568000c1e1500 */
[----:B0-----:R-:W5:Y:S01]  /*d610*/  LDL.64 R24, [R1+0xa50] ;  /* 0x000a500001187983 */ /* 0x001f620000100a00 */
[----:B--2---:R-:W-:-:S03]  /*d620*/  IMAD.WIDE R2, R0, 0x2, R14 ;  /* 0x0000000200027825 */ /* 0x004fc600078e020e */
[----:B------:R5:W2:Y:S01]  /*d630*/  LDG.E.U16 R15, [R10.64] ;  /* 0x000000060a0f7981 */ /* 0x000aa2000c1e1500 */
[----:B------:R-:W-:-:S03]  /*d640*/  IMAD.WIDE R8, R0, 0x2, R20 ;  /* 0x0000000200087825 */ /* 0x000fc600078e0214 */
[----:B------:R-:W2:Y:S01]  /*d650*/  LDL.64 R20, [R1+0xa40] ;  /* 0x000a400001147983 */ /* 0x000ea20000100a00 */
[----:B-1----:R-:W-:-:S03]  /*d660*/  IMAD.WIDE R6, R0, 0x2, R18 ;  /* 0x0000000200067825 */ /* 0x002fc600078e0212 */
[----:B------:R-:W2:Y:S01]  /*d670*/  LDL.64 R18, [R1+0xa38] ;  /* 0x000a380001127983 */ /* 0x000ea20000100a00 */
[----:B---3--:R-:W-:-:S03]  /*d680*/  IMAD.WIDE R4, R0, 0x2, R16 ;  /* 0x0000000200047825 */ /* 0x008fc600078e0210 */
[----:B----4-:R0:W-:Y:S01]  /*d690*/  STL [R1+0x74], R28 ;  /* 0x0000741c01007387 */ /* 0x0101e20000100800 */
[----:B-----5:R-:W-:-:S03]  /*d6a0*/  IMAD.WIDE R10, R0, 0x2, R12 ;  /* 0x00000002000a7825 */ /* 0x020fc600078e020c */
[----:B------:R1:W-:Y:S04]  /*d6b0*/  STL [R1+0x70], R29 ;  /* 0x0000701d01007387 */ /* 0x0003e80000100800 */
[----:B0-----:R0:W3:Y:S04]  /*d6c0*/  LDG.E.U16 R28, [R8.64] ;  /* 0x00000006081c7981 */ /* 0x0010e8000c1e1500 */
[----:B------:R4:W-:Y:S04]  /*d6d0*/  STL [R1+0x6c], R26 ;  /* 0x00006c1a01007387 */ /* 0x0009e80000100800 */
[----:B-1----:R1:W5:Y:S04]  /*d6e0*/  LDG.E.U16 R29, [R6.64] ;  /* 0x00000006061d7981 */ /* 0x002368000c1e1500 */
[----:B------:R-:W5:Y:S04]  /*d6f0*/  LDG.E.U16 R11, [R10.64] ;  /* 0x000000060a0b7981 */ /* 0x000f68000c1e1500 */
[----:B----4-:R4:W5:Y:S04]  /*d700*/  LDG.E.U16 R26, [R4.64] ;  /* 0x00000006041a7981 */ /* 0x010968000c1e1500 */
[----:B------:R1:W-:Y:S01]  /*d710*/  STL [R1+0x68], R27 ;  /* 0x0000681b01007387 */ /* 0x0003e20000100800 */
[----:B0-----:R-:W-:-:S03]  /*d720*/  IMAD.WIDE R8, R0, 0x2, R24 ;  /* 0x0000000200087825 */ /* 0x001fc600078e0218 */
[----:B------:R-:W5:Y:S04]  /*d730*/  LDL.64 R16, [R1+0xa30] ;  /* 0x000a300001107983 */ /* 0x000f680000100a00 */
[----:B-1----:R0:W5:Y:S01]  /*d740*/  LDG.E.U16 R27, [R2.64] ;  /* 0x00000006021b7981 */ /* 0x002162000c1e1500 */
[----:B------:R-:W-:-:S03]  /*d750*/  IMAD.WIDE R6, R0, 0x2, R22 ;  /* 0x0000000200067825 */ /* 0x000fc600078e0216 */
[----:B--2---:R1:W-:Y:S04]  /*d760*/  STL [R1+0x64], R15 ;  /* 0x0000640f01007387 */ /* 0x0043e80000100800 */
[----:B------:R-:W2:Y:S04]  /*d770*/  LDL.64 R12, [R1+0xa20] ;  /* 0x000a2000010c7983 */ /* 0x000ea80000100a00 */
[----:B------:R-:W2:Y:S04]  /*d780*/  LDL.64 R24, [R1+0xa18] ;  /* 0x000a180001187983 */ /* 0x000ea80000100a00 */
[----:B-1----:R-:W2:Y:S04]  /*d790*/  LDL.64 R14, [R1+0xa28] ;  /* 0x000a2800010e7983 */ /* 0x002ea80000100a00 */
[----:B------:R-:W2:Y:S01]  /*d7a0*/  LDL.64 R22, [R1+0xa10] ;  /* 0x000a100001167983 */ /* 0x000ea20000100a00 */
[----:B----4-:R-:W-:-:S04]  /*d7b0*/  IMAD.WIDE R4, R0, 0x2, R20 ;  /* 0x0000000200047825 */ /* 0x010fc800078e0214 */
[C---:B0-----:R-:W-:Y:S01]  /*d7c0*/  IMAD.WIDE R2, R0.reuse, 0x2, R18 ;  /* 0x0000000200027825 */ /* 0x041fe200078e0212 */
[----:B---3--:R-:W-:Y:S04]  /*d7d0*/  STL [R1+0x60], R28 ;  /* 0x0000601c01007387 */ /* 0x008fe80000100800 */
[----:B-----5:R0:W-:Y:S04]  /*d7e0*/  STL [R1+0x5c], R29 ;  /* 0x00005c1d01007387 */ /* 0x0201e80000100800 */
[----:B------:R-:W3:Y:S04]  /*d7f0*/  LDL.64 R20, [R1+0xa08] ;  /* 0x000a080001147983 */ /* 0x000ee80000100a00 */
[----:B------:R-:W4:Y:S04]  /*d800*/  LDL.64 R18, [R1+0xa00] ;  /* 0x000a000001127983 */ /* 0x000f280000100a00 */
[----:B------:R1:W-:Y:S04]  /*d810*/  STL [R1+0x58], R26 ;  /* 0x0000581a01007387 */ /* 0x0003e80000100800 */
[----:B0-----:R2:W5:Y:S04]  /*d820*/  LDG.E.U16 R29, [R6.64] ;  /* 0x00000006061d7981 */ /* 0x001568000c1e1500 */
[----:B------:R0:W5:Y:S04]  /*d830*/  LDG.E.U16 R28, [R8.64] ;  /* 0x00000006081c7981 */ /* 0x000168000c1e1500 */
[----:B------:R0:W-:Y:S04]  /*d840*/  STL [R1+0x54], R27 ;  /* 0x0000541b01007387 */ /* 0x0001e80000100800 */
[----:B------:R2:W-:Y:S02]  /*d850*/  STL [R1+0x50], R11 ;  /* 0x0000500b01007387 */ /* 0x0005e40000100800 */
[----:B--2---:R-:W-:-:S02]  /*d860*/  IMAD.WIDE R6, R0, 0x2, R12 ;  /* 0x0000000200067825 */ /* 0x004fc400078e020c */
[----:B-1----:R1:W2:Y:S04]  /*d870*/  LDG.E.U16 R26, [R4.64] ;  /* 0x00000006041a7981 */ /* 0x0022a8000c1e1500 */
[----:B0-----:R0:W2:Y:S01]  /*d880*/  LDG.E.U16 R27, [R2.64] ;  /* 0x00000006021b7981 */ /* 0x0010a2000c1e1500 */
[----:B------:R-:W-:-:S03]  /*d890*/  IMAD.WIDE R10, R0, 0x2, R16 ;  /* 0x00000002000a7825 */ /* 0x000fc600078e0210 */
[----:B------:R-:W2:Y:S01]  /*d8a0*/  LDL.64 R16, [R1+0x9f0] ;  /* 0x0009f00001107983 */ /* 0x000ea20000100a00 */
[----:B------:R-:W-:-:S03]  /*d8b0*/  IMAD.WIDE R8, R0, 0x2, R14 ;  /* 0x0000000200087825 */ /* 0x000fc600078e020e */
[----:B------:R-:W2:Y:S01]  /*d8c0*/  LDL.64 R14, [R1+0x9e8] ;  /* 0x0009e800010e7983 */ /* 0x000ea20000100a00 */
[----:B-1----:R-:W-:-:S03]  /*d8d0*/  IMAD.WIDE R4, R0, 0x2, R24 ;  /* 0x0000000200047825 */ /* 0x002fc600078e0218 */
[----:B------:R3:W2:Y:S01]  /*d8e0*/  LDG.E.U16 R25, [R10.64] ;  /* 0x000000060a197981 */ /* 0x0006a2000c1e1500 */
[----:B0-----:R-:W-:-:S03]  /*d8f0*/  IMAD.WIDE R2, R0, 0x2, R22 ;  /* 0x0000000200027825 */ /* 0x001fc600078e0216 */
[----:B------:R0:W2:Y:S04]  /*d900*/  LDG.E.U16 R23, [R6.64] ;  /* 0x0000000606177981 */ /* 0x0000a8000c1e1500 */
[----:B------:R4:W2:Y:S04]  /*d910*/  LDG.E.U16 R22, [R8.64] ;  /* 0x0000000608167981 */ /* 0x0008a8000c1e1500 */
[----:B------:R-:W2:Y:S04]  /*d920*/  LDG.E.U16 R5, [R4.64] ;  /* 0x0000000604057981 */ /* 0x000ea8000c1e1500 */
[----:B------:R-:W2:Y:S04]  /*d930*/  LDG.E.U16 R3, [R2.64] ;  /* 0x0000000602037981 */ /* 0x000ea8000c1e1500 */
[----:B------:R-:W2:Y:S01]  /*d940*/  LDL.64 R12, [R1+0x9e0] ;  /* 0x0009e000010c7983 */ /* 0x000ea20000100a00 */
[----:B---3--:R-:W-:-:S04]  /*d950*/  IMAD.WIDE R10, R0, 0x2, R20 ;  /* 0x00000002000a7825 */ /* 0x008fc800078e0214 */
[C---:B----4-:R-:W-:Y:S02]  /*d960*/  IMAD.WIDE R8, R0.reuse, 0x2, R18 ;  /* 0x0000000200087825 */ /* 0x050fe400078e0212 */
[----:B------:R-:W3:Y:S04]  /*d970*/  LDG.E.U16 R11, [R10.64] ;  /* 0x000000060a0b7981 */ /* 0x000ee8000c1e1500 */
[----:B------:R-:W4:Y:S04]  /*d980*/  LDG.E.U16 R9, [R8.64] ;  /* 0x0000000608097981 */ /* 0x000f28000c1e1500 */
[----:B-----5:R-:W-:Y:S04]  /*d990*/  STL [R1+0x48], R29 ;  /* 0x0000481d01007387 */ /* 0x020fe80000100800 */
[----:B------:R1:W-:Y:S04]  /*d9a0*/  STL [R1+0x4c], R28 ;  /* 0x00004c1c01007387 */ /* 0x0003e80000100800 */
[----:B-1----:R-:W5:Y:S04]  /*d9b0*/  LDL.64 R28, [R1+0x9d8] ;  /* 0x0009d800011c7983 */ /* 0x002f680000100a00 */
[----:B--2---:R-:W-:Y:S04]  /*d9c0*/  STL [R1+0x40], R27 ;  /* 0x0000401b01007387 */ /* 0x004fe80000100800 */
[----:B------:R1:W-:Y:S04]  /*d9d0*/  STL [R1+0x44], R26 ;  /* 0x0000441a01007387 */ /* 0x0003e80000100800 */
[----:B------:R-:W2:Y:S01]  /*d9e0*/  LDL.64 R20, [R1+0x9c8] ;  /* 0x0009c80001147983 */ /* 0x000ea20000100a00 */
[----:B0-----:R-:W-:-:S03]  /*d9f0*/  IMAD.WIDE R6, R0, 0x2, R16 ;  /* 0x0000000200067825 */ /* 0x001fc600078e0210 */
[----:B-1----:R-:W2:Y:S04]  /*da00*/  LDL.64 R26, [R1+0x9d0] ;  /* 0x0009d000011a7983 */ /* 0x002ea80000100a00 */
[----:B------:R0:W-:Y:S04]  /*da10*/  STL [R1+0x3c], R25 ;  /* 0x00003c1901007387 */ /* 0x0001e80000100800 */
[----:B------:R-:W2:Y:S04]  /*da20*/  LDG.E.U16 R7, [R6.64] ;  /* 0x0000000606077981 */ /* 0x000ea8000c1e1500 */
[----:B0-----:R-:W2:Y:S04]  /*da30*/  LDL.64 R24, [R1+0x9c0] ;  /* 0x0009c00001187983 */ /* 0x001ea80000100a00 */
[----:B------:R-:W-:Y:S04]  /*da40*/  STL [R1+0x34], R23 ;  /* 0x0000341701007387 */ /* 0x000fe80000100800 */
[----:B------:R0:W-:Y:S04]  /*da50*/  STL [R1+0x38], R22 ;  /* 0x0000381601007387 */ /* 0x0001e80000100800 */
[----:B0-----:R-:W2:Y:S04]  /*da60*/  LDL.64 R22, [R1+0x9b0] ;  /* 0x0009b00001167983 */ /* 0x001ea80000100a00 */
[----:B------:R0:W-:Y:S04]  /*da70*/  STL [R1+0x30], R5 ;  /* 0x0000300501007387 */ /* 0x0001e80000100800 */
[----:B------:R1:W-:Y:S04]  /*da80*/  STL [R1+0x2c], R3 ;  /* 0x00002c0301007387 */ /* 0x0003e80000100800 */
[----:B------:R-:W2:Y:S01]  /*da90*/  LDL.64 R16, [R1+0x9a0] ;  /* 0x0009a00001107983 */ /* 0x000ea20000100a00 */
[----:B0-----:R-:W-:-:S03]  /*daa0*/  IMAD.WIDE R4, R0, 0x2, R14 ;  /* 0x0000000200047825 */ /* 0x001fc600078e020e */
[----:B------:R-:W2:Y:S01]  /*dab0*/  LDL.64 R18, [R1+0x9a8] ;  /* 0x0009a80001127983 */ /* 0x000ea20000100a00 */
[----:B-1----:R-:W-:-:S03]  /*dac0*/  IMAD.WIDE R2, R0, 0x2, R12 ;  /* 0x0000000200027825 */ /* 0x002fc600078e020c */
[----:B------:R-:W2:Y:S04]  /*dad0*/  LDL.64 R14, [R1+0x998] ;  /* 0x00099800010e7983 */ /* 0x000ea80000100a00 */
[----:B------:R-:W2:Y:S04]  /*dae0*/  LDL.64 R12, [R1+0x970] ;  /* 0x00097000010c7983 */ /* 0x000ea80000100a00 */
[----:B------:R-:W2:Y:S04]  /*daf0*/  LDG.E.U16 R5, [R4.64] ;  /* 0x0000000604057981 */ /* 0x000ea8000c1e1500 */
[----:B------:R-:W2:Y:S04]  /*db00*/  LDG.E.U16 R3, [R2.64] ;  /* 0x0000000602037981 */ /* 0x000ea8000c1e1500 */
[----:B---3--:R5:W-:Y:S04]  /*db10*/  STL [R1+0x28], R11 ;  /* 0x0000280b01007387 */ /* 0x008be80000100800 */
[----:B----4-:R2:W-:Y:S01]  /*db20*/  STL [R1+0x24], R9 ;  /* 0x0000240901007387 */ /* 0x0105e20000100800 */
[----:B-----5:R-:W-:-:S04]  /*db30*/  IMAD.WIDE R10, R0, 0x2, R28 ;  /* 0x00000002000a7825 */ /* 0x020fc800078e021c */
[C---:B--2---:R-:W-:Y:S02]  /*db40*/  IMAD.WIDE R8, R0.reuse, 0x2, R26 ;  /* 0x0000000200087825 */ /* 0x044fe400078e021a */
[----:B------:R0:W2:Y:S04]  /*db50*/  LDG.E.U16 R26, [R10.64] ;  /* 0x000000060a1a7981 */ /* 0x0000a8000c1e1500 */
[----:B------:R1:W3:Y:S04]  /*db60*/  LDG.E.U16 R27, [R8.64] ;  /* 0x00000006081b7981 */ /* 0x0002e8000c1e1500 */
[----:B------:R4:W-:Y:S02]  /*db70*/  STL [R1+0x20], R7 ;  /* 0x0000200701007387 */ /* 0x0009e40000100800 */
[----:B----4-:R-:W-:-:S02]  /*db80*/  IMAD.WIDE R6, R0, 0x2, R20 ;  /* 0x0000000200067825 */ /* 0x010fc400078e0214 */
[----:B------:R-:W4:Y:S04]  /*db90*/  LDL.64 R20, [R1+0x930] ;  /* 0x0009300001147983 */ /* 0x000f280000100a00 */
[----:B------:R5:W2:Y:S01]  /*dba0*/  LDG.E.U16 R29, [R6.64] ;  /* 0x00000006061d7981 */ /* 0x000aa2000c1e1500 */
[----:B-1----:R-:W-:-:S05]  /*dbb0*/  IMAD.WIDE R8, R0, 0x2, R16 ;  /* 0x0000000200087825 */ /* 0x002fca00078e0210 */
[----:B------:R-:W2:Y:S01]  /*dbc0*/  LDG.E.U16 R28, [R8.64] ;  /* 0x00000006081c7981 */ /* 0x000ea2000c1e1500 */
[----:B0-----:R-:W-:-:S03]  /*dbd0*/  IMAD.WIDE R10, R0, 0x2, R18 ;  /* 0x00000002000a7825 */ /* 0x001fc600078e0212 */
[----:B------:R0:W-:Y:S04]  /*dbe0*/  STL [R1+0x1c], R5 ;  /* 0x00001c0501007387 */ /* 0x0001e80000100800 */
[----:B------:R1:W-:Y:S01]  /*dbf0*/  STL [R1+0x18], R3 ;  /* 0x0000180301007387 */ /* 0x0003e20000100800 */
[----:B-----5:R-:W-:-:S03]  /*dc00*/  IMAD.WIDE R6, R0, 0x2, R14 ;  /* 0x0000000200067825 */ /* 0x020fc600078e020e */
[----:B------:R-:W5:Y:S01]  /*dc10*/  LDL.64 R14, [R1+0x928] ;  /* 0x00092800010e7983 */ /* 0x000f620000100a00 */
[----:B0-----:R-:W-:-:S03]  /*dc20*/  IMAD.WIDE R4, R0, 0x2, R24 ;  /* 0x0000000200047825 */ /* 0x001fc600078e0218 */
[----:B------:R-:W3:Y:S01]  /*dc30*/  LDL.64 R18, [R1+0x990] ;  /* 0x0009900001127983 */ /* 0x000ee20000100a00 */
[----:B-1----:R-:W-:-:S03]  /*dc40*/  IMAD.WIDE R2, R0, 0x2, R22 ;  /* 0x0000000200027825 */ /* 0x002fc600078e0216 */
[----:B------:R0:W3:Y:S04]  /*dc50*/  LDG.E.U16 R25, [R4.64] ;  /* 0x0000000604197981 */ /* 0x0000e8000c1e1500 */
[----:B------:R4:W3:Y:S04]  /*dc60*/  LDG.E.U16 R24, [R2.64] ;  /* 0x0000000602187981 */ /* 0x0008e8000c1e1500 */
[----:B------:R-:W3:Y:S01]  /*dc70*/  LDL.64 R22, [R1+0x968] ;  /* 0x0009680001167983 */ /* 0x000ee20000100a00 */
[----:B0-----:R-:W-:-:S03]  /*dc80*/  IMAD.WIDE R4, R0, 0x2, R12 ;  /* 0x0000000200047825 */ /* 0x001fc600078e020c */
[----:B------:R-:W3:Y:S04]  /*dc90*/  LDL.64 R16, [R1+0x960] ;  /* 0x0009600001107983 */ /* 0x000ee80000100a00 */
[----:B------:R-:W3:Y:S01]  /*dca0*/  LDL.64 R12, [R1+0x920] ;  /* 0x00092000010c7983 */ /* 0x000ee20000100a00 */
[----:B----4-:R-:W-:-:S03]  /*dcb0*/  IMAD.WIDE R2, R0, 0x2, R20 ;  /* 0x0000000200027825 */ /* 0x010fc600078e0214 */
[----:B------:R-:W4:Y:S04]  /*dcc0*/  LDG.E.U16 R20, [R4.64] ;  /* 0x0000000604147981 */ /* 0x000f28000c1e1500 */
[----:B------:R3:W3:Y:S04]  /*dcd0*/  LDG.E.U16 R0, [R2.64] ;  /* 0x0000000602007981 */ /* 0x0006e8000c1e1500 */
[----:B------:R5:W3:Y:S04]  /*dce0*/  LDG.E.U16 R21, [R10.64] ;  /* 0x000000060a157981 */ /* 0x000ae8000c1e1500 */
[----:B--2---:R0:W-:Y:S04]  /*dcf0*/  STL [R1+0x3284], R28 ;  /* 0x0032841c01007387 */ /* 0x0041e80000100800 */
[----:B0-----:R-:W3:Y:S04]  /*dd00*/  LDL R28, [R1+0x644] ;  /* 0x00064400011c7983 */ /* 0x001ee80000100800 */
[----:B------:R0:W-:Y:S04]  /*dd10*/  STL [R1+0x14], R26 ;  /* 0x0000141a01007387 */ /* 0x0001e80000100800 */
[----:B0-----:R0:W2:Y:S01]  /*dd20*/  LDG.E.U16 R26, [R6.64] ;  /* 0x00000006061a7981 */ /* 0x0010a2000c1e1500 */
[----:B---3--:R-:W-:-:S04]  /*dd30*/  IMAD.WIDE R2, R28, 0x2, R22 ;  /* 0x000000021c027825 */ /* 0x008fc800078e0216 */
[C---:B-----5:R-:W-:Y:S02]  /*dd40*/  IMAD.WIDE R10, R28.reuse, 0x2, R14 ;  /* 0x000000021c0a7825 */ /* 0x060fe400078e020e */
[----:B------:R1:W3:Y:S02]  /*dd50*/  LDG.E.U16 R2, [R2.64] ;  /* 0x0000000602027981 */ /* 0x0002e4000c1e1500 */
[C---:B0-----:R-:W-:Y:S02]  /*dd60*/  IMAD.WIDE R6, R28.reuse, 0x2, R12 ;  /* 0x000000021c067825 */ /* 0x041fe400078e020c */
[----:B--2---:R-:W-:Y:S04]  /*dd70*/  STL [R1+0x3288], R26 ;  /* 0x0032881a01007387 */ /* 0x004fe80000100800 */
[----:B----4-:R-:W-:Y:S01]  /*dd80*/  STL [R1+0x3290], R20 ;  /* 0x0032901401007387 */ /* 0x010fe20000100800 */
[----:B------:R-:W-:-:S03]  /*dd90*/  IMAD.WIDE R8, R28, 0x2, R18 ;  /* 0x000000021c087825 */ /* 0x000fc600078e0212 */
[----:B------:R-:W-:Y:S01]  /*dda0*/  STL [R1+0x3294], R0 ;  /* 0x0032940001007387 */ /* 0x000fe20000100800 */
[----:B------:R-:W-:-:S03]  /*ddb0*/  IMAD.WIDE R4, R28, 0x2, R16 ;  /* 0x000000021c047825 */ /* 0x000fc600078e0210 */
[----:B------:R-:W2:Y:S04]  /*ddc0*/  LDL.64 R14, [R1+0x988] ;  /* 0x00098800010e7983 */ /* 0x000ea80000100a00 */
[----:B------:R-:W4:Y:S04]  /*ddd0*/  LDL.64 R12, [R1+0x918] ;  /* 0x00091800010c7983 */ /* 0x000f280000100a00 */
[----:B------:R0:W-:Y:S04]  /*dde0*/  STL [R1+0x10], R27 ;  /* 0x0000101b01007387 */ /* 0x0001e80000100800 */
[----:B-1----:R1:W5:Y:S04]  /*ddf0*/  LDG.E.U16 R3, [R10.64] ;  /* 0x000000060a037981 */ /* 0x002368000c1e1500 */
[----:B------:R1:W2:Y:S04]  /*de00*/  LDG.E.U16 R4, [R4.64] ;  /* 0x0000000604047981 */ /* 0x0002a8000c1e1500 */
[----:B0-----:R-:W2:Y:S04]  /*de10*/  LDL.64 R26, [R1+0x950] ;  /* 0x00095000011a7983 */ /* 0x001ea80000100a00 */
[----:B------:R-:W-:Y:S04]  /*de20*/  STL [R1+0xc], R29 ;  /* 0x00000c1d01007387 */ /* 0x000fe80000100800 */
[----:B------:R-:W2:Y:S04]  /*de30*/  LDL.64 R22, [R1+0x910] ;  /* 0x0009100001167983 */ /* 0x000ea80000100a00 */
[----:B------:R-:W-:Y:S04]  /*de40*/  STL [R1+0x8], R25 ;  /* 0x0000081901007387 */ /* 0x000fe80000100800 */
[----:B------:R0:W-:Y:S04]  /*de50*/  STL [R1+0x4], R24 ;  /* 0x0000041801007387 */ /* 0x0001e80000100800 */
[----:B-1----:R-:W2:Y:S04]  /*de60*/  LDG.E.U16 R5, [R6.64] ;  /* 0x0000000606057981 */ /* 0x002ea8000c1e1500 */
[----:B0-----:R-:W2:Y:S04]  /*de70*/  LDG.E.U16 R24, [R8.64] ;  /* 0x0000000608187981 */ /* 0x001ea8000c1e1500 */
[----:B---3--:R-:W-:Y:S04]  /*de80*/  STL [R1+0x328c], R2 ;  /* 0x00328c0201007387 */ /* 0x008fe80000100800 */
[----:B------:R-:W3:Y:S04]  /*de90*/  LDL.64 R10, [R1+0x958] ;  /* 0x00095800010a7983 */ /* 0x000ee80000100a00 */
[----:B-----5:R-:W-:Y:S04]  /*dea0*/  STL [R1+0x3298], R3 ;  /* 0x0032980301007387 */ /* 0x020fe80000100800 */
[----:B--2---:R-:W-:Y:S04]  /*deb0*/  STL [R1+0x326c], R24 ;  /* 0x00326c1801007387 */ /* 0x004fe80000100800 */
[----:B------:R-:W-:Y:S04]  /*dec0*/  STL [R1+0x329c], R4 ;  /* 0x00329c0401007387 */ /* 0x000fe80000100800 */
[----:B------:R-:W-:Y:S04]  /*ded0*/  STL [R1+0x32a0], R5 ;  /* 0x0032a00501007387 */ /* 0x000fe80000100800 */
[----:B------:R0:W-:Y:S04]  /*dee0*/  STL [R1], R21 ;  /* 0x0000001501007387 */ /* 0x0001e80000100800 */
[----:B------:R-:W2:Y:S01]  /*def0*/  LDL.64 R18, [R1+0x948] ;  /* 0x0009480001127983 */ /* 0x000ea20000100a00 */
[----:B------:R-:W-:-:S03]  /*df00*/  IMAD.WIDE R14, R28, 0x2, R14 ;  /* 0x000000021c0e7825 */ /* 0x000fc600078e020e */
[----:B------:R-:W5:Y:S04]  /*df10*/  LDL.64 R16, [R1+0x940] ;  /* 0x0009400001107983 */ /* 0x000f680000100a00 */
[----:B0-----:R-:W5:Y:S01]  /*df20*/  LDL.64 R20, [R1+0x980] ;  /* 0x0009800001147983 */ /* 0x001f620000100a00 */
[----:B------:R-:W-:-:S03]  /*df30*/  IMAD.WIDE R8, R28, 0x2, R26 ;  /* 0x000000021c087825 */ /* 0x000fc600078e021a */
[----:B------:R-:W5:Y:S01]  /*df40*/  LDL.64 R4, [R1+0x908] ;  /* 0x0009080001047983 */ /* 0x000f620000100a00 */
[----:B----4-:R-:W-:-:S03]  /*df50*/  IMAD.WIDE R12, R28, 0x2, R12 ;  /* 0x000000021c0c7825 */ /* 0x010fc600078e020c */
[----:B------:R0:W4:Y:S04]  /*df60*/  LDG.E.U16 R8, [R8.64] ;  /* 0x0000000608087981 */ /* 0x000128000c1e1500 */
[----:B------:R-:W4:Y:S01]  /*df70*/  LDL.64 R2, [R1+0x900] ;  /* 0x0009000001027983 */ /* 0x000f220000100a00 */
[----:B---3--:R-:W-:-:S04]  /*df80*/  IMAD.WIDE R6, R28, 0x2, R10 ;  /* 0x000000021c067825 */ /* 0x008fc800078e020a */
[C---:B------:R-:W-:Y:S02]  /*df90*/  IMAD.WIDE R10, R28.reuse, 0x2, R22 ;  /* 0x000000021c0a7825 */ /* 0x040fe400078e0216 */
[----:B------:R1:W3:Y:S04]  /*dfa0*/  LDG.E.U16 R22, [R14.64] ;  /* 0x000000060e167981 */ /* 0x0002e8000c1e1500 */
[----:B0-----:R5:W3:Y:S04]  /*dfb0*/  LDG.E.U16 R9, [R10.64] ;  /* 0x000000060a097981 */ /* 0x001ae8000c1e1500 */
[----:B------:R0:W3:Y:S04]  /*dfc0*/  LDG.E.U16 R6, [R6.64] ;  /* 0x0000000606067981 */ /* 0x0000e8000c1e1500 */
[----:B0-----:R2:W3:Y:S02]  /*dfd0*/  LDG.E.U16 R7, [R12.64] ;  /* 0x000000060c077981 */ /* 0x0014e4000c1e1500 */
[----:B--2---:R-:W-:-:S05]  /*dfe0*/  IMAD.WIDE R12, R28, 0x2, R18 ;  /* 0x000000021c0c7825 */ /* 0x004fca00078e0212 */
[----:B------:R0:W2:Y:S01]  /*dff0*/  LDG.E.U16 R23, [R12.64] ;  /* 0x000000060c177981 */ /* 0x0000a2000c1e1500 */
[----:B-----5:R-:W-:-:S05]  /*e000*/  IMAD.WIDE R10, R28, 0x2, R20 ;  /* 0x000000021c0a7825 */ /* 0x020fca00078e0214 */
[----:B------:R5:W2:Y:S01]  /*e010*/  LDG.E.U16 R21, [R10.64] ;  /* 0x000000060a157981 */ /* 0x000aa2000c1e1500 */
[----:B-1----:R-:W-:-:S04]  /*e020*/  IMAD.WIDE R14, R28, 0x2, R16 ;  /* 0x000000021c0e7825 */ /* 0x002fc800078e0210 */
[C---:B------:R-:W-:Y:S01]  /*e030*/  IMAD.WIDE R16, R28.reuse, 0x2, R4 ;  /* 0x000000021c107825 */ /* 0x040fe200078e0204 */
[----:B------:R1:W2:Y:S03]  /*e040*/  LDG.E.U16 R25, [R14.64] ;  /* 0x000000060e197981 */ /* 0x0002a6000c1e1500 */
[C---:B----4-:R-:W-:Y:S01]  /*e050*/  IMAD.WIDE R18, R28.reuse, 0x2, R2 ;  /* 0x000000021c127825 */ /* 0x050fe200078e0202 */
[----:B------:R4:W4:Y:S04]  /*e060*/  LDG.E.U16 R27, [R16.64] ;  /* 0x00000006101b7981 */ /* 0x000928000c1e1500 */
[----:B------:R0:W4:Y:S04]  /*e070*/  LDG.E.U16 R29, [R18.64] ;  /* 0x00000006121d7981 */ /* 0x000128000c1e1500 */
[----:B---3--:R-:W-:Y:S04]  /*e080*/  STL [R1+0x3268], R22 ;  /* 0x0032681601007387 */ /* 0x008fe80000100800 */
[----:B------:R-:W-:Y:S04]  /*e090*/  STL [R1+0x3270], R8 ;  /* 0x0032700801007387 */ /* 0x000fe80000100800 */
[----:B------:R3:W-:Y:S04]  /*e0a0*/  STL [R1+0x3274], R9 ;  /* 0x0032740901007387 */ /* 0x0007e80000100800 */
[----:B---3--:R-:W3:Y:S04]  /*e0b0*/  LDL.64 R8, [R1+0x8f8] ;  /* 0x0008f80001087983 */ /* 0x008ee80000100a00 */
[----:B------:R-:W4:Y:S04]  /*e0c0*/  LDL.LU R5, [R1+0x9c] ;  /* 0x00009c0001057983 */ /* 0x000f280000300800 */
[----:B------:R-:W4:Y:S04]  /*e0d0*/  LDL.LU R4, [R1+0x7c] ;  /* 0x00007c0001047983 */ /* 0x000f280000300800 */
[----:B------:R-:W4:Y:S04]  /*e0e0*/  LDL.LU R3, [R1+0x5c] ;  /* 0x00005c0001037983 */ /* 0x000f280000300800 */
[----:B------:R-:W4:Y:S04]  /*e0f0*/  LDL.LU R0, [R1+0x3c] ;  /* 0x00003c0001007983 */ /* 0x000f280000300800 */
[----:B------:R-:W4:Y:S04]  /*e100*/  LDL.LU R20, [R1+0x20] ;  /* 0x0000200001147983 */ /* 0x000f280000300800 */
[----:B-----5:R-:W5:Y:S04]  /*e110*/  LDL.64 R10, [R1+0x9f8] ;  /* 0x0009f800010a7983 */ /* 0x020f680000100a00 */
[----:B--2---:R-:W-:Y:S04]  /*e120*/  STL [R1+0x3278], R21 ;  /* 0x0032781501007387 */ /* 0x004fe80000100800 */
[----:B0-----:R-:W2:Y:S04]  /*e130*/  LDL.64 R12, [R1+0x9b8] ;  /* 0x0009b800010c7983 */ /* 0x001ea80000100a00 */
[----:B------:R0:W-:Y:S04]  /*e140*/  STL [R1+0x327c], R23 ;  /* 0x00327c1701007387 */ /* 0x0001e80000100800 */
[----:B-1----:R-:W4:Y:S04]  /*e150*/  LDL.64 R14, [R1+0x978] ;  /* 0x00097800010e7983 */ /* 0x002f280000100a00 */
[----:B0-----:R-:W4:Y:S04]  /*e160*/  LDL.64 R22, [R1+0x938] ;  /* 0x0009380001167983 */ /* 0x001f280000100a00 */
[----:B------:R0:W-:Y:S04]  /*e170*/  STL [R1+0x3280], R25 ;  /* 0x0032801901007387 */ /* 0x0001e80000100800 */
[----:B------:R-:W4:Y:S04]  /*e180*/  LDL.LU R2, [R1+0x38] ;  /* 0x0000380001027983 */ /* 0x000f280000300800 */
[----:B------:R-:W4:Y:S04]  /*e190*/  LDL.LU R26, [R1+0x1c] ;  /* 0x00001c00011a7983 */ /* 0x000f280000300800 */
[----:B0-----:R-:W0:Y:S01]  /*e1a0*/  S2R R25, SR_TID.X ;  /* 0x0000000000197919 */ /* 0x001e220000002100 */
[----:B---3--:R-:W-:-:S04]  /*e1b0*/  IMAD.WIDE R18, R28, 0x2, R8 ;  /* 0x000000021c127825 */ /* 0x008fc800078e0208 */
[----:B-----5:R-:W-:-:S06]  /*e1c0*/  IMAD.WIDE R10, R28, 0x2, R10 ;  /* 0x000000021c0a7825 */ /* 0x020fcc00078e020a */
[----:B------:R1:W3:Y:S01]  /*e1d0*/  LDG.E.U16 R10, [R10.64] ;  /* 0x000000060a0a7981 */ /* 0x0002e2000c1e1500 */
[----:B--2---:R-:W-:-:S05]  /*e1e0*/  IMAD.WIDE R12, R28, 0x2, R12 ;  /* 0x000000021c0c7825 */ /* 0x004fca00078e020c */
[----:B-1----:R1:W2:Y:S01]  /*e1f0*/  LDG.E.U16 R11, [R12.64] ;  /* 0x000000060c0b7981 */ /* 0x0022a2000c1e1500 */
[----:B----4-:R-:W-:-:S04]  /*e200*/  IMAD.WIDE R14, R28, 0x2, R14 ;  /* 0x000000021c0e7825 */ /* 0x010fc800078e020e */
[----:B------:R-:W-:Y:S02]  /*e210*/  IMAD.WIDE R16, R28, 0x2, R22 ;  /* 0x000000021c107825 */ /* 0x000fe400078e0216 */
[----:B------:R4:W5:Y:S04]  /*e220*/  LDG.E.U16 R14, [R14.64] ;  /* 0x000000060e0e7981 */ /* 0x000968000c1e1500 */
[----:B-1----:R1:W2:Y:S04]  /*e230*/  LDG.E.U16 R12, [R16.64] ;  /* 0x00000006100c7981 */ /* 0x0022a8000c1e1500 */
[----:B------:R4:W2:Y:S01]  /*e240*/  LDG.E.U16 R13, [R18.64] ;  /* 0x00000006120d7981 */ /* 0x0008a2000c1e1500 */
[----:B0-----:R-:W-:-:S03]  /*e250*/  LOP3.LUT R22, R25, 0xff, RZ, 0xc0, !PT ;  /* 0x000000ff19167812 */ /* 0x001fc600078ec0ff */
[----:B------:R-:W2:Y:S04]  /*e260*/  LDL.LU R28, [R1] ;  /* 0x00000000011c7983 */ /* 0x000ea80000300800 */
[----:B------:R-:W2:Y:S01]  /*e270*/  LDL.LU R23, [R1+0x94] ;  /* 0x0000940001177983 */ /* 0x000ea20000300800 */
[----:B-1----:R-:W-:-:S03]  /*e280*/  SHF.L.U32 R17, R22, 0x1, RZ ;  /* 0x0000000116117819 */ /* 0x002fc600000006ff */
[----:B------:R-:W-:Y:S06]  /*e290*/  BAR.SYNC.DEFER_BLOCKING 0x0 ;  /* 0x0000000000007b1d */ /* 0x000fec0000010000 */
[----:B------:R-:W2:Y:S04]  /*e2a0*/  LDL.LU R21, [R1+0x74] ;  /* 0x0000740001157983 */ /* 0x000ea80000300800 */
[----:B------:R-:W2:Y:S04]  /*e2b0*/  LDL.LU R9, [R1+0x54] ;  /* 0x0000540001097983 */ /* 0x000ea80000300800 */
[----:B------:R-:W2:Y:S04]  /*e2c0*/  LDL.LU R8, [R1+0x34] ;  /* 0x0000340001087983 */ /* 0x000ea80000300800 */
[----:B------:R-:W2:Y:S04]  /*e2d0*/  LDL.LU R24, [R1+0x18] ;  /* 0x0000180001187983 */ /* 0x000ea80000300800 */
[----:B----4-:R-:W4:Y:S04]  /*e2e0*/  LDL.LU R15, [R1+0x58] ;  /* 0x00005800010f7983 */ /* 0x010f280000300800 */
[----:B------:R-:W2:Y:S04]  /*e2f0*/  LDL.LU R16, [R1+0x78] ;  /* 0x0000780001107983 */ /* 0x000ea80000300800 */
[----:B------:R-:W2:Y:S04]  /*e300*/  LDL.LU R18, [R1+0x4] ;  /* 0x0000040001127983 */ /* 0x000ea80000300800 */
[----:B------:R-:W3:Y:S04]  /*e310*/  LDL.LU R19, [R1+0x98] ;  /* 0x0000980001137983 */ /* 0x000ee80000300800 */
[----:B------:R0:W-:Y:S04]  /*e320*/  STS.U16 [R17+0x20000], R5 ;  /* 0x0200000511007388 */ /* 0x0001e80000000400 */
[----:B------:R1:W-:Y:S04]  /*e330*/  STS.U16 [R17+0x21000], R4 ;  /* 0x0210000411007388 */ /* 0x0003e80000000400 */
[----:B------:R1:W-:Y:S04]  /*e340*/  STS.U16 [R17+0x22000], R3 ;  /* 0x0220000311007388 */ /* 0x0003e80000000400 */
[----:B0-----:R-:W3:Y:S04]  /*e350*/  LDL.LU R5, [R1+0x32a0] ;  /* 0x0032a00001057983 */ /* 0x001ee80000300800 */
[----:B-1----:R-:W3:Y:S04]  /*e360*/  LDL.LU R4, [R1+0x329c] ;  /* 0x00329c0001047983 */ /* 0x002ee80000300800 */
[----:B------:R-:W3:Y:S04]  /*e370*/  LDL.LU R3, [R1+0x3298] ;  /* 0x0032980001037983 */ /* 0x000ee80000300800 */
[----:B------:R0:W-:Y:S04]  /*e380*/  STS.U16 [R17+0x23000], R0 ;  /* 0x0230000011007388 */ /* 0x0001e80000000400 */
[----:B------:R1:W-:Y:S04]  /*e390*/  STS.U16 [R17+0x24000], R20 ;  /* 0x0240001411007388 */ /* 0x0003e80000000400 */
[----:B0-----:R-:W3:Y:S04]  /*e3a0*/  LDL.LU R0, [R1+0x3294] ;  /* 0x0032940001007983 */ /* 0x001ee80000300800 */
[----:B-1----:R-:W3:Y:S04]  /*e3b0*/  LDL.LU R20, [R1+0x3290] ;  /* 0x0032900001147983 */ /* 0x002ee80000300800 */
[----:B--2---:R0:W-:Y:S04]  /*e3c0*/  STS.U16 [R17+0x25000], R18 ;  /* 0x0250001211007388 */ /* 0x0041e80000000400 */
[----:B0-----:R-:W2:Y:S04]  /*e3d0*/  LDL.LU R18, [R1+0x70] ;  /* 0x0000700001127983 */ /* 0x001ea80000300800 */
[----:B---3--:R0:W-:Y:S04]  /*e3e0*/  STS.U16 [R17+0x26000], R20 ;  /* 0x0260001411007388 */ /* 0x0081e80000000400 */
[----:B------:R1:W-:Y:S04]  /*e3f0*/  STS.U16 [R17+0x27000], R0 ;  /* 0x0270000011007388 */ /* 0x0003e80000000400 */
[----:B0-----:R-:W3:Y:S04]  /*e400*/  LDL.LU R20, [R1+0x90] ;  /* 0x0000900001147983 */ /* 0x001ee80000300800 */
[----:B-1----:R-:W0:Y:S02]  /*e410*/  S2R R0, SR_TID.X ;  /* 0x0000000000007919 */ /* 0x002e240000002100 */
[----:B0-----:R-:W-:-:S05]  /*e420*/  LOP3.LUT R0, R0, 0xff, RZ, 0xc0, !PT ;  /* 0x000000ff00007812 */ /* 0x001fca00078ec0ff */
[----:B------:R-:W-:-:S05]  /*e430*/  IMAD.SHL.U32 R0, R0, 0x2, RZ ;  /* 0x0000000200007824 */ /* 0x000fca00078e00ff */
[----:B------:R-:W-:-:S05]  /*e440*/  LOP3.LUT R0, R0, 0x10, RZ, 0x3c, !PT ;  /* 0x0000001000007812 */ /* 0x000fca00078e3cff */
[----:B------:R0:W-:Y:S04]  /*e450*/  STS.U16 [R0+0x20200], R19 ;  /* 0x0202001300007388 */ /* 0x0001e80000000400 */
[----:B------:R1:W-:Y:S04]  /*e460*/  STS.U16 [R0+0x21200], R16 ;  /* 0x0212001000007388 */ /* 0x0003e80000000400 */
[----:B----4-:R4:W-:Y:S04]  /*e470*/  STS.U16 [R0+0x22200], R15 ;  /* 0x0222000f00007388 */ /* 0x0109e80000000400 */
[----:B0-----:R-:W2:Y:S04]  /*e480*/  LDL.LU R19, [R1+0x50] ;  /* 0x0000500001137983 */ /* 0x001ea80000300800 */
[----:B-1----:R-:W2:Y:S04]  /*e490*/  LDL.LU R16, [R1+0x30] ;  /* 0x0000300001107983 */ /* 0x002ea80000300800 */
[----:B----4-:R-:W4:Y:S04]  /*e4a0*/  LDL.LU R15, [R1+0x14] ;  /* 0x00001400010f7983 */ /* 0x010f280000300800 */
[----:B------:R0:W-:Y:S04]  /*e4b0*/  STS.U16 [R0+0x23200], R2 ;  /* 0x0232000200007388 */ /* 0x0001e80000000400 */
[----:B0-----:R-:W2:Y:S01]  /*e4c0*/  LDL.LU R2, [R1+0x328c] ;  /* 0x00328c0001027983 */ /* 0x001ea20000300800 */
[----:B------:R-:W-:-:S03]  /*e4d0*/  LOP3.LUT R25, R25, 0xff, RZ, 0xc0, !PT ;  /* 0x000000ff19197812 */ /* 0x000fc600078ec0ff */
[----:B------:R0:W-:Y:S04]  /*e4e0*/  STS.U16 [R0+0x24200], R26 ;  /* 0x0242001a00007388 */ /* 0x0001e80000000400 */
[----:B------:R1:W-:Y:S04]  /*e4f0*/  STS.U16 [R0+0x25200], R28 ;  /* 0x0252001c00007388 */ /* 0x0003e80000000400 */
[----:B0-----:R-:W3:Y:S04]  /*e500*/  LDL.LU R26, [R1+0x3288] ;  /* 0x00328800011a7983 */ /* 0x001ee80000300800 */
[----:B-1----:R-:W3:Y:S01]  /*e510*/  LDL.LU R28, [R1+0x3284] ;  /* 0x00328400011c7983 */ /* 0x002ee20000300800 */
[----:B------:R-:W-:-:S03]  /*e520*/  SHF.L.U32 R25, R25, 0x1, RZ ;  /* 0x0000000119197819 */ /* 0x000fc600000006ff */
[----:B--2---:R0:W-:Y:S04]  /*e530*/  STS.U16 [R0+0x26200], R2 ;  /* 0x0262000200007388 */ /* 0x0041e80000000400 */
[----:B------:R-:W-:Y:S01]  /*e540*/  STS.U16 [R0+0x27200], R3 ;  /* 0x0272000300007388 */ /* 0x000fe20000000400 */
[----:B0-----:R-:W-:-:S05]  /*e550*/  LOP3.LUT R2, R25, 0x20, RZ, 0x3c, !PT ;  /* 0x0000002019027812 */ /* 0x001fca00078e3cff */
[----:B------:R0:W-:Y:S04]  /*e560*/  STS.U16 [R2+0x20400], R23 ;  /* 0x0204001702007388 */ /* 0x0001e80000000400 */
[----:B------:R1:W-:Y:S04]  /*e570*/  STS.U16 [R2+0x21400], R21 ;  /* 0x0214001502007388 */ /* 0x0003e80000000400 */
[----:B------:R2:W-:Y:S04]  /*e580*/  STS.U16 [R2+0x22400], R9 ;  /* 0x0224000902007388 */ /* 0x0005e80000000400 */
[----:B0-----:R-:W5:Y:S04]  /*e590*/  LDL.LU R23, [R1+0x8c] ;  /* 0x00008c0001177983 */ /* 0x001f680000300800 */
[----:B-1----:R-:W5:Y:S04]  /*e5a0*/  LDL.LU R21, [R1+0x6c] ;  /* 0x00006c0001157983 */ /* 0x002f680000300800 */
[----:B------:R0:W-:Y:S04]  /*e5b0*/  STS.U16 [R2+0x23400], R8 ;  /* 0x0234000802007388 */ /* 0x0001e80000000400 */
[----:B--2---:R-:W2:Y:S04]  /*e5c0*/  LDL.LU R9, [R1+0x4c] ;  /* 0x00004c0001097983 */ /* 0x004ea80000300800 */
[----:B------:R1:W-:Y:S04]  /*e5d0*/  STS.U16 [R2+0x24400], R24 ;  /* 0x0244001802007388 */ /* 0x0003e80000000400 */
[----:B0-----:R-:W2:Y:S04]  /*e5e0*/  LDL.LU R8, [R1+0x2c] ;  /* 0x00002c0001087983 */ /* 0x001ea80000300800 */
[----:B-1----:R-:W2:Y:S01]  /*e5f0*/  LDL.LU R24, [R1+0x10] ;  /* 0x0000100001187983 */ /* 0x002ea20000300800 */
[----:B------:R-:W-:-:S03]  /*e600*/  LOP3.LUT R25, R25, 0x30, RZ, 0x3c, !PT ;  /* 0x0000003019197812 */ /* 0x000fc600078e3cff */
[----:B---3--:R-:W-:Y:S04]  /*e610*/  STS.U16 [R2+0x25400], R28 ;  /* 0x0254001c02007388 */ /* 0x008fe80000000400 */
[----:B------:R0:W-:Y:S04]  /*e620*/  STS.U16 [R2+0x26400], R4 ;  /* 0x0264000402007388 */ /* 0x0001e80000000400 */
[----:B------:R-:W3:Y:S04]  /*e630*/  LDL.LU R0, [R1+0xc] ;  /* 0x00000c0001007983 */ /* 0x000ee80000300800 */
[----:B------:R1:W-:Y:S01]  /*e640*/  STS.U16 [R2+0x27400], R5 ;  /* 0x0274000502007388 */ /* 0x0003e20000000400 */
[----:B0-----:R-:W-:-:S03]  /*e650*/  SHF.L.U32 R4, R22, 0x1, RZ ;  /* 0x0000000116047819 */ /* 0x001fc600000006ff */
[----:B------:R0:W-:Y:S04]  /*e660*/  STS.U16 [R25+0x20600], R20 ;  /* 0x0206001419007388 */ /* 0x0001e80000000400 */
[----:B-1----:R-:W3:Y:S04]  /*e670*/  LDL.LU R5, [R1+0x28] ;  /* 0x0000280001057983 */ /* 0x002ee80000300800 */
[----:B------:R-:W3:Y:S04]  /*e680*/  LDL.LU R28, [R1+0x84] ;  /* 0x00008400011c7983 */ /* 0x000ee80000300800 */
[----:B------:R-:W3:Y:S04]  /*e690*/  LDL.LU R3, [R1+0x64] ;  /* 0x0000640001037983 */ /* 0x000ee80000300800 */
[----:B------:R-:W3:Y:S01]  /*e6a0*/  LDL.LU R2, [R1+0x44] ;  /* 0x0000440001027983 */ /* 0x000ee20000300800 */
[----:B------:R-:W-:-:S03]  /*e6b0*/  LOP3.LUT R22, R4, 0x40, RZ, 0x3c, !PT ;  /* 0x0000004004167812 */ /* 0x000fc600078e3cff */
[----:B------:R1:W-:Y:S04]  /*e6c0*/  STS.U16 [R25+0x21600], R18 ;  /* 0x0216001219007388 */ /* 0x0003e80000000400 */
[----:B0-----:R-:W3:Y:S04]  /*e6d0*/  LDL.LU R20, [R1+0x24] ;  /* 0x0000240001147983 */ /* 0x001ee80000300800 */
[----:B------:R0:W-:Y:S04]  /*e6e0*/  STS.U16 [R25+0x22600], R19 ;  /* 0x0226001319007388 */ /* 0x0001e80000000400 */
[----:B-1----:R-:W3:Y:S04]  /*e6f0*/  LDL.LU R18, [R1+0x8] ;  /* 0x0000080001127983 */ /* 0x002ee80000300800 */
[----:B------:R1:W-:Y:S04]  /*e700*/  STS.U16 [R25+0x23600], R16 ;  /* 0x0236001019007388 */ /* 0x0003e80000000400 */
[----:B0-----:R-:W3:Y:S04]  /*e710*/  LDL.LU R19, [R1+0x80] ;  /* 0x0000800001137983 */ /* 0x001ee80000300800 */
[----:B----4-:R0:W-:Y:S04]  /*e720*/  STS.U16 [R25+0x24600], R15 ;  /* 0x0246000f19007388 */ /* 0x0101e80000000400 */
[----:B-1----:R-:W4:Y:S04]  /*e730*/  LDL.LU R16, [R1+0x60] ;  /* 0x0000600001107983 */ /* 0x002f280000300800 */
[----:B------:R1:W-:Y:S04]  /*e740*/  STS.U16 [R25+0x25600], R26 ;  /* 0x0256001a19007388 */ /* 0x0003e80000000400 */
[----:B0-----:R-:W3:Y:S04]  /*e750*/  LDL.LU R15, [R1+0x40] ;  /* 0x00004000010f7983 */ /* 0x001ee80000300800 */
[----:B------:R0:W-:Y:S04]  /*e760*/  STS.U16 [R25+0x26600], R6 ;  /* 0x0266000619007388 */ /* 0x0001e80000000400 */
[----:B-1----:R-:W3:Y:S04]  /*e770*/  LDL.LU R26, [R1+0x48] ;  /* 0x00004800011a7983 */ /* 0x002ee80000300800 */
[----:B------:R1:W-:Y:S04]  /*e780*/  STS.U16 [R25+0x27600], R7 ;  /* 0x0276000719007388 */ /* 0x0003e80000000400 */
[----:B0-----:R-:W3:Y:S04]  /*e790*/  LDL.LU R6, [R1+0x68] ;  /* 0x0000680001067983 */ /* 0x001ee80000300800 */
[----:B-1----:R-:W3:Y:S04]  /*e7a0*/  LDL.LU R25, [R1+0x3280] ;  /* 0x0032800001197983 */ /* 0x002ee80000300800 */
[----:B------:R-:W3:Y:S04]  /*e7b0*/  LDL.LU R7, [R1+0x88] ;  /* 0x0000880001077983 */ /* 0x000ee80000300800 */
[----:B-----5:R0:W-:Y:S04]  /*e7c0*/  STS.U16 [R22+0x20800], R23 ;  /* 0x0208001716007388 */ /* 0x0201e80000000400 */
[----:B------:R1:W-:Y:S04]  /*e7d0*/  STS.U16 [R22+0x21800], R21 ;  /* 0x0218001516007388 */ /* 0x0003e80000000400 */
[----:B0-----:R-:W5:Y:S04]  /*e7e0*/  LDL.LU R23, [R1+0x327c] ;  /* 0x00327c0001177983 */ /* 0x001f680000300800 */
[----:B-1----:R-:W3:Y:S04]  /*e7f0*/  LDL.LU R21, [R1+0x3278] ;  /* 0x0032780001157983 */ /* 0x002ee80000300800 */
[----:B--2---:R0:W-:Y:S04]  /*e800*/  STS.U16 [R22+0x22800], R9 ;  /* 0x0228000916007388 */ /* 0x0041e80000000400 */
[----:B------:R1:W-:Y:S04]  /*e810*/  STS.U16 [R22+0x23800], R8 ;  /* 0x0238000816007388 */ /* 0x0003e80000000400 */
[----:B------:R2:W-:Y:S04]  /*e820*/  STS.U16 [R22+0x24800], R24 ;  /* 0x0248001816007388 */ /* 0x0005e80000000400 */
[----:B0-----:R-:W3:Y:S04]  /*e830*/  LDL.LU R9, [R1+0x3274] ;  /* 0x0032740001097983 */ /* 0x001ee80000300800 */
[----:B-1----:R-:W3:Y:S04]  /*e840*/  LDL.LU R8, [R1+0x3270] ;  /* 0x0032700001087983 */ /* 0x002ee80000300800 */
[----:B--2---:R-:W2:Y:S01]  /*e850*/  LDL.LU R24, [R1+0x326c] ;  /* 0x00326c0001187983 */ /* 0x004ea20000300800 */
[----:B------:R-:W-:-:S03]  /*e860*/  LOP3.LUT R4, R4, 0x50, RZ, 0x3c, !PT ;  /* 0x0000005004047812 */ /* 0x000fc600078e3cff */
[----:B--2---:R0:W-:Y:S04]  /*e870*/  STS.U16 [R22+0x25800], R24 ;  /* 0x0258001816007388 */ /* 0x0041e80000000400 */
[----:B0-----:R-:W2:Y:S04]  /*e880*/  LDL.LU R22, [R1+0x3268] ;  /* 0x0032680001167983 */ /* 0x001ea80000300800 */
[----:B------:R-:W0:Y:S02]  /*e890*/  S2R R24, SR_TID.X ;  /* 0x0000000000187919 */ /* 0x000e240000002100 */
[----:B0-----:R-:W-:-:S05]  /*e8a0*/  LOP3.LUT R24, R24, 0xff, RZ, 0xc0, !PT ;  /* 0x000000ff18187812 */ /* 0x001fca00078ec0ff */
[----:B------:R-:W-:-:S05]  /*e8b0*/  IMAD.SHL.U32 R24, R24, 0x2, RZ ;  /* 0x0000000218187824 */ /* 0x000fca00078e00ff */
[----:B------:R-:W-:-:S05]  /*e8c0*/  LOP3.LUT R24, R24, 0x40, RZ, 0x3c, !PT ;  /* 0x0000004018187812 */ /* 0x000fca00078e3cff */
[----:B---3--:R-:W-:Y:S04]  /*e8d0*/  STS.U16 [R24+0x26800], R8 ;  /* 0x0268000818007388 */ /* 0x008fe80000000400 */
[----:B------:R-:W-:Y:S04]  /*e8e0*/  STS.U16 [R24+0x27800], R9 ;  /* 0x0278000918007388 */ /* 0x000fe80000000400 */
[----:B------:R-:W-:Y:S04]  /*e8f0*/  STS.U16 [R4+0x20a00], R7 ;  /* 0x020a000704007388 */ /* 0x000fe80000000400 */
[----:B------:R-:W-:Y:S04]  /*e900*/  STS.U16 [R4+0x21a00], R6 ;  /* 0x021a000604007388 */ /* 0x000fe80000000400 */
[----:B------:R-:W-:Y:S04]  /*e910*/  STS.U16 [R4+0x22a00], R26 ;  /* 0x022a001a04007388 */ /* 0x000fe80000000400 */
[----:B------:R-:W-:Y:S04]  /*e920*/  STS.U16 [R4+0x23a00], R5 ;  /* 0x023a000504007388 */ /* 0x000fe80000000400 */
[----:B------:R0:W-:Y:S02]  /*e930*/  STS.U16 [R4+0x24a00], R0 ;  /* 0x024a000004007388 */ /* 0x0001e40000000400 */
[----:B0-----:R-:W-:-:S02]  /*e940*/  LOP3.LUT R0, R17, 0x60, RZ, 0x3c, !PT ;  /* 0x0000006011007812 */ /* 0x001fc400078e3cff */
[----:B--2---:R-:W-:Y:S04]  /*e950*/  STS.U16 [R4+0x25a00], R22 ;  /* 0x025a001604007388 */ /* 0x004fe80000000400 */
[----:B-----5:R-:W-:Y:S04]  /*e960*/  STS.U16 [R4+0x26a00], R23 ;  /* 0x026a001704007388 */ /* 0x020fe80000000400 */
[----:B------:R0:W-:Y:S04]  /*e970*/  STS.U16 [R4+0x27a00], R27 ;  /* 0x027a001b04007388 */ /* 0x0001e80000000400 */
[----:B------:R-:W-:Y:S04]  /*e980*/  STS.U16 [R0+0x20c00], R28 ;  /* 0x020c001c00007388 */ /* 0x000fe80000000400 */
[----:B------:R-:W-:Y:S01]  /*e990*/  STS.U16 [R0+0x21c00], R3 ;  /* 0x021c000300007388 */ /* 0x000fe20000000400 */
[----:B0-----:R-:W-:-:S03]  /*e9a0*/  LOP3.LUT R4, R17, 0x70, RZ, 0x3c, !PT ;  /* 0x0000007011047812 */ /* 0x001fc600078e3cff */
[----:B------:R-:W-:Y:S04]  /*e9b0*/  STS.U16 [R0+0x22c00], R2 ;  /* 0x022c000200007388 */ /* 0x000fe80000000400 */
[----:B------:R-:W-:Y:S04]  /*e9c0*/  STS.U16 [R0+0x23c00], R20 ;  /* 0x023c001400007388 */ /* 0x000fe80000000400 */
[----:B------:R-:W-:Y:S04]  /*e9d0*/  STS.U16 [R0+0x24c00], R18 ;  /* 0x024c001200007388 */ /* 0x000fe80000000400 */
[----:B------:R-:W-:Y:S04]  /*e9e0*/  STS.U16 [R0+0x25c00], R21 ;  /* 0x025c001500007388 */ /* 0x000fe80000000400 */
[----:B------:R-:W-:Y:S04]  /*e9f0*/  STS.U16 [R0+0x26c00], R25 ;  /* 0x026c001900007388 */ /* 0x000fe80000000400 */
[----:B------:R-:W-:Y:S04]  /*ea00*/  STS.U16 [R0+0x27c00], R29 ;  /* 0x027c001d00007388 */ /* 0x000fe80000000400 */
[----:B------:R-:W0:Y:S04]  /*ea10*/  S2R R17, SR_TID.X ;  /* 0x0000000000117919 */ /* 0x000e280000002100 */
[----:B------:R-:W-:Y:S04]  /*ea20*/  STS.U16 [R4+0x20e00], R19 ;  /* 0x020e001304007388 */ /* 0x000fe80000000400 */
[----:B----4-:R-:W-:Y:S04]  /*ea30*/  STS.U16 [R4+0x21e00], R16 ;  /* 0x021e001004007388 */ /* 0x010fe80000000400 */
[----:B------:R1:W-:Y:S04]  /*ea40*/  STS.U16 [R4+0x22e00], R15 ;  /* 0x022e000f04007388 */ /* 0x0003e80000000400 */
[----:B-1----:R-:W1:Y:S04]  /*ea50*/  S2R R15, SR_TID.X ;  /* 0x00000000000f7919 */ /* 0x002e680000002100 */
[----:B------:R-:W-:Y:S04]  /*ea60*/  STS.U16 [R4+0x23e00], R10 ;  /* 0x023e000a04007388 */ /* 0x000fe80000000400 */
[----:B------:R-:W-:Y:S04]  /*ea70*/  STS.U16 [R4+0x24e00], R11 ;  /* 0x024e000b04007388 */ /* 0x000fe80000000400 */
[----:B------:R-:W-:Y:S04]  /*ea80*/  STS.U16 [R4+0x25e00], R14 ;  /* 0x025e000e04007388 */ /* 0x000fe80000000400 */
[----:B------:R-:W-:Y:S04]  /*ea90*/  STS.U16 [R4+0x26e00], R12 ;  /* 0x026e000c04007388 */ /* 0x000fe80000000400 */
[----:B------:R-:W-:Y:S01]  /*eaa0*/  STS.U16 [R4+0x27e00], R13 ;  /* 0x027e000d04007388 */ /* 0x000fe20000000400 */
[----:B0-----:R-:W-:-:S02]  /*eab0*/  SHF.L.U32 R29, R17, 0x1, RZ ;  /* 0x00000001111d7819 */ /* 0x001fc400000006ff */
[----:B-1----:R-:W-:Y:S02]  /*eac0*/  LOP3.LUT R15, R15, 0x7, RZ, 0xc0, !PT ;  /* 0x000000070f0f7812 */ /* 0x002fe400078ec0ff */
[----:B------:R-:W-:Y:S02]  /*ead0*/  LOP3.LUT R2, R29, 0x10, RZ, 0xc0, !PT ;  /* 0x000000101d027812 */ /* 0x000fe400078ec0ff */
[----:B------:R-:W-:Y:S01]  /*eae0*/  LOP3.LUT R28, R17, 0x7, RZ, 0xc0, !PT ;  /* 0x00000007111c7812 */ /* 0x000fe200078ec0ff */
[----:B------:R-:W-:Y:S01]  /*eaf0*/  IMAD R15, R15, 0x210, RZ ;  /* 0x000002100f0f7824 */ /* 0x000fe200078e02ff */
[----:B------:R-:W-:Y:S02]  /*eb00*/  LOP3.LUT R2, R2, 0xe0, R17, 0xf8, !PT ;  /* 0x000000e002027812 */ /* 0x000fe400078ef811 */
[C---:B------:R-:W-:Y:S01]  /*eb10*/  SHF.L.U32 R0, R17.reuse, 0x8, RZ ;  /* 0x0000000811007819 */ /* 0x040fe200000006ff */
[----:B------:R-:W-:-:S05]  /*eb20*/  IMAD.SHL.U32 R17, R17, 0x2, RZ ;  /* 0x0000000211117824 */ /* 0x000fca00078e00ff */
[----:B------:R-:W-:Y:S01]  /*eb30*/  LOP3.LUT R16, R15, 0x30, R17, 0x78, !PT ;  /* 0x000000300f107812 */ /* 0x000fe200078e7811 */
[----:B------:R-:W-:Y:S06]  /*eb40*/  BAR.SYNC.DEFER_BLOCKING 0x0 ;  /* 0x0000000000007b1d */ /* 0x000fec0000010000 */
[----:B------:R-:W0:Y:S04]  /*eb50*/  LDSM.16.M88.4 R8, [R16+0x21000] ;  /* 0x021000001008783b */ /* 0x000e280000000200 */
[----:B------:R-:W1:Y:S01]  /*eb60*/  LDSM.16.M88.4 R12, [R16+0x20000] ;  /* 0x02000000100c783b */ /* 0x000e620000000200 */
[----:B------:R-:W-:-:S03]  /*eb70*/  IMAD R3, R28, 0x210, RZ ;  /* 0x000002101c037824 */ /* 0x000fc600078e02ff */
[----:B------:R-:W-:Y:S04]  /*eb80*/  STL [R1+0x2880], R28 ;  /* 0x0028801c01007387 */ /* 0x000fe80000100800 */
[----:B------:R-:W-:Y:S04]  /*eb90*/  STL [R1+0x2884], R29 ;  /* 0x0028841d01007387 */ /* 0x000fe80000100800 */
[----:B------:R-:W-:Y:S04]  /*eba0*/  STL [R1+0x2588], R3 ;  /* 0x0025880301007387 */ /* 0x000fe80000100800 */
[----:B------:R-:W-:Y:S04]  /*ebb0*/  LDSM.16.M88.4 R24, [R16+0x23000] ;  /* 0x023000001018783b */ /* 0x000fe80000000200 */
[----:B------:R-:W-:Y:S04]  /*ebc0*/  LDSM.16.M88.4 R20, [R16+0x24000] ;  /* 0x024000001014783b */ /* 0x000fe80000000200 */
[----:B0-----:R-:W-:Y:S04]  /*ebd0*/  STL [R1+0x31ec], R10 ;  /* 0x0031ec0a01007387 */ /* 0x001fe80000100800 */
[----:B-1----:R-:W-:Y:S04]  /*ebe0*/  STL.64 [R1], R12 ;  /* 0x0000000c01007387 */ /* 0x002fe80000100a00 */
[----:B------:R-:W-:Y:S04]  /*ebf0*/  STL.64 [R1+0x8], R14 ;  /* 0x0000080e01007387 */ /* 0x000fe80000100a00 */
[----:B------:R-:W0:Y:S04]  /*ec00*/  LDSM.16.M88.4 R12, [R16+0x22000] ;  /* 0x02200000100c783b */ /* 0x000e280000000200 */
[----:B------:R-:W-:Y:S04]  /*ec10*/  STL [R1+0x31e8], R11 ;  /* 0x0031e80b01007387 */ /* 0x000fe80000100800 */
[----:B------:R1:W-:Y:S04]  /*ec20*/  STL.64 [R1+0x3260], R8 ;  /* 0x0032600801007387 */ /* 0x0003e80000100a00 */
[----:B-1----:R-:W2:Y:S04]  /*ec30*/  LDL.LU.64 R8, [R1] ;  /* 0x0000000001087983 */ /* 0x002ea80000300a00 */
[----:B0-----:R-:W-:Y:S04]  /*ec40*/  STL [R1+0x3224], R14 ;  /* 0x0032240e01007387 */ /* 0x001fe80000100800 */
[----:B------:R-:W-:Y:S04]  /*ec50*/  STL [R1+0x3220], R15 ;  /* 0x0032200f01007387 */ /* 0x000fe80000100800 */
[----:B------:R-:W-:Y:S04]  /*ec60*/  STL.64 [R1+0xb0], R24 ;  /* 0x0000b01801007387 */ /* 0x000fe80000100a00 */
[----:B------:R-:W-:Y:S04]  /*ec70*/  STL.64 [R1+0xb8], R26 ;  /* 0x0000b81a01007387 */ /* 0x000fe80000100a00 */
[----:B------:R-:W0:Y:S04]  /*ec80*/  LDSM.16.M88.4 R24, [R16+0x25000] ;  /* 0x025000001018783b */ /* 0x000e280000000200 */
[----:B------:R-:W-:Y:S04]  /*ec90*/  STL.64 [R1+0xf0], R20 ;  /* 0x0000f01401007387 */ /* 0x000fe80000100a00 */
[----:B------:R-:W-:Y:S04]  /*eca0*/  STL.64 [R1+0xf8], R22 ;  /* 0x0000f81601007387 */ /* 0x000fe80000100a00 */
[----:B------:R-:W1:Y:S01]  /*ecb0*/  LDSM.16.M88.4 R20, [R16+0x26000] ;  /* 0x026000001014783b */ /* 0x000e620000000200 */
[----:B------:R-:W-:-:S02]  /*ecc0*/  LOP3.LUT R2, R3, R2, RZ, 0x3c, !PT ;  /* 0x0000000203027212 */ /* 0x000fc400078e3cff */
[----:B------:R-:W-:-:S04]  /*ecd0*/  LOP3.LUT R0, R0, 0x1000, RZ, 0xc0, !PT ;  /* 0x0000100000007812 */ /* 0x000fc800078ec0ff */
[----:B------:R-:W-:-:S05]  /*ece0*/  IADD3 R0, R0, R2, RZ ;  /* 0x0000000200007210 */ /* 0x000fca0007ffe0ff */
[----:B------:R-:W-:Y:S04]  /*ecf0*/  LDSM.16.MT88.4 R4, [R0] ;  /* 0x000000000004783b */ /* 0x000fe80000004200 */
[----:B0-----:R-:W-:Y:S04]  /*ed00*/  STL.64 [R1+0xe0], R24 ;  /* 0x0000e01801007387 */ /* 0x001fe80000100a00 */
[----:B------:R-:W-:Y:S04]  /*ed10*/  STL.64 [R1+0xe8], R26 ;  /* 0x0000e81a01007387 */ /* 0x000fe80000100a00 */
[----:B------:R-:W-:Y:S01]  /*ed20*/  LDSM.16.MT88.4 R24, [R0+0x2100] ;  /* 0x002100000018783b */ /* 0x000fe20000004200 */
[----:B-1----:R-:W-:-:S03]  /*ed30*/  MOV R3, R20 ;  /* 0x0000001400037202 */ /* 0x002fc60000000f00 */
[----:B------:R-:W-:Y:S01]  /*ed40*/  STL.64 [R1+0xd8], R22 ;  /* 0x0000d81601007387 */ /* 0x000fe20000100a00 */
[----:B------:R-:W-:-:S03]  /*ed50*/  IMAD.MOV.U32 R2, RZ, RZ, R21 ;  /* 0x000000ffff027224 */ /* 0x000fc600078e0015 */
[----:B------:R-:W-:Y:S04]  /*ed60*/  LDSM.16.M88.4 R20, [R16+0x27000] ;  /* 0x027000001014783b */ /* 0x000fe80000000200 */
[----:B------:R-:W0:Y:S04]  /*ed70*/  LDSM.16.MT88.4 R16, [R0+0x100] ;  /* 0x000100000010783b */ /* 0x000e280000004200 */
[----:B0-----:R-:W-:Y:S04]  /*ed80*/  STL [R1+0x3228], R19 ;  /* 0x0032281301007387 */ /* 0x001fe80000100800 */
[----:B------:R-:W-:Y:S04]  /*ed90*/  STL.64 [R1+0xc0], R20 ;  /* 0x0000c01401007387 */ /* 0x000fe80000100a00 */
[----:B------:R-:W-:Y:S04]  /*eda0*/  STL.64 [R1+0xc8], R22 ;  /* 0x0000c81601007387 */ /* 0x000fe80000100a00 */
[----:B------:R-:W-:Y:S04]  /*edb0*/  STL [R1+0x3248], R18 ;  /* 0x0032481201007387 */ /* 0x000fe80000100800 */
[----:B------:R0:W-:Y:S04]  /*edc0*/  STL.64 [R1+0x3240], R16 ;  /* 0x0032401001007387 */ /* 0x0001e80000100a00 */
[----:B------:R-:W1:Y:S04]  /*edd0*/  LDSM.16.MT88.4 R20, [R0+0x2000] ;  /* 0x002000000014783b */ /* 0x000e680000004200 */
[----:B0-----:R-:W3:Y:S04]  /*ede0*/  LDL.LU.64 R16, [R1+0xf0] ;  /* 0x0000f00001107983 */ /* 0x001ee80000300a00 */
[----:B---3--:R-:W-:Y:S04]  /*edf0*/  STL.64 [R1+0x3258], R16 ;  /* 0x0032581001007387 */ /* 0x008fe80000100a00 */
[----:B-1----:R-:W-:Y:S04]  /*ee00*/  STL.64 [R1+0x31f8], R22 ;  /* 0x0031f81601007387 */ /* 0x002fe80000100a00 */
[----:B------:R-:W-:Y:S04]  /*ee10*/  STL.64 [R1+0x31f0], R20 ;  /* 0x0031f01401007387 */ /* 0x000fe80000100a00 */
[----:B------:R-:W-:Y:S04]  /*ee20*/  STL.64 [R1+0x3168], R26 ;  /* 0x0031681a01007387 */ /* 0x000fe80000100a00 */
[----:B------:R0:W-:Y:S04]  /*ee30*/  STL.64 [R1+0x3160], R24 ;  /* 0x0031601801007387 */ /* 0x0001e80000100a00 */
[----:B0-----:R-:W3:Y:S04]  /*ee40*/  LDL.LU.64 R24, [R1+0xc0] ;  /* 0x0000c00001187983 */ /* 0x001ee80000300a00 */
[----:B------:R-:W4:Y:S04]  /*ee50*/  LDL.LU.64 R26, [R1+0xc8] ;  /* 0x0000c800011a7983 */ /* 0x000f280000300a00 */
[----:B----4-:R-:W-:Y:S04]  /*ee60*/  STL.64 [R1+0x3238], R26 ;  /* 0x0032381a01007387 */ /* 0x010fe80000100a00 */
[----:B---3--:R0:W-:Y:S04]  /*ee70*/  STL.64 [R1+0x3230], R24 ;  /* 0x0032301801007387 */ /* 0x0081e80000100a00 */
[----:B0-----:R-:W3:Y:S01]  /*ee80*/  LDL.LU.64 R24, [R1+0xe0] ;  /* 0x0000e00001187983 */ /* 0x001ee20000300a00 */
[----:B------:R-:W-:Y:S01]  /*ee90*/  MOV R21, R2 ;  /* 0x0000000200157202 */ /* 0x000fe20000000f00 */
[----:B--2---:R-:W-:Y:S01]  /*eea0*/  HMMA.16816.F32 R16, R4, R8, RZ ;  /* 0x000000080410723c */ /* 0x004fe200000018ff */
[----:B------:R-:W-:Y:S01]  /*eeb0*/  IMAD.MOV.U32 R2, RZ, RZ, R8 ;  /* 0x000000ffff027224 */ /* 0x000fe200078e0008 */
[----:B---3--:R0:W-:Y:S04]  /*eec0*/  STL.64 [R1+0x3250], R24 ;  /* 0x0032501801007387 */ /* 0x0081e80000100a00 */
[----:B0-----:R-:W2:Y:S04]  /*eed0*/  LDL.LU.64 R24, [R1+0xb0] ;  /* 0x0000b00001187983 */ /* 0x001ea80000300a00 */
[----:B------:R0:W-:Y:S02]  /*eee0*/  STL [R1+0x3158], R0 ;  /* 0x0031580001007387 */ /* 0x0001e40000100800 */
[----:B0-----:R-:W-:-:S02]  /*eef0*/  MOV R0, R9 ;  /* 0x0000000900007202 */ /* 0x001fc40000000f00 */
[----:B------:R-:W3:Y:S10]  /*ef00*/  LDL.LU.64 R8, [R1+0x3260] ;  /* 0x0032600001087983 */ /* 0x000ef40000300a00 */
[----:B------:R-:W-:Y:S01]  /*ef10*/  MOV R23, R18 ;  /* 0x0000001200177202 */ /* 0x000fe20000000f00 */
[----:B------:R-:W-:Y:S01]  /*ef20*/  IMAD.MOV.U32 R22, RZ, RZ, R19 ;  /* 0x000000ffff167224 */ /* 0x000fe200078e0013 */
[----:B------:R3:W-:Y:S02]  /*ef30*/  STL.64 [R1+0xa0], R16 ;  /* 0x0000a01001007387 */ /* 0x0007e40000100a00 */
[C---:B---3--:R-:W-:Y:S11]  /*ef40*/  HMMA.16816.F32 R16, R4.reuse, R8, RZ ;  /* 0x000000080410723c */ /* 0x048ff600000018ff */
[----:B------:R-:W-:Y:S11]  /*ef50*/  @!UPT UIADD3 URZ, URZ, URZ, URZ ;  /* 0x0000003f3f3ff290 */ /* 0x000ff6000fffe03f */
[----:B------:R-:W-:Y:S01]  /*ef60*/  @!UPT UIADD3 URZ, URZ, URZ, URZ ;  /* 0x0000003f3f3ff290 */ /* 0x000fe2000fffe03f */
[----:B------:R-:W-:Y:S04]  /*ef70*/  STL.64 [R1+0x90], R16 ;  /* 0x0000901001007387 */ /* 0x000fe80000100a00 */
[----:B------:R0:W-:Y:S02]  /*ef80*/  STL.64 [R1+0x98], R18 ;  /* 0x0000981201007387 */ /* 0x0001e40000100a00 */
[C---:B0-----:R-:W-:Y:S11]  /*ef90*/  HMMA.16816.F32 R16, R4.reuse, R12, RZ ;  /* 0x0000000c0410723c */ /* 0x041ff600000018ff */
[----:B------:R-:W-:Y:S11]  /*efa0*/  @!UPT UIADD3 URZ, URZ, URZ, URZ ;  /* 0x0000003f3f3ff290 */ /* 0x000ff6000fffe03f */
[----:B------:R-:W-:Y:S01]  /*efb0*/  @!UPT UIADD3 URZ, URZ, URZ, URZ ;  /* 0x0000003f3f3ff290 */ /* 0x000fe2000fffe03f */
[----:B------:R-:W-:Y:S04]  /*efc0*/  STL.64 [R1+0x80], R16 ;  /* 0x0000801001007387 */ /* 0x000fe80000100a00 */
[----:B------:R2:W-:Y:S02]  /*efd0*/  STL.64 [R1+0x88], R18 ;  /* 0x0000881201007387 */ /* 0x0005e40000100a00 */
[----:B--2---:R-:W-:Y:S11]  /*efe0*/  HMMA.16816.F32 R16, R4, R24, RZ ;  /* 0x000000180410723c */ /* 0x004ff600000018ff */
[----:B------:R-:W-:Y:S11]  /*eff0*/  @!UPT UIADD3 URZ, URZ, URZ, URZ ;  /* 0x0000003f3f3ff290 */ /* 0x000ff6000fffe03f */
[----:B------:R-:W-:Y:S01]  /*f000*/  @!UPT UIADD3 URZ, URZ, URZ, URZ ;  /* 0x0000003f3f3ff290 */ /* 0x000fe2000fffe03f */
[----:B------:R0:W-:Y:S04]  /*f010*/  STL.64 [R1+0x70], R16 ;  /* 0x0000701001007387 */ /* 0x0001e80000100a00 */
[----:B------:R-:W-:Y:S04]  /*f020*/  STL.64 [R1+0x78], R18 ;  /* 0x0000781201007387 */ /* 0x000fe80000100a00 */
[----:B0-----:R-:W2:Y:S01]  /*f030*/  LDL.LU.64 R16, [R1+0x3258] ;  /* 0x0032580001107983 */ /* 0x001ea20000300a00 */
[----:B------:R-:W-:Y:S02]  /*f040*/  MOV R20, R3 ;  /* 0x0000000300147202 */ /* 0x000fe40000000f00 */
[----:B------:R-:W-:-:S02]  /*f050*/  MOV R28, R24 ;  /* 0x00000018001c7202 */ /* 0x000fc40000000f00 */
[----:B------:R-:W-:Y:S02]  /*f060*/  MOV R3, R25 ;  /* 0x0000001900037202 */ /* 0x000fe40000000f00 */
[----:B--2---:R-:W-:Y:S11]  /*f070*/  HMMA.16816.F32 R24, R4, R16, RZ ;  /* 0x000000100418723c */ /* 0x004ff600000018ff */
[----:B------:R-:W-:Y:S11]  /*f080*/  @!UPT UIADD3 URZ, URZ, URZ, URZ ;  /* 0x0000003f3f3ff290 */ /* 0x000ff6000fffe03f */
[----:B------:R-:W-:Y:S01]  /*f090*/  @!UPT UIADD3 URZ, URZ, URZ, URZ ;  /* 0x0000003f3f3ff290 */ /* 0x000fe2000fffe03f */
[----:B------:R0:W-:Y:S04]  /*f0a0*/  STL.64 [R1+0x60], R24 ;  /* 0x0000601801007387 */ /* 0x0001e80000100a00 */
[----:B------:R-:W-:Y:S04]  /*f0b0*/  STL.64 [R1+0x68], R26 ;  /* 0x0000681a01007387 */ /* 0x000fe80000100a00 */
[----:B0-----:R-:W2:Y:S01]  /*f0c0*/  LDL.LU.64 R24, [R1+0x3250] ;  /* 0x0032500001187983 */ /* 0x001ea20000300a00 */
[----:B------:R-:W-:Y:S01]  /*f0d0*/  IMAD.MOV.U32 R15, RZ, RZ, R16 ;  /* 0x000000ffff0f7224 */ /* 0x000fe200078e0010 */
[----:B------:R-:W-:-:S02]  /*f0e0*/  MOV R29, R17 ;  /* 0x00000011001d7202 */ /* 0x000fc40000000f00 */
[C---:B--2---:R-:W-:Y:S01]  /*f0f0*/  HMMA.16816.F32 R16, R4.reuse, R24, RZ ;  /* 0x000000180410723c */ /* 0x044fe200000018ff */
[----:B------:R-:W-:Y:S11]  /*f100*/  IMAD.MOV.U32 R14, RZ, RZ, R25 ;  /* 0x000000ffff0e7224 */ /* 0x000ff600078e0019 */
[----:B------:R-:W-:Y:S11]  /*f110*/  @!UPT UIADD3 URZ, URZ, URZ, URZ ;  /* 0x0000003f3f3ff290 */ /* 0x000ff6000fffe03f */
[----:B------:R-:W-:Y:S04]  /*f120*/  STL.64 [R1+0x50], R16 ;  /* 0x0000501001007387 */ /* 0x000fe80000100a00 */
[----:B------:R0:W-:Y:S02]  /*f130*/  STL.64 [R1+0x58], R18 ;  /* 0x0000581201007387 */ /* 0x0001e40000100a00 */
[----:B0-----:R-:W-:Y:S02]  /*f140*/  MOV R19, R24 ;  /* 0x0000001800137202 */ /* 0x001fe40000000f00 */
[----:B------:R-:W2:Y:S01]  /*f150*/  LDL.LU R18, [R1+0x3248] ;  /* 0x0032480001127983 */ /* 0x000ea20000300800 */
[----:B------:R-:W-:Y:S03]  /*f160*/  HMMA.16816.F32 R24, R4, R20, RZ ;  /* 0x000000140418723c */ /* 0x000fe600000018ff */
[----:B------:R-:W2:Y:S11]  /*f170*/  LDL.LU.64 R16, [R1+0x3240] ;  /* 0x0032400001107983 */ /* 0x000eb60000300a00 */
[----:B------:R-:W-:Y:S09]  /*f180*/  @!UPT UIADD3 URZ, URZ, URZ, URZ ;  /* 0x0000003f3f3ff290 */ /* 0x000ff2000fffe03f */
[----:B------:R0:W-:Y:S01]  /*f190*/  STL.64 [R1+0x40], R24 ;  /* 0x0000401801007387 */ /* 0x0001e20000100a00 */
[----:B------:R-:W-:Y:S02]  /*f1a0*/  MOV R10, R26 ;  /* 0x0000001a000a7202 */ /* 0x000fe40000000f00 */
[----:B------:R-:W-:Y:S02]  /*f1b0*/  MOV R11, R27 ;  /* 0x0000001b000b7202 */ /* 0x000fe40000000f00 */
[----:B------:R-:W3:Y:S04]  /*f1c0*/  LDL.LU.64 R26, [R1+0x3238] ;  /* 0x00323800011a7983 */ /* 0x000ee80000300a00 */
[----:B0-----:R-:W4:Y:S04]  /*f1d0*/  LDL.LU.64 R24, [R1+0x3230] ;  /* 0x0032300001187983 */ /* 0x001f280000300a00 */
[----:B------:R0:W-:Y:S02]  /*f1e0*/  STL.64 [R1+0x3200], R20 ;  /* 0x0032001401007387 */ /* 0x0001e40000100a00 */
[----:B0-----:R-:W-:-:S02]  /*f1f0*/  IMAD.MOV.U32 R20, RZ, RZ, R19 ;  /* 0x000000ffff147224 */ /* 0x001fc400078e0013 */
[----:B------:R-:W2:Y:S01]  /*f200*/  LDL.LU R19, [R1+0x3228] ;  /* 0x0032280001137983 */ /* 0x000ea20000300800 */
[----:B------:R-:W-:-:S03]  /*f210*/  MOV R21, R14 ;  /* 0x0000000e00157202 */ /* 0x000fc60000000f00 */
[----:B------:R-:W5:Y:S04]  /*f220*/  LDL.LU R14, [R1+0x3224] ;  /* 0x00322400010e7983 */ /* 0x000f680000300800 */
[----:B------:R-:W-:Y:S04]  /*f230*/  STL.64 [R1+0x3210], R22 ;  /* 0x0032101601007387 */ /* 0x000fe80000100a00 */
[----:B------:R0:W-:Y:S02]  /*f240*/  STL.64 [R1+0x3208], R20 ;  /* 0x0032081401007387 */ /* 0x0001e40000100a00 */
[----:B0-----:R-:W-:Y:S01]  /*f250*/  MOV R20, R15 ;  /* 0x0000000f00147202 */ /* 0x001fe20000000f00 */
[----:B------:R-:W-:Y:S01]  /*f260*/  IMAD.MOV.U32 R21, RZ, RZ, R29 ;  /* 0x000000ffff157224 */ /* 0x000fe200078e001d */
[----:B------:R-:W5:Y:S04]  /*f270*/  LDL.LU R15, [R1+0x3220] ;  /* 0x00322000010f7983 */ /* 0x000f680000300800 */
[----:B------:R0:W-:Y:S02]  /*f280*/  STL.64 [R1+0x3218], R20 ;  /* 0x0032181401007387 */ /* 0x0001e40000100a00 */
[----:B0-----:R-:W-:-:S02]  /*f290*/  MOV R20, R28 ;  /* 0x0000001c00147202 */ /* 0x001fc40000000f00 */
[----:B------:R-:W-:Y:S01]  /*f2a0*/  MOV R21, R3 ;  /* 0x0000000300157202 */ /* 0x000fe20000000f00 */
[----:B----4-:R-:W-:Y:S11]  /*f2b0*/  HMMA.16816.F32 R4, R4, R24, RZ ;  /* 0x000000180404723c */ /* 0x010ff600000018ff */
[----:B------:R-:W-:Y:S11]  /*f2c0*/  @!UPT UIADD3 URZ, URZ, URZ, URZ ;  /* 0x0000003f3f3ff290 */ /* 0x000ff6000fffe03f */
[----:B------:R-:W-:Y:S01]  /*f2d0*/  @!UPT UIADD3 URZ, URZ, URZ, URZ ;  /* 0x0000003f3f3ff290 */ /* 0x000fe2000fffe03f */
[----:B------:R0:W-:Y:S04]  /*f2e0*/  STL.64 [R1+0x30], R4 ;  /* 0x0000300401007387 */ /* 0x0001e80000100a00 */
[----:B------:R2:W-:Y:S01]  /*f2f0*/  STL.64 [R1+0x38], R6 ;  /* 0x0000380601007387 */ /* 0x0005e20000100a00 */
[----:B0-----:R-:W-:Y:S01]  /*f300*/  IMAD.MOV.U32 R4, RZ, RZ, R2 ;  /* 0x000000ffff047224 */ /* 0x001fe200078e0002 */
[----:B------:R-:W-:-:S07]  /*f310*/  MOV R5, R0 ;  /* 0x0000000000057202 */ /* 0x000fce0000000f00 */
[C---:B--2---:R-:W-:Y:S11]  /*f320*/  HMMA.16816.F32 R4, R16.reuse, R4, RZ ;  /* 0x000000041004723c */ /* 0x044ff600000018ff */
[----:B------:R-:W-:Y:S11]  /*f330*/  @!UPT UIADD3 URZ, URZ, URZ, URZ ;  /* 0x0000003f3f3ff290 */ /* 0x000ff6000fffe03f */
[----:B------:R-:W-:Y:S02]  /*f340*/  @!UPT UIADD3 URZ, URZ, URZ, URZ ;  /* 0x0000003f3f3ff290 */ /* 0x000fe4000fffe03f */
[----:B------:R-:W-:Y:S01]  /*f350*/  MOV R29, R4 ;  /* 0x00000004001d7202 */ /* 0x000fe20000000f00 */
[----:B------:R-:W-:Y:S01]  /*f360*/  IMAD.MOV.U32 R28, RZ, RZ, R5 ;  /* 0x000000ffff1c7224 */ /* 0x000fe200078e0005 */
[----:B------:R-:W-:Y:S02]  /*f370*/  MOV R3, R6 ;  /* 0x0000000600037202 */ /* 0x000fe40000000f00 */
[----:B------:R-:W-:Y:S02]  /*f380*/  MOV R2, R7 ;  /* 0x0000000700027202 */ /* 0x000fe40000000f00 */
[C---:B------:R-:W-:Y:S08]  /*f390*/  HMMA.16816.F32 R4, R16.reuse, R8, RZ ;  /* 0x000000081004723c */ /* 0x040ff000000018ff */
[C---:B------:R-:W-:Y:S11]  /*f3a0*/  HMMA.16816.F32 R20, R16.reuse, R20, RZ ;  /* 0x000000141014723c */ /* 0x040ff600000018ff */
[----:B------:R-:W-:Y:S04]  /*f3b0*/  @!UPT UIADD3 URZ, URZ, URZ, URZ ;  /* 0x0000003f3f3ff290 */ /* 0x000fe8000fffe03f */
[----:B------:R-:W-:Y:S01]  /*f3c0*/  STL [R1+0x14], R5 ;  /* 0x0000140501007387 */ /* 0x000fe20000100800 */
[----:B------:R-:W-:Y:S01]  /*f3d0*/  IMAD.MOV.U32 R8, RZ, RZ, R4 ;  /* 0x000000ffff087224 */ /* 0x000fe200078e0004 */
[----:B------:R-:W-:Y:S02]  /*f3e0*/  MOV R0, R7 ;  /* 0x0000000700007202 */ /* 0x000fe40000000f00 */
[----:B------:R0:W-:Y:S02]  /*f3f0*/  STL [R1+0x18], R6 ;  /* 0x0000180601007387 */ /* 0x0001e40000100800 */
[C---:B0-----:R-:W-:Y:S11]  /*f400*/  HMMA.16816.F32 R4, R16.reuse, R12, RZ ;  /* 0x0000000c1004723c */ /* 0x041ff600000018ff */
[----:B------:R-:W-:Y:S11]  /*f410*/  @!UPT UIADD3 URZ, URZ, URZ, URZ ;  /* 0x0000003f3f3ff290 */ /* 0x000ff6000fffe03f */
[----:B------:R-:W-:Y:S01]  /*f420*/  @!UPT UIADD3 URZ, URZ, URZ, URZ ;  /* 0x0000003f3f3ff290 */ /* 0x000fe2000fffe03f */
[----:B------:R0:W-:Y:S04]  /*f430*/  STL.64 [R1+0x3140], R6 ;  /* 0x0031400601007387 */ /* 0x0001e80000100a00 */
[----:B------:R-:W-:Y:S04]  /*f440*/  STL.64 [R1+0x3138], R4 ;  /* 0x0031380401007387 */ /* 0x000fe80000100a00 */
[----:B0-----:R-:W2:Y:S04]  /*f450*/  LDL.LU R6, [R1+0x8] ;  /* 0x0000080001067983 */ /* 0x001ea80000300800 */
[----:B------:R-:W2:Y:S04]  /*f460*/  LDL.LU R7, [R1+0xc] ;  /* 0x00000c0001077983 */ /* 0x000ea80000300800 */
[----:B------:R0:W-:Y:S04]  /*f470*/  STL.64 [R1+0x100], R20 ;  /* 0x0001001401007387 */ /* 0x0001e80000100a00 */
[----:B------:R1:W-:Y:S04]  /*f480*/  STL.64 [R1+0x108], R22 ;  /* 0x0001081601007387 */ /* 0x0003e80000100a00 */
[----:B0-----:R-:W1:Y:S02]  /*f490*/  LDL.LU.64 R20, [R1+0x3218] ;  /* 0x0032180001147983 */ /* 0x001e640000300a00 */
[----:B-1----:R-:W-:Y:S11]  /*f4a0*/  HMMA.16816.F32 R20, R16, R20, RZ ;  /* 0x000000141014723c */ /* 0x002ff600000018ff */
[----:B------:R-:W-:Y:S11]  /*f4b0*/  @!UPT UIADD3 URZ, URZ, URZ, URZ ;  /* 0x0000003f3f3ff290 */ /* 0x000ff6000fffe03f */
[----:B------:R-:W-:Y:S01]  /*f4c0*/  @!UPT UIADD3 URZ, URZ, URZ, URZ ;  /* 0x0000003f3f3ff290 */ /* 0x000fe2000fffe03f */
[----:B------:R0:W-:Y:S01]  /*f4d0*/  STL.64 [R1+0x110], R20 ;  /* 0x0001101401007387 */ /* 0x0001e20000100a00 */
[----:B------:R-:W-:Y:S01]  /*f4e0*/  MOV R13, R22 ;  /* 0x00000016000d7202 */ /* 0x000fe20000000f00 */
[----:B------:R-:W-:Y:S02]  /*f4f0*/  IMAD.MOV.U32 R12, RZ, RZ, R23 ;  /* 0x000000ffff0c7224 */ /* 0x000fe400078e0017 */
[----:B------:R-:W4:Y:S04]  /*f500*/  LDL.LU.64 R22, [R1+0x3210] ;  /* 0x0032100001167983 */ /* 0x000f280000300a00 */
[----:B0-----:R-:W2:Y:S04]  /*f510*/  LDL.LU.64 R20, [R1+0x3208] ;  /* 0x0032080001147983 */ /* 0x001ea80000300a00 */
[----:B-----5:R-:W-:Y:S04]  /*f520*/  STL.64 [R1+0x31e0], R14 ;  /* 0x0031e00e01007387 */ /* 0x020fe80000100a00 */
[----:B------:R0:W-:Y:S04]  /*f530*/  STL.64 [R1+0x31d8], R12 ;  /* 0x0031d80c01007387 */ /* 0x0001e80000100a00 */
[----:B0-----:R-:W5:Y:S04]  /*f540*/  LDL.LU R12, [R1+0xa0] ;  /* 0x0000a000010c7983 */ /* 0x001f680000300800 */
[----:B------:R-:W5:Y:S01]  /*f550*/  LDL.LU R13, [R1+0xa4] ;  /* 0x0000a400010d7983 */ /* 0x000f620000300800 */
[----:B----4-:R-:W-:-:S02]  /*f560*/  MOV R14, R23 ;  /* 0x00000017000e7202 */ /* 0x010fc40000000f00 */
[----:B------:R-:W-:Y:S02]  /*f570*/  MOV R15, R22 ;  /* 0x00000016000f7202 */ /* 0x000fe40000000f00 */
[C---:B--2---:R-:W-:Y:S11]  /*f580*/  HMMA.16816.F32 R20, R16.reuse, R20, RZ ;  /* 0x000000141014723c */ /* 0x044ff600000018ff */
[----:B------:R-:W-:Y:S11]  /*f590*/  @!UPT UIADD3 URZ, URZ, URZ, URZ ;  /* 0x0000003f3f3ff290 */ /* 0x000ff6000fffe03f */
[----:B------:R-:W-:Y:S01]  /*f5a0*/  @!UPT UIADD3 URZ, URZ, URZ, URZ ;  /* 0x0000003f3f3ff290 */ /* 0x000fe2000fffe03f */
[----:B------:R0:W-:Y:S04]  /*f5b0*/  STL.64 [R1+0x120], R20 ;  /* 0x0001201401007387 */ /* 0x0001e80000100a00 */
[----:B------:R1:W-:Y:S04]  /*f5c0*/  STL.64 [R1+0x128], R22 ;  /* 0x0001281601007387 */ /* 0x0003e80000100a00 */
[----:B0-----:R-:W1:Y:S02]  /*f5d0*/  LDL.LU.64 R20, [R1+0x3200] ;  /* 0x0032000001147983 */ /* 0x001e640000300a00 */
[C---:B-1----:R-:W-:Y:S11]  /*f5e0*/  HMMA.16816.F32 R20, R16.reuse, R20, RZ ;  /* 0x000000141014723c */ /* 0x042ff600000018ff */
[----:B------:R-:W-:Y:S11]  /*f5f0*/  @!UPT UIADD3 URZ, URZ, URZ, URZ ;  /* 0x0000003f3f3ff290 */ /* 0x000ff6000fffe03f */
[----:B------:R-:W-:Y:S01]  /*f600*/  @!UPT UIADD3 URZ, URZ, URZ, URZ ;  /* 0x0000003f3f3ff290 */ /* 0x000fe2000fffe03f */
[----:B------:R-:W-:Y:S04]  /*f610*/  STL.64 [R1+0x150], R20 ;  /* 0x0001501401007387 */ /* 0x000fe80000100a00 */
[----:B------:R0:W-:Y:S04]  /*f620*/  STL.64 [R1+0x158], R22 ;  /* 0x0001581601007387 */ /* 0x0001e80000100a00 */
[----:B0-----:R-:W5:Y:S04]  /*f630*/  LDL.LU.64 R22, [R1+0x31f8] ;  /* 0x0031f80001167983 */ /* 0x001f680000300a00 */
[----:B------:R-:W5:Y:S01]  /*f640*/  LDL.LU.64 R20, [R1+0x31f0] ;  /* 0x0031f00001147983 */ /* 0x000f620000300a00 */
[----:B------:R-:W-:Y:S03]  /*f650*/  HMMA.16816.F32 R16, R16, R24, RZ ;  /* 0x000000181010723c */ /* 0x000fe600000018ff */
[----:B---3--:R0:W-:Y:S11]  /*f660*/  STL.64 [R1+0x3178], R26 ;  /* 0x0031781a01007387 */ /* 0x0081f60000100a00 */
[----:B------:R-:W-:Y:S09]  /*f670*/  @!UPT UIADD3 URZ, URZ, URZ, URZ ;  /* 0x0000003f3f3ff290 */ /* 0x000ff2000fffe03f */
[----:B------:R-:W-:Y:S04]  /*f680*/  STL.64 [R1+0x1c0], R16 ;  /* 0x0001c01001007387 */ /* 0x000fe80000100a00 */
[----:B------:R-:W-:Y:S04]  /*f690*/  STL.64 [R1+0x1c8], R18 ;  /* 0x0001c81201007387 */ /* 0x000fe80000100a00 */
[----:B0-----:R-:W2:Y:S01]  /*f6a0*/  LDL R26, [R1+0xd8] ;  /* 0x0000d800011a7983 */ /* 0x001ea20000100800 */
[----:B-----5:R-:W-:Y:S11]  /*f6b0*/  HMMA.16816.F32 R12, R20, R6, R12 ;  /* 0x00000006140c723c */ /* 0x020ff6000000180c */
[----:B------:R-:W-:Y:S11]  /*f6c0*/  @!UPT UIADD3 URZ, URZ, URZ, URZ ;  /* 0x0000003f3f3ff290 */ /* 0x000ff6000fffe03f */
[----:B------:R-:W-:Y:S01]  /*f6d0*/  @!UPT UIADD3 URZ, URZ, URZ, URZ ;  /* 0x0000003f3f3ff290 */ /* 0x000fe2000fffe03f */
[----:B------:R-:W-:Y:S04]  /*f6e0*/  STL.64 [R1+0x140], R12 ;  /* 0x0001400c01007387 */ /* 0x000fe80000100a00 */
[----:B------:R-:W-:Y:S04]  /*f6f0*/  STL.64 [R1+0x148], R14 ;  /* 0x0001480e01007387 */ /* 0x000fe80000100a00 */
[----:B------:R-:W2:Y:S04]  /*f700*/  LDL R27, [R1+0xdc] ;  /* 0x0000dc00011b7983 */ /* 0x000ea80000100800 */
[----:B--2---:R0:W-:Y:S04]  /*f710*/  STL.64 [R1+0x3190], R26 ;  /* 0x0031901a01007387 */ /* 0x0041e80000100a00 */
[----:B0-----:R-:W2:Y:S04]  /*f720*/  LDL R26, [R1+0xe8] ;  /* 0x0000e800011a7983 */ /* 0x001ea80000100800 */
[----:B------:R-:W2:Y:S04]  /*f730*/  LDL R27, [R1+0xec] ;  /* 0x0000ec00011b7983 */ /* 0x000ea80000100800 */
[----:B--2---:R-:W-:Y:S04]  /*f740*/  STL.64 [R1+0x31a8], R26 ;  /* 0x0031a81a01007387 */ /* 0x004fe80000100a00 */
[----:B------:R0:W-:Y:S04]  /*f750*/  STL.64 [R1+0x3170], R6 ;  /* 0x0031700601007387 */ /* 0x0001e80000100a00 */
[----:B------:R-:W2:Y:S04]  /*f760*/  LDL.LU R4, [R1+0x30] ;  /* 0x0000300001047983 */ /* 0x000ea80000300800 */
[----:B------:R-:W2:Y:S04]  /*f770*/  LDL.LU R5, [R1+0x34] ;  /* 0x0000340001057983 */ /* 0x000ea80000300800 */
[----:B0-----:R-:W3:Y:S04]  /*f780*/  LDL.LU R6, [R1+0x38] ;  /* 0x0000380001067983 */ /* 0x001ee80000300800 */
[----:B------:R-:W3:Y:S04]  /*f790*/  LDL.LU R7, [R1+0x3c] ;  /* 0x00003c0001077983 */ /* 0x000ee80000300800 */
[----:B------:R-:W4:Y:S04]  /*f7a0*/  LDL.LU R12, [R1+0x90] ;  /* 0x00009000010c7983 */ /* 0x000f280000300800 */
[----:B------:R-:W4:Y:S04]  /*f7b0*/  LDL.LU R13, [R1+0x94] ;  /* 0x00009400010d7983 */ /* 0x000f280000300800 */
[----:B------:R-:W4:Y:S04]  /*f7c0*/  LDL.LU R14, [R1+0x98] ;  /* 0x00009800010e7983 */ /* 0x000f280000300800 */
[----:B------:R-:W4:Y:S04]  /*f7d0*/  LDL.LU R15, [R1+0x9c] ;  /* 0x00009c00010f7983 */ /* 0x000f280000300800 */
[----:B------:R-:W5:Y:S04]  /*f7e0*/  LDL.LU R16, [R1+0x60] ;  /* 0x0000600001107983 */ /* 0x000f680000300800 */
[----:B------:R-:W5:Y:S04]  /*f7f0*/  LDL.LU R17, [R1+0x64] ;  /* 0x0000640001117983 */ /* 0x000f680000300800 */
[----:B------:R-:W2:Y:S04]  /*f800*/  LDL.LU R18, [R1+0x68] ;  /* 0x0000680001127983 */ /* 0x000ea80000300800 */
[----:B------:R-:W2:Y:S04]  /*f810*/  LDL.LU R19, [R1+0x6c] ;  /* 0x00006c0001137983 */ /* 0x000ea80000300800 */
[----:B--2---:R-:W-:Y:S04]  /*f820*/  STL.64 [R1+0x31b8], R18 ;  /* 0x0031b81201007387 */ /* 0x004fe80000100a00 */
[----:B-----5:R0:W-:Y:S04]  /*f830*/  STL.64 [R1+0x31b0], R16 ;  /* 0x0031b01001007387 */ /* 0x0201e80000100a00 */
[----:B0-----:R-:W2:Y:S04]  /*f840*/  LDL.LU R16, [R1+0x70] ;  /* 0x0000700001107983 */ /* 0x001ea80000300800 */
[----:B------:R-:W2:Y:S04]  /*f850*/  LDL.LU R17, [R1+0x74] ;  /* 0x0000740001117983 */ /* 0x000ea80000300800 */
[----:B------:R-:W5:Y:S04]  /*f860*/  LDL.LU R18, [R1+0x78] ;  /* 0x0000780001127983 */ /* 0x000f680000300800 */
[----:B------:R-:W5:Y:S04]  /*f870*/  LDL.LU R19, [R1+0x7c] ;  /* 0x00007c0001137983 */ /* 0x000f680000300800 */
[----:B-----5:R-:W-:Y:S04]  /*f880*/  STL.64 [R1+0x31d0], R18 ;  /* 0x0031d01201007387 */ /* 0x020fe80000100a00 */
[----:B--2---:R0:W-:Y:S04]  /*f890*/  STL.64 [R1+0x31c8], R16 ;  /* 0x0031c81001007387 */ /* 0x0041e80000100a00 */
[----:B0-----:R-:W2:Y:S04]  /*f8a0*/  LDL.LU R16, [R1+0x80] ;  /* 0x0000800001107983 */ /* 0x001ea80000300800 */
[----:B------:R-:W2:Y:S04]  /*f8b0*/  LDL.LU R17, [R1+0x84] ;  /* 0x0000840001117983 */ /* 0x000ea80000300800 */
[----:B------:R-:W2:Y:S04]  /*f8c0*/  LDL.LU R18, [R1+0x88] ;  /* 0x0000880001127983 */ /* 0x000ea80000300800 */
[----:B------:R-:W2:Y:S04]  /*f8d0*/  LDL.LU R19, [R1+0x8c] ;  /* 0x00008c0001137983 */ /* 0x000ea80000300800 */
[----:B------:R-:W5:Y:S04]  /*f8e0*/  LDL.LU.64 R26, [R1+0xf8] ;  /* 0x0000f800011a7983 */ /* 0x000f680000300a00 */
[----:B-----5:R0:W-:Y:S04]  /*f8f0*/  STL.64 [R1+0x31c0], R26 ;  /* 0x0031c01a01007387 */ /* 0x0201e80000100a00 */
[----:B0-----:R-:W5:Y:S04]  /*f900*/  LDL.64 R26, [R1+0xb8] ;  /* 0x0000b800011a7983 */ /* 0x001f680000100a00 */
[----:B---3--:R0:W-:Y:S04]  /*f910*/  STL.64 [R1+0x3188], R6 ;  /* 0x0031880601007387 */ /* 0x0081e80000100a00 */
[----:B------:R1:W-:Y:S01]  /*f920*/  STL.64 [R1+0x3180], R4 ;  /* 0x0031800401007387 */ /* 0x0003e20000100a00 */
[----:B0-----:R-:W-:Y:S01]  /*f930*/  IMAD.MOV.U32 R6, RZ, RZ, R10 ;  /* 0x000000ffff067224 */ /* 0x001fe200078e000a */
[----:B------:R-:W-:-:S02]  /*f940*/  MOV R7, R11 ;  /* 0x0000000b00077202 */ /* 0x000fc40000000f00 */
[----:B-1----:R-:W3:Y:S04]  /*f950*/  LDL.LU R4, [R1+0x40] ;  /* 0x0000400001047983 */ /* 0x002ee80000300800 */
[----:B------:R-:W3:Y:S04]  /*f960*/  LDL.LU R5, [R1+0x44] ;  /* 0x0000440001057983 */ /* 0x000ee80000300800 */
[----:B------:R-:W4:Y:S04]  /*f970*/  LDL.LU R10, [R1+0x31ec] ;  /* 0x0031ec00010a7983 */ /* 0x000f280000300800 */
[----:B------:R-:W4:Y:S04]  /*f980*/  LDL.LU R11, [R1+0x31e8] ;  /* 0x0031e800010b7983 */ /* 0x000f280000300800 */
[----:B------:R-:W-:Y:S01]  /*f990*/  STL.64 [R1+0x31a0], R6 ;  /* 0x0031a00601007387 */ /* 0x000fe20000100a00 */
[C---:B----4-:R-:W-:Y:S03]  /*f9a0*/  HMMA.16816.F32 R12, R20.reuse, R10, R12 ;  /* 0x0000000a140c723c */ /* 0x050fe6000000180c */
[----:B---3--:R0:W-:Y:S04]  /*f9b0*/  STL.64 [R1+0x3198], R4 ;  /* 0x0031980401007387 */ /* 0x0081e80000100a00 */
[----:B0-----:R-:W3:Y:S04]  /*f9c0*/  LDL.LU R4, [R1+0x50] ;  /* 0x0000500001047983 */ /* 0x001ee80000300800 */
[----:B------:R-:W3:Y:S04]  /*f9d0*/  LDL.LU R5, [R1+0x54] ;  /* 0x0000540001057983 */ /* 0x000ee80000300800 */
[----:B------:R-:W3:Y:S04]  /*f9e0*/  LDL.LU R6, [R1+0x58] ;  /* 0x0000580001067983 */ /* 0x000ee80000300800 */
[----:B------:R-:W3:Y:S04]  /*f9f0*/  LDL.LU R7, [R1+0x5c] ;  /* 0x00005c0001077983 */ /* 0x000ee80000300800 */
[----:B------:R-:W-:Y:S04]  /*fa00*/  STL.64 [R1+0x130], R12 ;  /* 0x0001300c01007387 */ /* 0x000fe80000100a00 */
[----:B------:R0:W-:Y:S04]  /*fa10*/  STL.64 [R1+0x138], R14 ;  /* 0x0001380e01007387 */ /* 0x0001e80000100a00 */
[----:B0-----:R-:W2:Y:S04]  /*fa20*/  LDL.LU.64 R14, [R1+0x31e0] ;  /* 0x0031e000010e7983 */ /* 0x001ea80000300a00 */
[----:B------:R-:W4:Y:S01]  /*fa30*/  LDL.LU.64 R12, [R1+0x31d8] ;  /* 0x0031d800010c7983 */ /* 0x000f220000300a00 */
[----:B--2---:R-:W-:Y:S11]  /*fa40*/  HMMA.16816.F32 R16, R20, R14, R16 ;  /* 0x0000000e1410723c */ /* 0x004ff60000001810 */
[----:B------:R-:W-:Y:S11]  /*fa50*/  @!UPT UIADD3 URZ, URZ, URZ, URZ ;  /* 0x0000003f3f3ff290 */ /* 0x000ff6000fffe03f */
[----:B------:R-:W-:Y:S01]  /*fa60*/  @!UPT UIADD3 URZ, URZ, URZ, URZ ;  /* 0x0000003f3f3ff290 */ /* 0x000fe2000fffe03f */
[----:B------:R-:W-:Y:S04]  /*fa70*/  STL.64 [R1+0x1b0], R16 ;  /* 0x0001b01001007387 */ /* 0x000fe80000100a00 */
[----:B------:R0:W-:Y:S04]  /*fa80*/  STL.64 [R1+0x1b8], R18 ;  /* 0x0001b81201007387 */ /* 0x0001e80000100a00 */
[----:B0-----:R-:W2:Y:S04]  /*fa90*/  LDL.LU.64 R18, [R1+0x31d0] ;  /* 0x0031d00001127983 */ /* 0x001ea80000300a00 */
[----:B------:R-:W2:Y:S01]  /*faa0*/  LDL.LU.64 R16, [R1+0x31c8] ;  /* 0x0031c80001107983 */ /* 0x000ea20000300a00 */
[----:B-----5:R-:W-:-:S03]  /*fab0*/  IMAD.MOV.U32 R9, RZ, RZ, R27 ;  /* 0x000000ffff097224 */ /* 0x020fc600078e001b */
[----:B------:R0:W-:Y:S04]  /*fac0*/  STL.64 [R1+0x3150], R14 ;  /* 0x0031500e01007387 */ /* 0x0001e80000100a00 */
[----:B----4-:R1:W-:Y:S01]  /*fad0*/  STL.64 [R1+0x3148], R12 ;  /* 0x0031480c01007387 */ /* 0x0103e20000100a00 */
[----:B0-----:R-:W-:Y:S02]  /*fae0*/  MOV R14, R3 ;  /* 0x00000003000e7202 */ /* 0x001fe40000000f00 */
[----:B------:R-:W-:Y:S02]  /*faf0*/  MOV R15, R2 ;  /* 0x00000002000f7202 */ /* 0x000fe40000000f00 */
[----:B-1----:R-:W-:Y:S01]  /*fb00*/  MOV R12, R29 ;  /* 0x0000001d000c7202 */ /* 0x002fe20000000f00 */
[----:B------:R-:W-:Y:S01]  /*fb10*/  IMAD.MOV.U32 R13, RZ, RZ, R28 ;  /* 0x000000ffff0d7224 */ /* 0x000fe200078e001c */
[----:B--2---:R-:W-:Y:S01]  /*fb20*/  HMMA.16816.F32 R16, R20, R26, R16 ;  /* 0x0000001a1410723c */ /* 0x004fe20000001810 */
[----:B------:R-:W2:Y:S11]  /*fb30*/  LDL.LU.64 R26, [R1+0x31c0] ;  /* 0x0031c000011a7983 */ /* 0x000eb60000300a00 */
[----:B------:R-:W-:Y:S11]  /*fb40*/  @!UPT UIADD3 URZ, URZ, URZ, URZ ;  /* 0x0000003f3f3ff290 */ /* 0x000ff6000fffe03f */
[----:B------:R-:W-:Y:S01]  /*fb50*/  @!UPT UIADD3 URZ, URZ, URZ, URZ ;  /* 0x0000003f3f3ff290 */ /* 0x000fe2000fffe03f */
[----:B------:R-:W-:Y:S01]  /*fb60*/  IMAD.MOV.U32 R3, RZ, RZ, R18 ;  /* 0x000000ffff037224 */ /* 0x000fe200078e0012 */
[----:B------:R-:W-:Y:S02]  /*fb70*/  MOV R2, R19 ;  /* 0x0000001300027202 */ /* 0x000fe40000000f00 */
[----:B------:R-:W-:Y:S01]  /*fb80*/  MOV R29, R16 ;  /* 0x00000010001d7202 */ /* 0x000fe20000000f00 */
[----:B------:R-:W2:Y:S01]  /*fb90*/  LDL.LU.64 R18, [R1+0x31b8] ;  /* 0x0031b80001127983 */ /* 0x000ea20000300a00 */
[----:B------:R-:W-:-:S03]  /*fba0*/  MOV R28, R17 ;  /* 0x00000011001c7202 */ /* 0x000fc60000000f00 */
[----:B------:R-:W2:Y:S04]  /*fbb0*/  LDL.LU.64 R16, [R1+0x31b0] ;  /* 0x0031b00001107983 */ /* 0x000ea80000300a00 */
[----:B------:R-:W-:Y:S04]  /*fbc0*/  STL [R1+0x312c], R2 ;  /* 0x00312c0201007387 */ /* 0x000fe80000100800 */
[----:B------:R-:W-:Y:S04]  /*fbd0*/  STL [R1+0x3128], R3 ;  /* 0x0031280301007387 */ /* 0x000fe80000100800 */
[----:B------:R-:W-:Y:S04]  /*fbe0*/  STL [R1+0x3124], R28 ;  /* 0x0031241c01007387 */ /* 0x000fe80000100800 */
[----:B------:R-:W-:Y:S01]  /*fbf0*/  STL [R1+0x3120], R29 ;  /* 0x0031201d01007387 */ /* 0x000fe20000100800 */
[C---:B--2---:R-:W-:Y:S11]  /*fc00*/  HMMA.16816.F32 R16, R20.reuse, R26, R16 ;  /* 0x0000001a1410723c */ /* 0x044ff60000001810 */
[----:B------:R-:W-:Y:S11]  /*fc10*/  @!UPT UIADD3 URZ, URZ, URZ, URZ ;  /* 0x0000003f3f3ff290 */ /* 0x000ff6000fffe03f */
[----:B------:R-:W-:Y:S01]  /*fc20*/  @!UPT UIADD3 URZ, URZ, URZ, URZ ;  /* 0x0000003f3f3ff290 */ /* 0x000fe2000fffe03f */
[----:B------:R0:W-:Y:S04]  /*fc30*/  STL.64 [R1+0x190], R16 ;  /* 0x0001901001007387 */ /* 0x0001e80000100a00 */
[----:B------:R-:W-:Y:S01]  /*fc40*/  STL.64 [R1+0x198], R18 ;  /* 0x0001981201007387 */ /* 0x000fe20000100a00 */
[----:B0-----:R-:W-:Y:S01]  /*fc50*/  MOV R17, R26 ;  /* 0x0000001a00117202 */ /* 0x001fe20000000f00 */
[----:B------:R-:W-:Y:S02]  /*fc60*/  IMAD.MOV.U32 R16, RZ, RZ, R27 ;  /* 0x000000ffff107224 */ /* 0x000fe400078e001b */
[----:B------:R-:W3:Y:S02]  /*fc70*/  LDL.LU.64 R26, [R1+0x31a8] ;  /* 0x0031a800011a7983 */ /* 0x000ee40000300a00 */
[----:B---3--:R-:W-:Y:S02]  /*fc80*/  HMMA.16816.F32 R24, R20, R26, R4 ;  /* 0x0000001a1418723c */ /* 0x008fe40000001804 */
[----:B------:R-:W2:Y:S04]  /*fc90*/  LDL.LU.64 R6, [R1+0x31a0] ;  /* 0x0031a00001067983 */ /* 0x000ea80000300a00 */
[----:B------:R-:W2:Y:S11]  /*fca0*/  LDL.LU.64 R4, [R1+0x3198] ;  /* 0x0031980001047983 */ /* 0x000eb60000300a00 */
[----:B------:R-:W-:Y:S07]  /*fcb0*/  @!UPT UIADD3 URZ, URZ, URZ, URZ ;  /* 0x0000003f3f3ff290 */ /* 0x000fee000fffe03f */
[----:B------:R-:W-:Y:S01]  /*fcc0*/  IMAD.MOV.U32 R28, RZ, RZ, R26 ;  /* 0x000000ffff1c7224 */ /* 0x000fe200078e001a */
[----:B------:R-:W-:Y:S02]  /*fcd0*/  MOV R29, R27 ;  /* 0x0000001b001d7202 */ /* 0x000fe40000000f00 */
[----:B------:R-:W2:Y:S01]  /*fce0*/  LDL.LU.64 R26, [R1+0x3190] ;  /* 0x00319000011a7983 */ /* 0x000ea20000300a00 */
[----:B------:R-:W-:Y:S02]  /*fcf0*/  MOV R2, R24 ;  /* 0x0000001800027202 */ /* 0x000fe40000000f00 */
[----:B------:R-:W-:-:S05]  /*fd00*/  MOV R3, R25 ;  /* 0x0000001900037202 */ /* 0x000fca0000000f00 */
[----:B------:R-:W-:Y:S04]  /*fd10*/  STL [R1+0x3134], R3 ;  /* 0x0031340301007387 */ /* 0x000fe80000100800 */
[----:B------:R-:W-:Y:S01]  /*fd20*/  STL [R1+0x3130], R2 ;  /* 0x0031300201007387 */ /* 0x000fe20000100800 */
[C---:B--2---:R-:W-:Y:S03]  /*fd30*/  HMMA.16816.F32 R24, R20.reuse, R26, R4 ;  /* 0x0000001a1418723c */ /* 0x044fe60000001804 */
[----:B------:R-:W2:Y:S04]  /*fd40*/  LDL.LU.64 R6, [R1+0x3188] ;  /* 0x0031880001067983 */ /* 0x000ea80000300a00 */
[----:B------:R-:W2:Y:S11]  /*fd50*/  LDL.LU.64 R4, [R1+0x3180] ;  /* 0x0031800001047983 */ /* 0x000eb60000300a00 */
[----:B------:R-:W-:Y:S05]  /*fd60*/  @!UPT UIADD3 URZ, URZ, URZ, URZ ;  /* 0x0000003f3f3ff290 */ /* 0x000fea000fffe03f */
[----:B------:R-:W-:Y:S04]  /*fd70*/  STL.64 [R1+0xa0], R24 ;  /* 0x0000a01801007387 */ /* 0x000fe80000100a00 */
[----:B------:R0:W-:Y:S04]  /*fd80*/  STL.64 [R1+0xa8], R26 ;  /* 0x0000a81a01007387 */ /* 0x0001e80000100a00 */
[----:B0-----:R-:W2:Y:S02]  /*fd90*/  LDL.LU.64 R26, [R1+0x3178] ;  /* 0x00317800011a7983 */ /* 0x001ea40000300a00 */
[----:B--2---:R-:W-:Y:S02]  /*fda0*/  HMMA.16816.F32 R20, R20, R26, R4 ;  /* 0x0000001a1414723c */ /* 0x004fe40000001804 */
[----:B------:R-:W2:Y:S01]  /*fdb0*/  LDL.LU.64 R6, [R1+0x3170] ;  /* 0x0031700001067983 */ /* 0x000ea20000300a00 */
[----:B------:R-:W-:Y:S01]  /*fdc0*/  MOV R3, R26 ;  /* 0x0000001a00037202 */ /* 0x000fe20000000f00 */
[----:B------:R-:W-:Y:S11]  /*fdd0*/  IMAD.MOV.U32 R2, RZ, RZ, R27 ;  /* 0x000000ffff027224 */ /* 0x000ff600078e001b */
[----:B------:R-:W-:Y:S08]  /*fde0*/  @!UPT UIADD3 URZ, URZ, URZ, URZ ;  /* 0x0000003f3f3ff290 */ /* 0x000ff0000fffe03f */
[----:B------:R0:W-:Y:S04]  /*fdf0*/  STL.64 [R1+0x90], R20 ;  /* 0x0000901401007387 */ /* 0x0001e80000100a00 */
[----:B------:R1:W-:Y:S04]  /*fe00*/  STL.64 [R1+0x98], R22 ;  /* 0x0000981601007387 */ /* 0x0003e80000100a00 */
[----:B------:R-:W2:Y:S04]  /*fe10*/  LDL.LU.64 R26, [R1+0x3168] ;  /* 0x00316800011a7983 */ /* 0x000ea80000300a00 */
[----:B------:R-:W2:Y:S04]  /*fe20*/  LDL.LU.64 R24, [R1+0x3160] ;  /* 0x0031600001187983 */ /* 0x000ea80000300a00 */
[----:B0-----:R-:W3:Y:S04]  /*fe30*/  LDL.LU R21, [R1+0x14] ;  /* 0x0000140001157983 */ /* 0x001ee80000300800 */
[----:B-1----:R-:W3:Y:S01]  /*fe40*/  LDL.LU R22, [R1+0x18] ;  /* 0x0000180001167983 */ /* 0x002ee20000300800 */
[----:B------:R-:W-:-:S03]  /*fe50*/  MOV R23, R0 ;  /* 0x0000000000177202 */ /* 0x000fc60000000f00 */
[----:B------:R-:W4:Y:S01]  /*fe60*/  LDL.LU R0, [R1+0x3158] ;  /* 0x0031580001007983 */ /* 0x000f220000300800 */
[----:B------:R-:W-:Y:S01]  /*fe70*/  MOV R20, R8 ;  /* 0x0000000800147202 */ /* 0x000fe20000000f00 */
[C---:B--2---:R-:W-:Y:S02]  /*fe80*/  HMMA.16816.F32 R4, R24.reuse, R6, R12 ;  /* 0x000000061804723c */ /* 0x044fe4000000180c */
[----:B------:R-:W2:Y:S04]  /*fe90*/  LDL.LU.64 R14, [R1+0x3150] ;  /* 0x00315000010e7983 */ /* 0x000ea80000300a00 */
[----:B------:R-:W5:Y:S11]  /*fea0*/  LDL.LU.64 R12, [R1+0x3148] ;  /* 0x00314800010c7983 */ /* 0x000f760000300a00 */
[----:B------:R-:W-:Y:S06]  /*feb0*/  @!UPT UIADD3 URZ, URZ, URZ, URZ ;  /* 0x0000003f3f3ff290 */ /* 0x000fec000fffe03f */
[----:B------:R-:W-:Y:S04]  /*fec0*/  STL.64 [R1+0x80], R4 ;  /* 0x0000800401007387 */ /* 0x000fe80000100a00 */
[----:B------:R0:W-:Y:S04]  /*fed0*/  STL.64 [R1+0x88], R6 ;  /* 0x0000880601007387 */ /* 0x0001e80000100a00 */
[----:B0-----:R-:W2:Y:S04]  /*fee0*/  LDL.LU.64 R6, [R1+0x3140] ;  /* 0x0031400001067983 */ /* 0x001ea80000300a00 */
[----:B------:R-:W2:Y:S01]  /*fef0*/  LDL.LU.64 R4, [R1+0x3138] ;  /* 0x0031380001047983 */ /* 0x000ea20000300a00 */
[----:B---3--:R-:W-:Y:S03]  /*ff00*/  HMMA.16816.F32 R20, R24, R10, R20 ;  /* 0x0000000a1814723c */ /* 0x008fe60000001814 */
[----:B------:R-:W0:Y:S04]  /*ff10*/  S2R R8, SR_TID.X ;  /* 0x0000000000087919 */ /* 0x000e280000002100 */
[----:B------:R-:W1:Y:S11]  /*ff20*/  S2R R19, SR_TID.X ;  /* 0x0000000000137919 */ /* 0x000e760000002100 */
[----:B------:R-:W-:Y:S05]  /*ff30*/  @!UPT UIADD3 URZ, URZ, URZ, URZ ;  /* 0x0000003f3f3ff290 */ /* 0x000fea000fffe03f */
[----:B------:R-:W-:Y:S04]  /*ff40*/  STL.64 [R1+0x70], R20 ;  /* 0x0000701401007387 */ /* 0x000fe80000100a00 */
[----:B------:R-:W-:Y:S04]  /*ff50*/  STL.64 [R1+0x78], R22 ;  /* 0x0000781601007387 */ /* 0x000fe80000100a00 */
[----:B----4-:R-:W3:Y:S01]  /*ff60*/  LDSM.16.MT88.4 R20, [R0+0x4000] ;  /* 0x004000000014783b */ /* 0x010ee20000004200 */
[----:B0-----:R-:W-:Y:S01]  /*ff70*/  LOP3.LUT R8, R8, 0x7, RZ, 0xc0, !PT ;  /* 0x0000000708087812 */ /* 0x001fe200078ec0ff */
[----:B-1----:R-:W-:-:S04]  /*ff80*/  IMAD.SHL.U32 R19, R19, 0x2, RZ ;  /* 0x0000000213137824 */ /* 0x002fc800078e00ff */
[----:B------:R-:W-:-:S05]  /*ff90*/  IMAD R8, R8, 0x210, RZ ;  /* 0x0000021008087824 */ /* 0x000fca00078e02ff */
[----:B------:R-:W-:-:S04]  /*ffa0*/  LOP3.LUT R8, R8, 0x30, R19, 0x78, !PT ;  /* 0x0000003008087812 */ /* 0x000fc800078e7813 */
[----:B------:R-:W-:Y:S01]  /*ffb0*/  LOP3.LUT R8, R8, 0x40, RZ, 0x3c, !PT ;  /* 0x0000004008087812 */ /* 0x000fe200078e3cff */
[----:B---3--:R0:W-:Y:S02]  /*ffc0*/  STL.64 [R1+0x30d8], R22 ;  /* 0x0030d81601007387 */ /* 0x0081e40000100a00 */
[----:B0-----:R-:W-:Y:S02]  /*ffd0*/  MOV R22, R17 ;  /* 0x0000001100167202 */ /* 0x001fe40000000f00 */
[----:B------:R-:W-:Y:S02]  /*ffe0*/  MOV R23, R16 ;  /* 0x0000001000177202 */ /* 0x000fe40000000f00 */
[----:B------:R-:W-:Y:S01]  /*fff0*/  LDSM.16.M88.4 R16, [R8+0x21000] ;  /* 0x021000000810783b */ /* 0x000fe20000000200 */
[----:B--2---:R-:W-:Y:S11]  /*10000*/  HMMA.16816.F32 R4, R24, R14, R4 ;  /* 0x0000000e1804723c */ /* 0x004ff60000001804 */
[----:B------:R-:W-:Y:S11]  /*10010*/  @!UPT UIADD3 URZ, URZ, URZ, URZ ;  /* 0x0000003f3f3ff290 */ /* 0x000ff6000fffe03f */
[----:B------:R-:W-:Y:S01]  /*10020*/  @!UPT UIADD3 URZ, URZ, URZ, URZ ;  /* 0x0000003f3f3ff290 */ /* 0x000fe2000fffe03f */
[----:B------:R-:W-:Y:S04]  /*10030*/  STL.64 [R1+0x60], R4 ;  /* 0x0000600401007387 */ /* 0x000fe80000100a00 */
[----:B------:R-:W-:Y:S04]  /*10040*/  STL.64 [R1+0x68], R6 ;  /* 0x0000680601007387 */ /* 0x000fe80000100a00 */
[----:B------:R-:W0:Y:S04]  /*10050*/  LDSM.16.M88.4 R4, [R8+0x20000] ;  /* 0x020000000804783b */ /* 0x000e280000000200 */
[----:B------:R-:W-:Y:S04]  /*10060*/  STL.64 [R1+0x30d0], R20 ;  /* 0x0030d01401007387 */ /* 0x000fe80000100a00 */
[----:B0-----:R-:W-:Y:S04]  /*10070*/  STL.64 [R1+0x40], R4 ;  /* 0x0000400401007387 */ /* 0x001fe80000100a00 */
[----:B------:R-:W-:Y:S04]  /*10080*/  STL.64 [R1+0x48], R6 ;  /* 0x0000480601007387 */ /* 0x000fe80000100a00 */
[----:B------:R-:W0:Y:S04]  /*10090*/  LDSM.16.M88.4 R4, [R8+0x22000] ;  /* 0x022000000804783b */ /* 0x000e280000000200 */
[----:B------:R-:W-:Y:S04]  /*100a0*/  STL.64 [R1+0x30], R16 ;  /* 0x0000301001007387 */ /* 0x000fe80000100a00 */
[----:B------:R-:W-:Y:S04]  /*100b0*/  STL.64 [R1+0x38], R18 ;  /* 0x0000381201007387 */ /* 0x000fe80000100a00 */
[----:B------:R-:W1:Y:S04]  /*100c0*/  LDSM.16.M88.4 R16, [R8+0x23000] ;  /* 0x023000000810783b */ /* 0x000e680000000200 */
[----:B0-----:R-:W-:Y:S04]  /*100d0*/  STL.64 [R1+0x20], R4 ;  /* 0x0000200401007387 */ /* 0x001fe80000100a00 */
[----:B------:R-:W-:Y:S04]  /*100e0*/  STL.64 [R1+0x28], R6 ;  /* 0x0000280601007387 */ /* 0x000fe80000100a00 */
[----:B------:R-:W-:Y:S04]  /*100f0*/  LDSM.16.M88.4 R4, [R8+0x24000] ;  /* 0x024000000804783b */ /* 0x000fe80000000200 */
[----:B-1----:R-:W-:Y:S04]  /*10100*/  STL.64 [R1+0x10], R16 ;  /* 0x0000101001007387 */ /* 0x002fe80000100a00 */
[----:B------:R-:W-:Y:S04]  /*10110*/  STL.64 [R1+0x18], R18 ;  /* 0x0000181201007387 */ /* 0x000fe80000100a00 */
[----:B------:R-:W0:Y:S04]  /*10120*/  LDSM.16.M88.4 R16, [R8+0x25000] ;  /* 0x025000000810783b */ /* 0x000e280000000200 */
[----:B0-----:R5:W-:Y:S04]  /*10130*/  STL [R1+0x2f6c], R18 ;  /* 0x002f6c1201007387 */ /* 0x001be80000100800 */
[----:B------:R-:W-:Y:S04]  /*10140*/  STL.64 [R1], R4 ;  /* 0x0000000401007387 */ /* 0x000fe80000100a00 */
[----:B------:R-:W-:Y:S01]  /*10150*/  STL.64 [R1+0x8], R6 ;  /* 0x0000080601007387 */ /* 0x000fe20000100a00 */
[----:B-----5:R-:W-:-:S03]  /*10160*/  IMAD.MOV.U32 R18, RZ, RZ, R13 ;  /* 0x000000ffff127224 */ /* 0x020fc600078e000d */
[----:B------:R0:W-:Y:S04]  /*10170*/  STL [R1+0x2f68], R19 ;  /* 0x002f681301007387 */ /* 0x0001e80000100800 */
[----:B------:R-:W-:Y:S01]  /*10180*/  LDSM.16.MT88.4 R4, [R0+0x4100] ;  /* 0x004100000004783b */ /* 0x000fe20000004200 */
[----:B0-----:R-:W-:-:S03]  /*10190*/  MOV R19, R12 ;  /* 0x0000000c00137202 */ /* 0x001fc60000000f00 */
[----:B------:R-:W0:Y:S04]  /*101a0*/  LDSM.16.M88.4 R12, [R8+0x26000] ;  /* 0x02600000080c783b */ /* 0x000e280000000200 */
[----:B------:R1:W-:Y:S04]  /*101b0*/  STL.64 [R1+0x3070], R16 ;  /* 0x0030701001007387 */ /* 0x0003e80000100a00 */
[----:B-1----:R-:W2:Y:S04]  /*101c0*/  LDL.LU R16, [R1+0x110] ;  /* 0x0001100001107983 */ /* 0x002ea80000300800 */
[----:B------:R-:W2:Y:S04]  /*101d0*/  LDL.LU R17, [R1+0x114] ;  /* 0x0001140001117983 */ /* 0x000ea80000300800 */
[----:B0-----:R-:W-:Y:S04]  /*101e0*/  STL [R1+0x2f54], R14 ;  /* 0x002f540e01007387 */ /* 0x001fe80000100800 */
[----:B------:R0:W-:Y:S02]  /*101f0*/  STL [R1+0x2f50], R15 ;  /* 0x002f500f01007387 */ /* 0x0001e40000100800 */
[----:B0-----:R-:W-:-:S02]  /*10200*/  MOV R15, R9 ;  /* 0x00000009000f7202 */ /* 0x001fc40000000f00 */
[----:B------:R-:W0:Y:S04]  /*10210*/  LDSM.16.M88.4 R8, [R8+0x27000] ;  /* 0x027000000808783b */ /* 0x000e280000000200 */
[----:B------:R-:W-:Y:S04]  /*10220*/  STL.64 [R1+0x30c8], R12 ;  /* 0x0030c80c01007387 */ /* 0x000fe80000100a00 */
[----:B------:R-:W3:Y:S04]  /*10230*/  LDL.LU R14, [R1+0xb8] ;  /* 0x0000b800010e7983 */ /* 0x000ee80000300800 */
[----:B0-----:R0:W-:Y:S04]  /*10240*/  STL [R1+0x304c], R8 ;  /* 0x00304c0801007387 */ /* 0x0011e80000100800 */
[----:B------:R1:W-:Y:S04]  /*10250*/  STL [R1+0x3048], R9 ;  /* 0x0030480901007387 */ /* 0x0003e80000100800 */
[----:B------:R4:W-:Y:S04]  /*10260*/  STL [R1+0x3044], R10 ;  /* 0x0030440a01007387 */ /* 0x0009e80000100800 */
[----:B------:R5:W-:Y:S04]  /*10270*/  STL [R1+0x3040], R11 ;  /* 0x0030400b01007387 */ /* 0x000be80000100800 */
[----:B0-----:R-:W3:Y:S04]  /*10280*/  LDL.LU R8, [R1+0x100] ;  /* 0x0001000001087983 */ /* 0x001ee80000300800 */
[----:B-1----:R-:W3:Y:S04]  /*10290*/  LDL.LU R9, [R1+0x104] ;  /* 0x0001040001097983 */ /* 0x002ee80000300800 */
[----:B----4-:R-:W3:Y:S04]  /*102a0*/  LDL.LU R10, [R1+0x108] ;  /* 0x00010800010a7983 */ /* 0x010ee80000300800 */
[----:B-----5:R-:W3:Y:S04]  /*102b0*/  LDL.LU R11, [R1+0x10c] ;  /* 0x00010c00010b7983 */ /* 0x020ee80000300800 */
[----:B------:R-:W-:Y:S04]  /*102c0*/  STL.64 [R1+0x3038], R6 ;  /* 0x0030380601007387 */ /* 0x000fe80000100a00 */
[----:B------:R2:W-:Y:S02]  /*102d0*/  STL.64 [R1+0x3030], R4 ;  /* 0x0030300401007387 */ /* 0x0005e40000100a00 */
[C---:B--2---:R-:W-:Y:S08]  /*102e0*/  HMMA.16816.F32 R4, R24.reuse, R22, R16 ;  /* 0x000000161804723c */ /* 0x044ff00000001810 */
[----:B---3--:R-:W-:Y:S11]  /*102f0*/  HMMA.16816.F32 R12, R24, R14, R8 ;  /* 0x0000000e180c723c */ /* 0x008ff60000001808 */
[----:B------:R-:W-:Y:S11]  /*10300*/  @!UPT UIADD3 URZ, URZ, URZ, URZ ;  /* 0x0000003f3f3ff290 */ /* 0x000ff6000fffe03f */
[----:B------:R-:W-:Y:S01]  /*10310*/  @!UPT UIADD3 URZ, URZ, URZ, URZ ;  /* 0x0000003f3f3ff290 */ /* 0x000fe2000fffe03f */
[----:B------:R-:W-:Y:S04]  /*10320*/  STL.64 [R1+0x50], R12 ;  /* 0x0000500c01007387 */ /* 0x000fe80000100a00 */
[----:B------:R-:W-:Y:S04]  /*10330*/  STL.64 [R1+0x58], R14 ;  /* 0x0000580e01007387 */ /* 0x000fe80000100a00 */
[----:B------:R-:W2:Y:S04]  /*10340*/  LDL.LU.64 R16, [R1] ;  /* 0x0000000001107983 */ /* 0x000ea80000300a00 */
[----:B--2---:R0:W-:Y:S04]  /*10350*/  STL.64 [R1+0x3088], R16 ;  /* 0x0030881001007387 */ /* 0x0041e80000100a00 */
[----:B0-----:R-:W2:Y:S01]  /*10360*/  LDL.LU.64 R16, [R1+0x10] ;  /* 0x0000100001107983 */ /* 0x001ea20000300a00 */
[----:B------:R-:W-:Y:S01]  /*10370*/  IMAD.MOV.U32 R8, RZ, RZ, R4 ;  /* 0x000000ffff087224 */ /* 0x000fe200078e0004 */
[----:B------:R-:W-:Y:S01]  /*10380*/  MOV R9, R5 ;  /* 0x0000000500097202 */ /* 0x000fe20000000f00 */
[----:B------:R-:W-:Y:S01]  /*10390*/  IMAD.MOV.U32 R11, RZ, RZ, R7 ;  /* 0x000000ffff0b7224 */ /* 0x000fe200078e0007 */
[----:B------:R-:W-:-:S02]  /*103a0*/  MOV R10, R6 ;  /* 0x00000006000a7202 */ /* 0x000fc40000000f00 */
[----:B------:R-:W-:Y:S02]  /*103b0*/  MOV R22, R3 ;  /* 0x0000000300167202 */ /* 0x000fe40000000f00 */
[----:B------:R-:W-:Y:S01]  /*103c0*/  MOV R23, R2 ;  /* 0x0000000200177202 */ /* 0x000fe20000000f00 */
[----:B--2---:R0:W-:Y:S04]  /*103d0*/  STL.64 [R1+0x3090], R16 ;  /* 0x0030901001007387 */ /* 0x0041e80000100a00 */
[----:B0-----:R-:W2:Y:S04]  /*103e0*/  LDL.LU R16, [R1+0x1b0] ;  /* 0x0001b00001107983 */ /* 0x001ea80000300800 */
[----:B------:R-:W2:Y:S04]  /*103f0*/  LDL.LU R17, [R1+0x1b4] ;  /* 0x0001b40001117983 */ /* 0x000ea80000300800 */
[----:B------:R-:W3:Y:S04]  /*10400*/  LDL.LU R18, [R1+0x1b8] ;  /* 0x0001b80001127983 */ /* 0x000ee80000300800 */
[----:B------:R-:W3:Y:S04]  /*10410*/  LDL.LU R19, [R1+0x1bc] ;  /* 0x0001bc0001137983 */ /* 0x000ee80000300800 */
[----:B------:R-:W4:Y:S04]  /*10420*/  LDL.LU R4, [R1+0x130] ;  /* 0x0001300001047983 */ /* 0x000f280000300800 */
[----:B------:R-:W4:Y:S04]  /*10430*/  LDL.LU R5, [R1+0x134] ;  /* 0x0001340001057983 */ /* 0x000f280000300800 */
[----:B------:R-:W5:Y:S04]  /*10440*/  LDL.LU R6, [R1+0x138] ;  /* 0x0001380001067983 */ /* 0x000f680000300800 */
[----:B------:R-:W5:Y:S04]  /*10450*/  LDL.LU R7, [R1+0x13c] ;  /* 0x00013c0001077983 */ /* 0x000f680000300800 */
[----:B------:R-:W2:Y:S04]  /*10460*/  LDL.LU R3, [R1+0x3134] ;  /* 0x0031340001037983 */ /* 0x000ea80000300800 */
[----:B------:R-:W2:Y:S04]  /*10470*/  LDL.LU R2, [R1+0x3130] ;  /* 0x0031300001027983 */ /* 0x000ea80000300800 */
[----:B------:R0:W-:Y:S04]  /*10480*/  STL.64 [R1+0x30f0], R22 ;  /* 0x0030f01601007387 */ /* 0x0001e80000100a00 */
[----:B------:R-:W2:Y:S04]  /*10490*/  LDL.LU R12, [R1+0x140] ;  /* 0x00014000010c7983 */ /* 0x000ea80000300800 */
[----:B------:R-:W2:Y:S04]  /*104a0*/  LDL.LU R13, [R1+0x144] ;  /* 0x00014400010d7983 */ /* 0x000ea80000300800 */
[----:B------:R-:W2:Y:S04]  /*104b0*/  LDL.LU R14, [R1+0x148] ;  /* 0x00014800010e7983 */ /* 0x000ea80000300800 */
[----:B------:R-:W2:Y:S04]  /*104c0*/  LDL.LU R15, [R1+0x14c] ;  /* 0x00014c00010f7983 */ /* 0x000ea80000300800 */
[----:B0-----:R-:W2:Y:S04]  /*104d0*/  LDL.LU R22, [R1+0xd8] ;  /* 0x0000d80001167983 */ /* 0x001ea80000300800 */
[----:B------:R-:W2:Y:S04]  /*104e0*/  LDL.LU R23, [R1+0xdc] ;  /* 0x0000dc0001177983 */ /* 0x000ea80000300800 */
[----:B--2---:R-:W-:Y:S04]  /*104f0*/  STL.64 [R1+0x3108], R22 ;  /* 0x0031081601007387 */ /* 0x004fe80000100a00 */
[----:B------:R-:W-:Y:S04]  /*10500*/  STL.64 [R1+0x30e8], R14 ;  /* 0x0030e80e01007387 */ /* 0x000fe80000100a00 */
[----:B------:R0:W-:Y:S04]  /*10510*/  STL.64 [R1+0x30e0], R12 ;  /* 0x0030e00c01007387 */ /* 0x0001e80000100a00 */
[----:B0-----:R-:W2:Y:S04]  /*10520*/  LDL.LU R12, [R1+0x1c0] ;  /* 0x0001c000010c7983 */ /* 0x001ea80000300800 */
[----:B------:R-:W2:Y:S04]  /*10530*/  LDL.LU R13, [R1+0x1c4] ;  /* 0x0001c400010d7983 */ /* 0x000ea80000300800 */
[----:B------:R-:W2:Y:S04]  /*10540*/  LDL.LU R14, [R1+0x1c8] ;  /* 0x0001c800010e7983 */ /* 0x000ea80000300800 */
[----:B------:R-:W2:Y:S04]  /*10550*/  LDL.LU R15, [R1+0x1cc] ;  /* 0x0001cc00010f7983 */ /* 0x000ea80000300800 */
[----:B------:R-:W3:Y:S04]  /*10560*/  LDL.LU R22, [R1+0xe8] ;  /* 0x0000e80001167983 */ /* 0x000ee80000300800 */
[----:B------:R-:W3:Y:S04]  /*10570*/  LDL.LU R23, [R1+0xec] ;  /* 0x0000ec0001177983 */ /* 0x000ee80000300800 */
[----:B--2---:R-:W-:Y:S04]  /*10580*/  STL.64 [R1+0x3100], R14 ;  /* 0x0031000e01007387 */ /* 0x004fe80000100a00 */
[----:B------:R0:W-:Y:S04]  /*10590*/  STL.64 [R1+0x30f8], R12 ;  /* 0x0030f80c01007387 */ /* 0x0001e80000100a00 */
[----:B0-----:R-:W2:Y:S04]  /*105a0*/  LDL.LU R12, [R1+0x150] ;  /* 0x00015000010c7983 */ /* 0x001ea80000300800 */
[----:B------:R-:W2:Y:S04]  /*105b0*/  LDL.LU R13, [R1+0x154] ;  /* 0x00015400010d7983 */ /* 0x000ea80000300800 */
[----:B------:R-:W2:Y:S04]  /*105c0*/  LDL.LU R14, [R1+0x158] ;  /* 0x00015800010e7983 */ /* 0x000ea80000300800 */
[----:B------:R-:W2:Y:S04]  /*105d0*/  LDL.LU R15, [R1+0x15c] ;  /* 0x00015c00010f7983 */ /* 0x000ea80000300800 */
[----:B--2---:R-:W-:Y:S04]  /*105e0*/  STL.64 [R1+0x3118], R14 ;  /* 0x0031180e01007387 */ /* 0x004fe80000100a00 */
[----:B------:R0:W-:Y:S04]  /*105f0*/  STL.64 [R1+0x3110], R12 ;  /* 0x0031100c01007387 */ /* 0x0001e80000100a00 */
[----:B0-----:R-:W2:Y:S04]  /*10600*/  LDL.LU R12, [R1+0x120] ;  /* 0x00012000010c7983 */ /* 0x001ea80000300800 */
[----:B------:R-:W2:Y:S04]  /*10610*/  LDL.LU R13, [R1+0x124] ;  /* 0x00012400010d7983 */ /* 0x000ea80000300800 */
[----:B------:R-:W2:Y:S04]  /*10620*/  LDL.LU R14, [R1+0x128] ;  /* 0x00012800010e7983 */ /* 0x000ea80000300800 */
[----:B------:R-:W2:Y:S04]  /*10630*/  LDL.LU R15, [R1+0x12c] ;  /* 0x00012c00010f7983 */ /* 0x000ea80000300800 */
[----:B-----5:R-:W-:Y:S04]  /*10640*/  STL.64 [R1+0x30c0], R6 ;  /* 0x0030c00601007387 */ /* 0x020fe80000100a00 */
[----:B----4-:R0:W-:Y:S04]  /*10650*/  STL.64 [R1+0x30b8], R4 ;  /* 0x0030b80401007387 */ /* 0x0101e80000100a00 */
[----:B0-----:R-:W4:Y:S04]  /*10660*/  LDL.LU.64 R4, [R1+0x40] ;  /* 0x0000400001047983 */ /* 0x001f280000300a00 */
[----:B---3--:R-:W-:Y:S04]  /*10670*/  STL.64 [R1+0x30b0], R18 ;  /* 0x0030b01201007387 */ /* 0x008fe80000100a00 */
[----:B------:R0:W-:Y:S04]  /*10680*/  STL.64 [R1+0x30a8], R16 ;  /* 0x0030a81001007387 */ /* 0x0001e80000100a00 */
[----:B0-----:R-:W3:Y:S04]  /*10690*/  LDL.LU.64 R16, [R1+0x30] ;  /* 0x0000300001107983 */ /* 0x001ee80000300a00 */
[----:B------:R-:W-:Y:S04]  /*106a0*/  STL.64 [R1+0x3058], R10 ;  /* 0x0030580a01007387 */ /* 0x000fe80000100a00 */
[----:B------:R0:W-:Y:S04]  /*106b0*/  STL.64 [R1+0x3050], R8 ;  /* 0x0030500801007387 */ /* 0x0001e80000100a00 */
[----:B0-----:R-:W5:Y:S04]  /*106c0*/  LDL.LU R8, [R1+0xa0] ;  /* 0x0000a00001087983 */ /* 0x001f680000300800 */
[----:B------:R-:W5:Y:S04]  /*106d0*/  LDL.LU R9, [R1+0xa4] ;  /* 0x0000a40001097983 */ /* 0x000f680000300800 */
[----:B------:R-:W2:Y:S04]  /*106e0*/  LDL.LU R10, [R1+0xa8] ;  /* 0x0000a800010a7983 */ /* 0x000ea80000300800 */
[----:B------:R-:W2:Y:S04]  /*106f0*/  LDL.LU R11, [R1+0xac] ;  /* 0x0000ac00010b7983 */ /* 0x000ea80000300800 */
[----:B--2---:R0:W-:Y:S04]  /*10700*/  STL.64 [R1+0x3068], R10 ;  /* 0x0030680a01007387 */ /* 0x0041e80000100a00 */
[----:B-----5:R1:W-:Y:S01]  /*10710*/  STL.64 [R1+0x3060], R8 ;  /* 0x0030600801007387 */ /* 0x0203e20000100a00 */
[----:B0-----:R-:W-:Y:S01]  /*10720*/  MOV R10, R28 ;  /* 0x0000001c000a7202 */ /* 0x001fe20000000f00 */
[----:B------:R-:W-:-:S02]  /*10730*/  IMAD.MOV.U32 R11, RZ, RZ, R29 ;  /* 0x000000ffff0b7224 */ /* 0x000fc400078e001d */
[----:B-1----:R-:W-:Y:S01]  /*10740*/  IMAD.MOV.U32 R8, RZ, RZ, R2 ;  /* 0x000000ffff087224 */ /* 0x002fe200078e0002 */
[----:B------:R-:W-:Y:S01]  /*10750*/  MOV R9, R3 ;  /* 0x0000000300097202 */ /* 0x000fe20000000f00 */
[----:B------:R-:W2:Y:S04]  /*10760*/  LDL.LU R2, [R1+0x312c] ;  /* 0x00312c0001027983 */ /* 0x000ea80000300800 */
[----:B------:R-:W5:Y:S04]  /*10770*/  LDL.LU R3, [R1+0x3128] ;  /* 0x0031280001037983 */ /* 0x000f680000300800 */
[----:B------:R-:W2:Y:S04]  /*10780*/  LDL.LU R28, [R1+0x3124] ;  /* 0x00312400011c7983 */ /* 0x000ea80000300800 */
[----:B------:R-:W2:Y:S04]  /*10790*/  LDL.LU R29, [R1+0x3120] ;  /* 0x00312000011d7983 */ /* 0x000ea80000300800 */
[----:B------:R-:W-:Y:S04]  /*107a0*/  STL.64 [R1+0x3080], R10 ;  /* 0x0030800a01007387 */ /* 0x000fe80000100a00 */
[----:B------:R0:W-:Y:S04]  /*107b0*/  STL.64 [R1+0x3078], R8 ;  /* 0x0030780801007387 */ /* 0x0001e80000100a00 */
[----:B0-----:R-:W2:Y:S04]  /*107c0*/  LDL.LU R8, [R1+0x190] ;  /* 0x0001900001087983 */ /* 0x001ea80000300800 */
[----:B------:R-:W2:Y:S04]  /*107d0*/  LDL.LU R9, [R1+0x194] ;  /* 0x0001940001097983 */ /* 0x000ea80000300800 */
[----:B------:R-:W2:Y:S04]  /*107e0*/  LDL.LU R10, [R1+0x198] ;  /* 0x00019800010a7983 */ /* 0x000ea80000300800 */
[----:B------:R-:W2:Y:S01]  /*107f0*/  LDL.LU R11, [R1+0x19c] ;  /* 0x00019c00010b7983 */ /* 0x000ea20000300800 */
[C---:B------:R-:W-:Y:S03]  /*10800*/  HMMA.16816.F32 R20, R24.reuse, R22, R12 ;  /* 0x000000161814723c */ /* 0x040fe6000000180c */
[----:B--2---:R-:W-:Y:S04]  /*10810*/  STL.64 [R1+0x30a0], R10 ;  /* 0x0030a00a01007387 */ /* 0x004fe80000100a00 */
[----:B------:R0:W-:Y:S04]  /*10820*/  STL.64 [R1+0x3098], R8 ;  /* 0x0030980801007387 */ /* 0x0001e80000100a00 */
[----:B0-----:R-:W2:Y:S04]  /*10830*/  LDL.LU.64 R8, [R1+0x20] ;  /* 0x0000200001087983 */ /* 0x001ea80000300a00 */
[----:B------:R-:W2:Y:S04]  /*10840*/  LDL.LU.64 R14, [R1+0x3118] ;  /* 0x00311800010e7983 */ /* 0x000ea80000300a00 */
[----:B------:R-:W2:Y:S04]  /*10850*/  LDL.LU.64 R12, [R1+0x3110] ;  /* 0x00311000010c7983 */ /* 0x000ea80000300a00 */
[----:B------:R-:W-:Y:S04]  /*10860*/  STL.64 [R1+0x160], R20 ;  /* 0x0001601401007387 */ /* 0x000fe80000100a00 */
[----:B------:R0:W-:Y:S04]  /*10870*/  STL.64 [R1+0x168], R22 ;  /* 0x0001681601007387 */ /* 0x0001e80000100a00 */
[----:B0-----:R-:W2:Y:S02]  /*10880*/  LDL.LU.64 R22, [R1+0x3108] ;  /* 0x0031080001167983 */ /* 0x001ea40000300a00 */
[C---:B--2---:R-:W-:Y:S02]  /*10890*/  HMMA.16816.F32 R20, R24.reuse, R22, R12 ;  /* 0x000000161814723c */ /* 0x044fe4000000180c */
[----:B------:R-:W2:Y:S04]  /*108a0*/  LDL.LU.64 R14, [R1+0x3100] ;  /* 0x00310000010e7983 */ /* 0x000ea80000300a00 */
[----:B------:R-:W2:Y:S11]  /*108b0*/  LDL.LU.64 R12, [R1+0x30f8] ;  /* 0x0030f800010c7983 */ /* 0x000eb60000300a00 */
[----:B------:R-:W-:Y:S06]  /*108c0*/  @!UPT UIADD3 URZ, URZ, URZ, URZ ;  /* 0x0000003f3f3ff290 */ /* 0x000fec000fffe03f */
[----:B------:R-:W-:Y:S04]  /*108d0*/  STL.64 [R1+0x150], R20 ;  /* 0x0001501401007387 */ /* 0x000fe80000100a00 */
[----:B------:R0:W-:Y:S04]  /*108e0*/  STL.64 [R1+0x158], R22 ;  /* 0x0001581601007387 */ /* 0x0001e80000100a00 */
[----:B0-----:R-:W2:Y:S02]  /*108f0*/  LDL.LU.64 R22, [R1+0x30f0] ;  /* 0x0030f00001167983 */ /* 0x001ea40000300a00 */
[----:B--2---:R-:W-:Y:S02]  /*10900*/  HMMA.16816.F32 R24, R24, R22, R12 ;  /* 0x000000161818723c */ /* 0x004fe4000000180c */
[----:B------:R-:W4:Y:S04]  /*10910*/  LDL.LU.64 R14, [R1+0x30e8] ;  /* 0x0030e800010e7983 */ /* 0x000f280000300a00 */
[----:B------:R-:W4:Y:S04]  /*10920*/  LDL.LU.64 R12, [R1+0x30e0] ;  /* 0x0030e000010c7983 */ /* 0x000f280000300a00 */
[----:B------:R-:W4:Y:S04]  /*10930*/  LDL.LU.64 R22, [R1+0x30d8] ;  /* 0x0030d80001167983 */ /* 0x000f280000300a00 */
[----:B------:R-:W4:Y:S09]  /*10940*/  LDL.LU.64 R20, [R1+0x30d0] ;  /* 0x0030d00001147983 */ /* 0x000f320000300a00 */
[----:B------:R-:W-:Y:S04]  /*10950*/  STL.64 [R1+0xd0], R24 ;  /* 0x0000d01801007387 */ /* 0x000fe80000100a00 */
[----:B------:R-:W-:Y:S01]  /*10960*/  STL.64 [R1+0xd8], R26 ;  /* 0x0000d81a01007387 */ /* 0x000fe20000100a00 */
[----:B----4-:R-:W-:Y:S11]  /*10970*/  HMMA.16816.F32 R12, R20, R4, R12 ;  /* 0x00000004140c723c */ /* 0x010ff6000000180c */
[----:B------:R-:W-:Y:S11]  /*10980*/  @!UPT UIADD3 URZ, URZ, URZ, URZ ;  /* 0x0000003f3f3ff290 */ /* 0x000ff6000fffe03f */
[----:B------:R-:W-:Y:S01]  /*10990*/  @!UPT UIADD3 URZ, URZ, URZ, URZ ;  /* 0x0000003f3f3ff290 */ /* 0x000fe2000fffe03f */
[----:B------:R0:W-:Y:S04]  /*109a0*/  STL.64 [R1+0x140], R12 ;  /* 0x0001400c01007387 */ /* 0x0001e80000100a00 */
[----:B------:R1:W-:Y:S04]  /*109b0*/  STL.64 [R1+0x148], R14 ;  /* 0x0001480e01007387 */ /* 0x0003e80000100a00 */
[----:B0-----:R-:W2:Y:S01]  /*109c0*/  LDL.LU.64 R12, [R1+0x30c8] ;  /* 0x0030c800010c7983 */ /* 0x001ea20000300a00 */
[----:B-1----:R-:W-:Y:S01]  /*109d0*/  MOV R15, R4 ;  /* 0x00000004000f7202 */ /* 0x002fe20000000f00 */
[----:B------:R-:W-:-:S02]  /*109e0*/  IMAD.MOV.U32 R14, RZ, RZ, R5 ;  /* 0x000000ffff0e7224 */ /* 0x000fc400078e0005 */
[----:B------:R-:W3:Y:S04]  /*109f0*/  LDL.LU.64 R6, [R1+0x30c0] ;  /* 0x0030c00001067983 */ /* 0x000ee80000300a00 */
[----:B------:R-:W3:Y:S02]  /*10a00*/  LDL.LU.64 R4, [R1+0x30b8] ;  /* 0x0030b80001047983 */ /* 0x000ee40000300a00 */
[----:B---3--:R-:W-:Y:S11]  /*10a10*/  HMMA.16816.F32 R4, R20, R16, R4 ;  /* 0x000000101404723c */ /* 0x008ff60000001804 */
[----:B------:R-:W-:Y:S11]  /*10a20*/  @!UPT UIADD3 URZ, URZ, URZ, URZ ;  /* 0x0000003f3f3ff290 */ /* 0x000ff6000fffe03f */
[----:B------:R-:W-:Y:S01]  /*10a30*/  @!UPT UIADD3 URZ, URZ, URZ, URZ ;  /* 0x0000003f3f3ff290 */ /* 0x000fe2000fffe03f */
[----:B------:R0:W-:Y:S04]  /*10a40*/  STL.64 [R1+0x130], R4 ;  /* 0x0001300401007387 */ /* 0x0001e80000100a00 */
[----:B------:R1:W-:Y:S04]  /*10a50*/  STL.64 [R1+0x138], R6 ;  /* 0x0001380601007387 */ /* 0x0003e80000100a00 */
[----:B------:R-:W3:Y:S01]  /*10a60*/  LDL.LU.64 R18, [R1+0x30b0] ;  /* 0x0030b00001127983 */ /* 0x000ee20000300a00 */
[----:B0-----:R-:W-:Y:S02]  /*10a70*/  MOV R5, R16 ;  /* 0x0000001000057202 */ /* 0x001fe40000000f00 */
[----:B------:R-:W-:-:S02]  /*10a80*/  MOV R4, R17 ;  /* 0x0000001100047202 */ /* 0x000fc40000000f00 */
[----:B------:R-:W3:Y:S01]  /*10a90*/  LDL.LU.64 R16, [R1+0x30a8] ;  /* 0x0030a80001107983 */ /* 0x000ee20000300a00 */
[----:B------:R-:W-:Y:S01]  /*10aa0*/  MOV R24, R29 ;  /* 0x0000001d00187202 */ /* 0x000fe20000000f00 */
[----:B-1----:R-:W-:Y:S01]  /*10ab0*/  IMAD.MOV.U32 R7, RZ, RZ, R8 ;  /* 0x000000ffff077224 */ /* 0x002fe200078e0008 */
[----:B------:R-:W-:Y:S01]  /*10ac0*/  MOV R25, R28 ;  /* 0x0000001c00197202 */ /* 0x000fe20000000f00 */
[----:B------:R-:W4:Y:S01]  /*10ad0*/  LDL.LU.64 R10, [R1+0x30a0] ;  /* 0x0030a000010a7983 */ /* 0x000f220000300a00 */
[----:B------:R-:W-:Y:S01]  /*10ae0*/  MOV R6, R9 ;  /* 0x0000000900067202 */ /* 0x000fe20000000f00 */
[----:B---3--:R-:W-:Y:S02]  /*10af0*/  HMMA.16816.F32 R16, R20, R8, R16 ;  /* 0x000000081410723c */ /* 0x008fe40000001810 */
[----:B------:R-:W4:Y:S11]  /*10b00*/  LDL.LU.64 R8, [R1+0x3098] ;  /* 0x0030980001087983 */ /* 0x000f360000300a00 */
[----:B------:R-:W-:Y:S11]  /*10b10*/  @!UPT UIADD3 URZ, URZ, URZ, URZ ;  /* 0x0000003f3f3ff290 */ /* 0x000ff6000fffe03f */
[----:B------:R-:W-:Y:S01]  /*10b20*/  MOV R29, R16 ;  /* 0x00000010001d7202 */ /* 0x000fe20000000f00 */
[----:B------:R-:W-:Y:S02]  /*10b30*/  IMAD.MOV.U32 R28, RZ, RZ, R17 ;  /* 0x000000ffff1c7224 */ /* 0x000fe400078e0011 */
[----:B------:R-:W3:Y:S01]  /*10b40*/  LDL.LU.64 R16, [R1+0x3090] ;  /* 0x0030900001107983 */ /* 0x000ee20000300a00 */
[----:B-----5:R-:W-:Y:S01]  /*10b50*/  IMAD.MOV.U32 R26, RZ, RZ, R3 ;  /* 0x000000ffff1a7224 */ /* 0x020fe200078e0003 */
[----:B------:R-:W-:-:S07]  /*10b60*/  MOV R27, R2 ;  /* 0x00000002001b7202 */ /* 0x000fce0000000f00 */
[C---:B---3--:R-:W-:Y:S11]  /*10b70*/  HMMA.16816.F32 R24, R20.reuse, R16, R24 ;  /* 0x000000101418723c */ /* 0x048ff60000001818 */
[----:B------:R-:W-:Y:S11]  /*10b80*/  @!UPT UIADD3 URZ, URZ, URZ, URZ ;  /* 0x0000003f3f3ff290 */ /* 0x000ff6000fffe03f */
[----:B------:R-:W-:Y:S01]  /*10b90*/  @!UPT UIADD3 URZ, URZ, URZ, URZ ;  /* 0x0000003f3f3ff290 */ /* 0x000fe2000fffe03f */
[----:B------:R-:W-:Y:S04]  /*10ba0*/  STL.64 [R1+0x110], R24 ;  /* 0x0001101801007387 */ /* 0x000fe80000100a00 */
[----:B------:R0:W-:Y:S02]  /*10bb0*/  STL.64 [R1+0x118], R26 ;  /* 0x0001181a01007387 */ /* 0x0001e40000100a00 */
[----:B0-----:R-:W-:Y:S01]  /*10bc0*/  IMAD.MOV.U32 R27, RZ, RZ, R16 ;  /* 0x000000ffff1b7224 */ /* 0x001fe200078e0010 */
[----:B------:R-:W-:Y:S02]  /*10bd0*/  MOV R26, R17 ;  /* 0x00000011001a7202 */ /* 0x000fe40000000f00 */
[----:B------:R-:W4:Y:S02]  /*10be0*/  LDL.LU.64 R16, [R1+0x3088] ;  /* 0x0030880001107983 */ /* 0x000f240000300a00 */
[----:B----4-:R-:W-:Y:S01]  /*10bf0*/  HMMA.16816.F32 R8, R20, R16, R8 ;  /* 0x000000101408723c */ /* 0x010fe20000001808 */
[----:B------:R-:W-:Y:S01]  /*10c00*/  MOV R25, R16 ;  /* 0x0000001000197202 */ /* 0x000fe20000000f00 */
[----:B------:R-:W-:Y:S11]  /*10c10*/  IMAD.MOV.U32 R24, RZ, RZ, R17 ;  /* 0x000000ffff187224 */ /* 0x000ff600078e0011 */
[----:B------:R-:W-:Y:S10]  /*10c20*/  @!UPT UIADD3 URZ, URZ, URZ, URZ ;  /* 0x0000003f3f3ff290 */ /* 0x000ff4000fffe03f */
[----:B------:R-:W-:Y:S04]  /*10c30*/  STL.64 [R1+0x100], R8 ;  /* 0x0001000801007387 */ /* 0x000fe80000100a00 */
[----:B------:R0:W-:Y:S04]  /*10c40*/  STL.64 [R1+0x108], R10 ;  /* 0x0001080a01007387 */ /* 0x0001e80000100a00 */
[----:B0-----:R-:W3:Y:S04]  /*10c50*/  LDL.LU.64 R10, [R1+0x3080] ;  /* 0x00308000010a7983 */ /* 0x001ee80000300a00 */
[----:B------:R-:W3:Y:S04]  /*10c60*/  LDL.LU.64 R8, [R1+0x3078] ;  /* 0x0030780001087983 */ /* 0x000ee80000300a00 */
[----:B------:R-:W3:Y:S04]  /*10c70*/  LDL.LU.64 R16, [R1+0x3070] ;  /* 0x0030700001107983 */ /* 0x000ee80000300a00 */
[----:B------:R0:W-:Y:S02]  /*10c80*/  STL.64 [R1+0x2ff0], R24 ;  /* 0x002ff01801007387 */ /* 0x0001e40000100a00 */
[----:B0-----:R-:W-:-:S02]  /*10c90*/  MOV R24, R7 ;  /* 0x0000000700187202 */ /* 0x001fc40000000f00 */
[----:B------:R-:W-:-:S05]  /*10ca0*/  MOV R25, R6 ;  /* 0x0000000600197202 */ /* 0x000fca0000000f00 */
[----:B------:R0:W-:Y:S02]  /*10cb0*/  STL.64 [R1+0x3008], R24 ;  /* 0x0030081801007387 */ /* 0x0001e40000100a00 */
[----:B0-----:R-:W-:Y:S01]  /*10cc0*/  IMAD.MOV.U32 R24, RZ, RZ, R5 ;  /* 0x000000ffff187224 */ /* 0x001fe200078e0005 */
[----:B------:R-:W-:Y:S02]  /*10cd0*/  MOV R25, R4 ;  /* 0x0000000400197202 */ /* 0x000fe40000000f00 */
[----:B------:R-:W4:Y:S04]  /*10ce0*/  LDL.LU R4, [R1+0x90] ;  /* 0x0000900001047983 */ /* 0x000f280000300800 */
[----:B------:R-:W4:Y:S04]  /*10cf0*/  LDL.LU R5, [R1+0x94] ;  /* 0x0000940001057983 */ /* 0x000f280000300800 */
[----:B------:R-:W4:Y:S04]  /*10d00*/  LDL.LU R6, [R1+0x98] ;  /* 0x0000980001067983 */ /* 0x000f280000300800 */
[----:B------:R-:W4:Y:S04]  /*10d10*/  LDL.LU R7, [R1+0x9c] ;  /* 0x00009c0001077983 */ /* 0x000f280000300800 */
[----:B------:R-:W-:Y:S01]  /*10d20*/  STL.64 [R1+0x3018], R24 ;  /* 0x0030181801007387 */ /* 0x000fe20000100a00 */
[----:B---3--:R-:W-:Y:S11]  /*10d30*/  HMMA.16816.F32 R8, R20, R16, R8 ;  /* 0x000000101408723c */ /* 0x008ff60000001808 */
[----:B------:R-:W-:Y:S11]  /*10d40*/  @!UPT UIADD3 URZ, URZ, URZ, URZ ;  /* 0x0000003f3f3ff290 */ /* 0x000ff6000fffe03f */
[----:B------:R-:W-:Y:S01]  /*10d50*/  @!UPT UIADD3 URZ, URZ, URZ, URZ ;  /* 0x0000003f3f3ff290 */ /* 0x000fe2000fffe03f */
[----:B------:R-:W-:Y:S04]  /*10d60*/  STL.64 [R1+0xf0], R8 ;  /* 0x0000f00801007387 */ /* 0x000fe80000100a00 */
[----:B------:R0:W-:Y:S04]  /*10d70*/  STL.64 [R1+0xf8], R10 ;  /* 0x0000f80a01007387 */ /* 0x0001e80000100a00 */
[----:B0-----:R-:W2:Y:S04]  /*10d80*/  LDL.LU.64 R10, [R1+0x3068] ;  /* 0x00306800010a7983 */ /* 0x001ea80000300a00 */
[----:B------:R-:W2:Y:S01]  /*10d90*/  LDL.LU.64 R8, [R1+0x3060] ;  /* 0x0030600001087983 */ /* 0x000ea20000300a00 */
[----:B------:R-:W-:-:S02]  /*10da0*/  MOV R3, R18 ;  /* 0x0000001200037202 */ /* 0x000fc40000000f00 */
[----:B------:R-:W-:Y:S01]  /*10db0*/  MOV R2, R19 ;  /* 0x0000001300027202 */ /* 0x000fe20000000f00 */
[----:B------:R-:W-:Y:S01]  /*10dc0*/  IMAD.MOV.U32 R25, RZ, RZ, R14 ;  /* 0x000000ffff197224 */ /* 0x000fe200078e000e */
[----:B------:R-:W-:Y:S01]  /*10dd0*/  MOV R24, R15 ;  /* 0x0000000f00187202 */ /* 0x000fe20000000f00 */
[----:B--2---:R-:W-:Y:S11]  /*10de0*/  HMMA.16816.F32 R8, R20, R12, R8 ;  /* 0x0000000c1408723c */ /* 0x004ff60000001808 */
[----:B------:R-:W-:Y:S11]  /*10df0*/  @!UPT UIADD3 URZ, URZ, URZ, URZ ;  /* 0x0000003f3f3ff290 */ /* 0x000ff6000fffe03f */
[----:B------:R-:W-:Y:S01]  /*10e00*/  @!UPT UIADD3 URZ, URZ, URZ, URZ ;  /* 0x0000003f3f3ff290 */ /* 0x000fe2000fffe03f */
[----:B------:R0:W-:Y:S01]  /*10e10*/  STL.64 [R1+0xe0], R8 ;  /* 0x0000e00801007387 */ /* 0x0001e20000100a00 */
[----:B------:R-:W-:Y:S02]  /*10e20*/  MOV R18, R10 ;  /* 0x0000000a00127202 */ /* 0x000fe40000000f00 */
[----:B------:R-:W-:Y:S02]  /*10e30*/  MOV R19, R11 ;  /* 0x0000000b00137202 */ /* 0x000fe40000000f00 */
[----:B------:R-:W2:Y:S04]  /*10e40*/  LDL.LU.64 R10, [R1+0x3058] ;  /* 0x00305800010a7983 */ /* 0x000ea80000300a00 */
[----:B0-----:R-:W3:Y:S04]  /*10e50*/  LDL.LU.64 R8, [R1+0x3050] ;  /* 0x0030500001087983 */ /* 0x001ee80000300a00 */
[----:B------:R0:W-:Y:S04]  /*10e60*/  STL.64 [R1+0x3010], R12 ;  /* 0x0030100c01007387 */ /* 0x0001e80000100a00 */
[----:B0-----:R-:W5:Y:S04]  /*10e70*/  LDL.LU R12, [R1+0x70] ;  /* 0x00007000010c7983 */ /* 0x001f680000300800 */
[----:B------:R-:W5:Y:S04]  /*10e80*/  LDL.LU R13, [R1+0x74] ;  /* 0x00007400010d7983 */ /* 0x000f680000300800 */
[----:B------:R-:W2:Y:S04]  /*10e90*/  LDL.LU R14, [R1+0x78] ;  /* 0x00007800010e7983 */ /* 0x000ea80000300800 */
[----:B------:R-:W2:Y:S04]  /*10ea0*/  LDL.LU R15, [R1+0x7c] ;  /* 0x00007c00010f7983 */ /* 0x000ea80000300800 */
[----:B--2---:R-:W-:Y:S04]  /*10eb0*/  STL.64 [R1+0x3028], R14 ;  /* 0x0030280e01007387 */ /* 0x004fe80000100a00 */
[----:B-----5:R0:W-:Y:S04]  /*10ec0*/  STL.64 [R1+0x3020], R12 ;  /* 0x0030200c01007387 */ /* 0x0201e80000100a00 */
[----:B0-----:R-:W2:Y:S04]  /*10ed0*/  LDL.LU R12, [R1+0x80] ;  /* 0x00008000010c7983 */ /* 0x001ea80000300800 */
[----:B------:R-:W2:Y:S04]  /*10ee0*/  LDL.LU R13, [R1+0x84] ;  /* 0x00008400010d7983 */ /* 0x000ea80000300800 */
[----:B------:R-:W2:Y:S04]  /*10ef0*/  LDL.LU R14, [R1+0x88] ;  /* 0x00008800010e7983 */ /* 0x000ea80000300800 */
[----:B------:R-:W2:Y:S04]  /*10f00*/  LDL.LU R15, [R1+0x8c] ;  /* 0x00008c00010f7983 */ /* 0x000ea80000300800 */
[----:B------:R-:W-:Y:S04]  /*10f10*/  STL [R1+0x2f74], R19 ;  /* 0x002f741301007387 */ /* 0x000fe80000100800 */
[----:B------:R-:W-:Y:S04]  /*10f20*/  STL [R1+0x2f70], R18 ;  /* 0x002f701201007387 */ /* 0x000fe80000100800 */
[----:B------:R3:W-:Y:S02]  /*10f30*/  STL.64 [R1+0x2fe8], R16 ;  /* 0x002fe81001007387 */ /* 0x0007e40000100a00 */
[----:B---3--:R-:W-:Y:S01]  /*10f40*/  IMAD.MOV.U32 R16, RZ, RZ, R8 ;  /* 0x000000ffff107224 */ /* 0x008fe200078e0008 */
[----:B------:R-:W-:Y:S01]  /*10f50*/  MOV R17, R9 ;  /* 0x0000000900117202 */ /* 0x000fe20000000f00 */
[----:B------:R-:W4:Y:S04]  /*10f60*/  LDL.LU R8, [R1+0x304c] ;  /* 0x00304c0001087983 */ /* 0x000f280000300800 */
[----:B------:R-:W4:Y:S01]  /*10f70*/  LDL.LU R9, [R1+0x3048] ;  /* 0x0030480001097983 */ /* 0x000f220000300800 */
[----:B------:R-:W-:Y:S01]  /*10f80*/  MOV R18, R10 ;  /* 0x0000000a00127202 */ /* 0x000fe20000000f00 */
[----:B------:R-:W-:-:S02]  /*10f90*/  IMAD.MOV.U32 R19, RZ, RZ, R11 ;  /* 0x000000ffff137224 */ /* 0x000fc400078e000b */
[----:B------:R-:W3:Y:S04]  /*10fa0*/  LDL.LU R10, [R1+0x3044] ;  /* 0x00304400010a7983 */ /* 0x000ee80000300800 */
[----:B------:R-:W3:Y:S04]  /*10fb0*/  LDL.LU R11, [R1+0x3040] ;  /* 0x00304000010b7983 */ /* 0x000ee80000300800 */
[----:B------:R-:W-:Y:S04]  /*10fc0*/  STL.64 [R1+0x3000], R18 ;  /* 0x0030001201007387 */ /* 0x000fe80000100a00 */
[----:B------:R0:W-:Y:S04]  /*10fd0*/  STL.64 [R1+0x2ff8], R16 ;  /* 0x002ff81001007387 */ /* 0x0001e80000100a00 */
[----:B0-----:R-:W5:Y:S04]  /*10fe0*/  LDL.LU R16, [R1+0x60] ;  /* 0x0000600001107983 */ /* 0x001f680000300800 */
[----:B------:R-:W5:Y:S04]  /*10ff0*/  LDL.LU R17, [R1+0x64] ;  /* 0x0000640001117983 */ /* 0x000f680000300800 */
[----:B------:R-:W5:Y:S04]  /*11000*/  LDL.LU R18, [R1+0x68] ;  /* 0x0000680001127983 */ /* 0x000f680000300800 */
[----:B------:R-:W5:Y:S01]  /*11010*/  LDL.LU R19, [R1+0x6c] ;  /* 0x00006c0001137983 */ /* 0x000f620000300800 */
[----:B----4-:R-:W-:Y:S03]  /*11020*/  HMMA.16816.F32 R20, R20, R8, R4 ;  /* 0x000000081414723c */ /* 0x010fe60000001804 */
[----:B------:R-:W2:Y:S04]  /*11030*/  LDL.LU.64 R6, [R1+0x3038] ;  /* 0x0030380001067983 */ /* 0x000ea80000300a00 */
[----:B------:R-:W2:Y:S11]  /*11040*/  LDL.LU.64 R4, [R1+0x3030] ;  /* 0x0030300001047983 */ /* 0x000eb60000300a00 */
[----:B------:R-:W-:Y:S05]  /*11050*/  @!UPT UIADD3 URZ, URZ, URZ, URZ ;  /* 0x0000003f3f3ff290 */ /* 0x000fea000fffe03f */
[----:B------:R0:W-:Y:S02]  /*11060*/  STL.64 [R1+0xc0], R20 ;  /* 0x0000c01401007387 */ /* 0x0001e40000100a00 */
[----:B0-----:R-:W-:Y:S02]  /*11070*/  MOV R20, R27 ;  /* 0x0000001b00147202 */ /* 0x001fe40000000f00 */
[----:B------:R-:W-:Y:S01]  /*11080*/  MOV R21, R26 ;  /* 0x0000001a00157202 */ /* 0x000fe20000000f00 */
[----:B------:R-:W-:Y:S04]  /*11090*/  STL.64 [R1+0xc8], R22 ;  /* 0x0000c81601007387 */ /* 0x000fe80000100a00 */
[----:B---3--:R-:W-:Y:S04]  /*110a0*/  STL.64 [R1+0x2fe0], R10 ;  /* 0x002fe00a01007387 */ /* 0x008fe80000100a00 */
[----:B------:R0:W-:Y:S04]  /*110b0*/  STL.64 [R1+0x2fd8], R8 ;  /* 0x002fd80801007387 */ /* 0x0001e80000100a00 */
[----:B0-----:R-:W3:Y:S04]  /*110c0*/  LDL.LU R8, [R1+0x50] ;  /* 0x0000500001087983 */ /* 0x001ee80000300800 */
[----:B------:R-:W3:Y:S04]  /*110d0*/  LDL.LU R9, [R1+0x54] ;  /* 0x0000540001097983 */ /* 0x000ee80000300800 */
[----:B------:R-:W3:Y:S04]  /*110e0*/  LDL.LU R10, [R1+0x58] ;  /* 0x00005800010a7983 */ /* 0x000ee80000300800 */
[----:B------:R-:W3:Y:S01]  /*110f0*/  LDL.LU R11, [R1+0x5c] ;  /* 0x00005c00010b7983 */ /* 0x000ee20000300800 */
[C---:B--2---:R-:W-:Y:S03]  /*11100*/  HMMA.16816.F32 R24, R4.reuse, R24, R12 ;  /* 0x000000180418723c */ /* 0x044fe6000000180c */
[----:B------:R-:W2:Y:S04]  /*11110*/  LDL.LU.64 R14, [R1+0x3028] ;  /* 0x00302800010e7983 */ /* 0x000ea80000300a00 */
[----:B------:R-:W2:Y:S11]  /*11120*/  LDL.LU.64 R12, [R1+0x3020] ;  /* 0x00302000010c7983 */ /* 0x000eb60000300a00 */
[----:B------:R-:W-:Y:S05]  /*11130*/  @!UPT UIADD3 URZ, URZ, URZ, URZ ;  /* 0x0000003f3f3ff290 */ /* 0x000fea000fffe03f */
[----:B------:R0:W-:Y:S04]  /*11140*/  STL.64 [R1+0xb0], R24 ;  /* 0x0000b01801007387 */ /* 0x0001e80000100a00 */
[----:B------:R2:W-:Y:S04]  /*11150*/  STL.64 [R1+0xb8], R26 ;  /* 0x0000b81a01007387 */ /* 0x0005e80000100a00 */
[----:B0-----:R-:W2:Y:S02]  /*11160*/  LDL.LU.64 R24, [R1+0x3018] ;  /* 0x0030180001187983 */ /* 0x001ea40000300a00 */
[----:B--2---:R-:W-:Y:S02]  /*11170*/  HMMA.16816.F32 R24, R4, R24, R12 ;  /* 0x000000180418723c */ /* 0x004fe4000000180c */
[----:B------:R-:W2:Y:S11]  /*11180*/  LDL.LU.64 R12, [R1+0x3010] ;  /* 0x00301000010c7983 */ /* 0x000eb60000300a00 */
[----:B------:R-:W-:Y:S10]  /*11190*/  @!UPT UIADD3 URZ, URZ, URZ, URZ ;  /* 0x0000003f3f3ff290 */ /* 0x000ff4000fffe03f */
[----:B------:R0:W-:Y:S04]  /*111a0*/  STL.64 [R1+0xa0], R24 ;  /* 0x0000a01801007387 */ /* 0x0001e80000100a00 */
[----:B0-----:R-:W5:Y:S01]  /*111b0*/  LDL.LU.64 R24, [R1+0x3008] ;  /* 0x0030080001187983 */ /* 0x001f620000300a00 */
[----:B------:R-:W-:Y:S01]  /*111c0*/  IMAD.MOV.U32 R14, RZ, RZ, R26 ;  /* 0x000000ffff0e7224 */ /* 0x000fe200078e001a */
[----:B------:R-:W-:-:S05]  /*111d0*/  MOV R15, R27 ;  /* 0x0000001b000f7202 */ /* 0x000fca0000000f00 */
[----:B------:R-:W-:Y:S04]  /*111e0*/  STL [R1+0x2f5c], R15 ;  /* 0x002f5c0f01007387 */ /* 0x000fe80000100800 */
[----:B------:R-:W-:Y:S01]  /*111f0*/  STL [R1+0x2f58], R14 ;  /* 0x002f580e01007387 */ /* 0x000fe20000100800 */
[C---:B---3--:R-:W-:Y:S03]  /*11200*/  HMMA.16816.F32 R8, R4.reuse, R20, R8 ;  /* 0x000000140408723c */ /* 0x048fe60000001808 */
[----:B------:R-:W0:Y:S05]  /*11210*/  LDSM.16.MT88.4 R20, [R0+0x6000] ;  /* 0x006000000014783b */ /* 0x000e2a0000004200 */
[----:B-----5:R-:W-:Y:S01]  /*11220*/  HMMA.16816.F32 R24, R4, R24, R16 ;  /* 0x000000180418723c */ /* 0x020fe20000001810 */
[----:B------:R-:W3:Y:S04]  /*11230*/  LDL.LU.64 R18, [R1+0x3000] ;  /* 0x0030000001127983 */ /* 0x000ee80000300a00 */
[----:B------:R-:W3:Y:S11]  /*11240*/  LDL.LU.64 R16, [R1+0x2ff8] ;  /* 0x002ff80001107983 */ /* 0x000ef60000300a00 */
[----:B------:R-:W-:Y:S07]  /*11250*/  @!UPT UIADD3 URZ, URZ, URZ, URZ ;  /* 0x0000003f3f3ff290 */ /* 0x000fee000fffe03f */
[----:B------:R1:W-:Y:S04]  /*11260*/  STL.64 [R1+0x90], R24 ;  /* 0x0000901801007387 */ /* 0x0003e80000100a00 */
[----:B------:R-:W-:Y:S04]  /*11270*/  STL.64 [R1+0x98], R26 ;  /* 0x0000981a01007387 */ /* 0x000fe80000100a00 */
[----:B-1----:R-:W4:Y:S01]  /*11280*/  LDL.LU.64 R24, [R1+0x2ff0] ;  /* 0x002ff00001187983 */ /* 0x002f220000300a00 */
[----:B------:R-:W-:-:S03]  /*11290*/  MOV R15, R10 ;  /* 0x0000000a000f7202 */ /* 0x000fc60000000f00 */
[----:B------:R1:W-:Y:S01]  /*112a0*/  STL.64 [R1+0x80], R8 ;  /* 0x0000800801007387 */ /* 0x0003e20000100a00 */
[----:B------:R-:W-:-:S03]  /*112b0*/  IMAD.MOV.U32 R14, RZ, RZ, R11 ;  /* 0x000000ffff0e7224 */ /* 0x000fc600078e000b */
[----:B-1----:R-:W2:Y:S04]  /*112c0*/  LDL.LU R8, [R1+0x150] ;  /* 0x0001500001087983 */ /* 0x002ea80000300800 */
[----:B------:R-:W2:Y:S04]  /*112d0*/  LDL.LU R9, [R1+0x154] ;  /* 0x0001540001097983 */ /* 0x000ea80000300800 */
[----:B------:R-:W2:Y:S04]  /*112e0*/  LDL.LU R10, [R1+0x158] ;  /* 0x00015800010a7983 */ /* 0x000ea80000300800 */
[----:B------:R-:W2:Y:S04]  /*112f0*/  LDL.LU R11, [R1+0x15c] ;  /* 0x00015c00010b7983 */ /* 0x000ea80000300800 */
[----:B0-----:R-:W-:Y:S04]  /*11300*/  STL.64 [R1+0x2fd0], R22 ;  /* 0x002fd01601007387 */ /* 0x001fe80000100a00 */
[----:B------:R4:W-:Y:S04]  /*11310*/  STL.64 [R1+0x2fc8], R20 ;  /* 0x002fc81401007387 */ /* 0x0009e80000100a00 */
[----:B------:R-:W-:Y:S01]  /*11320*/  STL [R1+0x2f78], R0 ;  /* 0x002f780001007387 */ /* 0x000fe20000100800 */
[----:B----4-:R-:W-:-:S02]  /*11330*/  MOV R20, R25 ;  /* 0x0000001900147202 */ /* 0x010fc40000000f00 */
[----:B------:R-:W-:Y:S02]  /*11340*/  MOV R21, R24 ;  /* 0x0000001800157202 */ /* 0x000fe40000000f00 */
[----:B------:R-:W0:Y:S05]  /*11350*/  LDSM.16.MT88.4 R24, [R0+0x6100] ;  /* 0x006100000018783b */ /* 0x000e2a0000004200 */
[C---:B---3--:R-:W-:Y:S01]  /*11360*/  HMMA.16816.F32 R20, R4.reuse, R20, R16 ;  /* 0x000000140414723c */ /* 0x048fe20000001810 */
[----:B0-----:R-:W-:Y:S04]  /*11370*/  STL.64 [R1+0x2f40], R26 ;  /* 0x002f401a01007387 */ /* 0x001fe80000100a00 */
[----:B------:R0:W-:Y:S04]  /*11380*/  STL.64 [R1+0x2f38], R24 ;  /* 0x002f381801007387 */ /* 0x0001e80000100a00 */
[----:B0-----:R-:W3:Y:S04]  /*11390*/  LDL.LU R24, [R1+0x160] ;  /* 0x0001600001187983 */ /* 0x001ee80000300800 */
[----:B------:R-:W3:Y:S04]  /*113a0*/  LDL.LU R25, [R1+0x164] ;  /* 0x0001640001197983 */ /* 0x000ee80000300800 */
[----:B------:R-:W3:Y:S04]  /*113b0*/  LDL.LU R26, [R1+0x168] ;  /* 0x00016800011a7983 */ /* 0x000ee80000300800 */
[----:B------:R-:W3:Y:S04]  /*113c0*/  LDL.LU R27, [R1+0x16c] ;  /* 0x00016c00011b7983 */ /* 0x000ee80000300800 */
[----:B------:R-:W3:Y:S04]  /*113d0*/  LDL.LU.64 R16, [R1+0x2fe8] ;  /* 0x002fe80001107983 */ /* 0x000ee80000300a00 */
[----:B------:R0:W-:Y:S04]  /*113e0*/  STL.64 [R1+0x70], R20 ;  /* 0x0000701401007387 */ /* 0x0001e80000100a00 */
[----:B------:R1:W-:Y:S04]  /*113f0*/  STL.64 [R1+0x78], R22 ;  /* 0x0000781601007387 */ /* 0x0003e80000100a00 */
[----:B0-----:R-:W4:Y:S04]  /*11400*/  LDL.LU R20, [R1+0xd0] ;  /* 0x0000d00001147983 */ /* 0x001f280000300800 */
[----:B------:R-:W4:Y:S04]  /*11410*/  LDL.LU R21, [R1+0xd4] ;  /* 0x0000d40001157983 */ /* 0x000f280000300800 */
[----:B-1----:R-:W4:Y:S04]  /*11420*/  LDL.LU R22, [R1+0xd8] ;  /* 0x0000d80001167983 */ /* 0x002f280000300800 */
[----:B------:R-:W4:Y:S01]  /*11430*/  LDL.LU R23, [R1+0xdc] ;  /* 0x0000dc0001177983 */ /* 0x000f220000300800 */
[----:B---3--:R-:W-:Y:S11]  /*11440*/  HMMA.16816.F32 R24, R4, R16, R24 ;  /* 0x000000100418723c */ /* 0x008ff60000001818 */
[----:B------:R-:W-:Y:S11]  /*11450*/  @!UPT UIADD3 URZ, URZ, URZ, URZ ;  /* 0x0000003f3f3ff290 */ /* 0x000ff6000fffe03f */
[----:B------:R-:W-:Y:S02]  /*11460*/  @!UPT UIADD3 URZ, URZ, URZ, URZ ;  /* 0x0000003f3f3ff290 */ /* 0x000fe4000fffe03f */
[----:B------:R-:W-:Y:S02]  /*11470*/  MOV R19, R26 ;  /* 0x0000001a00137202 */ /* 0x000fe40000000f00 */
[----:B------:R-:W-:Y:S01]  /*11480*/  MOV R18, R27 ;  /* 0x0000001b00127202 */ /* 0x000fe20000000f00 */
[----:B------:R-:W-:Y:S04]  /*11490*/  STL [R1+0x60], R24 ;  /* 0x0000601801007387 */ /* 0x000fe80000100800 */
[----:B------:R0:W-:Y:S04]  /*114a0*/  STL.64 [R1+0x2fc0], R18 ;  /* 0x002fc01201007387 */ /* 0x0001e80000100a00 */
[----:B------:R-:W3:Y:S01]  /*114b0*/  LDL.LU R16, [R1+0x140] ;  /* 0x0001400001107983 */ /* 0x000ee20000300800 */
[----:B------:R-:W-:-:S03]  /*114c0*/  IMAD.MOV.U32 R0, RZ, RZ, R25 ;  /* 0x000000ffff007224 */ /* 0x000fc600078e0019 */
[----:B------:R-:W3:Y:S04]  /*114d0*/  LDL.LU R17, [R1+0x144] ;  /* 0x0001440001117983 */ /* 0x000ee80000300800 */
[----:B0-----:R-:W3:Y:S04]  /*114e0*/  LDL.LU R18, [R1+0x148] ;  /* 0x0001480001127983 */ /* 0x001ee80000300800 */
[----:B------:R-:W3:Y:S04]  /*114f0*/  LDL.LU R19, [R1+0x14c] ;  /* 0x00014c0001137983 */ /* 0x000ee80000300800 */
[----:B------:R-:W5:Y:S04]  /*11500*/  LDL.LU R24, [R1+0x110] ;  /* 0x0001100001187983 */ /* 0x000f680000300800 */
[----:B------:R-:W5:Y:S04]  /*11510*/  LDL.LU R25, [R1+0x114] ;  /* 0x0001140001197983 */ /* 0x000f680000300800 */
[----:B------:R-:W3:Y:S04]  /*11520*/  LDL.LU R26, [R1+0x118] ;  /* 0x00011800011a7983 */ /* 0x000ee80000300800 */
[----:B------:R-:W3:Y:S01]  /*11530*/  LDL.LU R27, [R1+0x11c] ;  /* 0x00011c00011b7983 */ /* 0x000ee20000300800 */
[----:B--2---:R-:W-:Y:S03]  /*11540*/  HMMA.16816.F32 R8, R4, R12, R8 ;  /* 0x0000000c0408723c */ /* 0x004fe60000001808 */
[----:B---3--:R0:W-:Y:S04]  /*11550*/  STL.64 [R1+0x2fa0], R26 ;  /* 0x002fa01a01007387 */ /* 0x0081e80000100a00 */
[----:B-----5:R1:W-:Y:S01]  /*11560*/  STL.64 [R1+0x2f98], R24 ;  /* 0x002f981801007387 */ /* 0x0203e20000100a00 */
[----:B0-----:R-:W-:Y:S01]  /*11570*/  MOV R26, R3 ;  /* 0x00000003001a7202 */ /* 0x001fe20000000f00 */
[----:B------:R-:W-:-:S02]  /*11580*/  IMAD.MOV.U32 R27, RZ, RZ, R2 ;  /* 0x000000ffff1b7224 */ /* 0x000fc400078e0002 */
[----:B-1----:R-:W-:Y:S01]  /*11590*/  IMAD.MOV.U32 R24, RZ, RZ, R29 ;  /* 0x000000ffff187224 */ /* 0x002fe200078e001d */
[----:B------:R-:W-:Y:S02]  /*115a0*/  MOV R25, R28 ;  /* 0x0000001c00197202 */ /* 0x000fe40000000f00 */
[----:B------:R0:W-:Y:S04]  /*115b0*/  STL.64 [R1+0x2fb0], R26 ;  /* 0x002fb01a01007387 */ /* 0x0001e80000100a00 */
[----:B------:R-:W-:Y:S04]  /*115c0*/  STL.64 [R1+0x2fa8], R24 ;  /* 0x002fa81801007387 */ /* 0x000fe80000100a00 */
[----:B0-----:R-:W2:Y:S02]  /*115d0*/  LDL.LU.64 R26, [R1+0x38] ;  /* 0x00003800011a7983 */ /* 0x001ea40000300a00 */
[----:B------:R-:W-:Y:S01]  /*115e0*/  IMAD.MOV.U32 R3, RZ, RZ, R10 ;  /* 0x000000ffff037224 */ /* 0x000fe200078e000a */
[----:B------:R-:W-:-:S02]  /*115f0*/  MOV R2, R11 ;  /* 0x0000000b00027202 */ /* 0x000fc40000000f00 */
[----:B------:R-:W-:Y:S02]  /*11600*/  MOV R29, R8 ;  /* 0x00000008001d7202 */ /* 0x000fe40000000f00 */
[----:B------:R-:W-:Y:S01]  /*11610*/  MOV R28, R9 ;  /* 0x00000009001c7202 */ /* 0x000fe20000000f00 */
[----:B--2---:R0:W-:Y:S04]  /*11620*/  STL.64 [R1+0x2fb8], R26 ;  /* 0x002fb81a01007387 */ /* 0x0041e80000100a00 */
[----:B0-----:R-:W2:Y:S04]  /*11630*/  LDL.LU.64 R26, [R1+0x48] ;  /* 0x00004800011a7983 */ /* 0x001ea80000300a00 */
[----:B------:R-:W3:Y:S04]  /*11640*/  LDL.LU.64 R10, [R1+0x2fe0] ;  /* 0x002fe000010a7983 */ /* 0x000ee80000300a00 */
[----:B------:R-:W4:Y:S04]  /*11650*/  LDL.LU.64 R8, [R1+0x2fd8] ;  /* 0x002fd80001087983 */ /* 0x000f280000300a00 */
[----:B------:R0:W-:Y:S04]  /*11660*/  STL.64 [R1+0x2f60], R14 ;  /* 0x002f600e01007387 */ /* 0x0001e80000100a00 */
[----:B0-----:R-:W5:Y:S01]  /*11670*/  LDL.LU.64 R14, [R1+0x28] ;  /* 0x00002800010e7983 */ /* 0x001f620000300a00 */
[----:B----4-:R-:W-:Y:S03]  /*11680*/  HMMA.16816.F32 R4, R4, R8, R20 ;  /* 0x000000080404723c */ /* 0x010fe60000001814 */
[----:B------:R-:W2:Y:S04]  /*11690*/  LDL.LU.64 R22, [R1+0x2fd0] ;  /* 0x002fd00001167983 */ /* 0x000ea80000300a00 */
[----:B------:R-:W2:Y:S04]  /*116a0*/  LDL.LU.64 R20, [R1+0x2fc8] ;  /* 0x002fc80001147983 */ /* 0x000ea80000300a00 */
[----:B---3--:R0:W-:Y:S04]  /*116b0*/  STL.64 [R1+0x2f48], R10 ;  /* 0x002f480a01007387 */ /* 0x0081e80000100a00 */
[----:B------:R-:W3:Y:S04]  /*116c0*/  LDL.LU R8, [R1+0x130] ;  /* 0x0001300001087983 */ /* 0x000ee80000300800 */
[----:B------:R-:W3:Y:S04]  /*116d0*/  LDL.LU R9, [R1+0x134] ;  /* 0x0001340001097983 */ /* 0x000ee80000300800 */
[----:B0-----:R-:W3:Y:S04]  /*116e0*/  LDL.LU R10, [R1+0x138] ;  /* 0x00013800010a7983 */ /* 0x001ee80000300800 */
[----:B------:R-:W3:Y:S04]  /*116f0*/  LDL.LU R11, [R1+0x13c] ;  /* 0x00013c00010b7983 */ /* 0x000ee80000300800 */
[----:B------:R0:W-:Y:S04]  /*11700*/  STL.64 [R1+0x2ec0], R6 ;  /* 0x002ec00601007387 */ /* 0x0001e80000100a00 */
[----:B------:R-:W-:Y:S04]  /*11710*/  STL.64 [R1+0x2eb8], R4 ;  /* 0x002eb80401007387 */ /* 0x000fe80000100a00 */
[----:B0-----:R-:W4:Y:S01]  /*11720*/  LDL.LU.64 R6, [R1+0x8] ;  /* 0x0000080001067983 */ /* 0x001f220000300a00 */
[C---:B--2---:R-:W-:Y:S03]  /*11730*/  HMMA.16816.F32 R16, R20.reuse, R26, R16 ;  /* 0x0000001a1410723c */ /* 0x044fe60000001810 */
[----:B----4-:R0:W-:Y:S04]  /*11740*/  STL.64 [R1+0x2f90], R6 ;  /* 0x002f900601007387 */ /* 0x0101e80000100a00 */
[----:B0-----:R-:W2:Y:S11]  /*11750*/  LDL.LU.64 R6, [R1+0x18] ;  /* 0x0000180001067983 */ /* 0x001eb60000300a00 */
[----:B------:R-:W-:Y:S05]  /*11760*/  @!UPT UIADD3 URZ, URZ, URZ, URZ ;  /* 0x0000003f3f3ff290 */ /* 0x000fea000fffe03f */
[----:B------:R0:W-:Y:S04]  /*11770*/  STL.64 [R1+0x1c0], R16 ;  /* 0x0001c01001007387 */ /* 0x0001e80000100a00 */
[----:B------:R1:W-:Y:S01]  /*11780*/  STL.64 [R1+0x1c8], R18 ;  /* 0x0001c81201007387 */ /* 0x0003e20000100a00 */
[----:B0-----:R-:W-:Y:S01]  /*11790*/  MOV R17, R26 ;  /* 0x0000001a00117202 */ /* 0x001fe20000000f00 */
[----:B------:R-:W-:Y:S02]  /*117a0*/  IMAD.MOV.U32 R16, RZ, RZ, R27 ;  /* 0x000000ffff107224 */ /* 0x000fe400078e001b */
[----:B-1----:R-:W4:Y:S04]  /*117b0*/  LDL.LU.64 R18, [R1+0x2fc0] ;  /* 0x002fc00001127983 */ /* 0x002f280000300a00 */
[----:B------:R-:W3:Y:S02]  /*117c0*/  LDL.LU.64 R26, [R1+0x2fb8] ;  /* 0x002fb800011a7983 */ /* 0x000ee40000300a00 */
[----:B---3--:R-:W-:Y:S02]  /*117d0*/  HMMA.16816.F32 R8, R20, R26, R8 ;  /* 0x0000001a1408723c */ /* 0x008fe40000001808 */
[----:B----4-:R-:W-:Y:S04]  /*117e0*/  STL.64 [R1+0x2f88], R18 ;  /* 0x002f881201007387 */ /* 0x010fe80000100a00 */
[----:B------:R0:W-:Y:S04]  /*117f0*/  STL.64 [R1+0x2f80], R16 ;  /* 0x002f801001007387 */ /* 0x0001e80000100a00 */
[----:B0-----:R-:W3:Y:S04]  /*11800*/  LDL.LU R16, [R1+0x100] ;  /* 0x0001000001107983 */ /* 0x001ee80000300800 */
[----:B------:R-:W3:Y:S04]  /*11810*/  LDL.LU R17, [R1+0x104] ;  /* 0x0001040001117983 */ /* 0x000ee80000300800 */
[----:B------:R-:W3:Y:S04]  /*11820*/  LDL.LU R18, [R1+0x108] ;  /* 0x0001080001127983 */ /* 0x000ee80000300800 */
[----:B------:R-:W3:Y:S04]  /*11830*/  LDL.LU R19, [R1+0x10c] ;  /* 0x00010c0001137983 */ /* 0x000ee80000300800 */
[----:B------:R0:W-:Y:S04]  /*11840*/  STL.64 [R1+0x1b0], R8 ;  /* 0x0001b00801007387 */ /* 0x0001e80000100a00 */
[----:B------:R-:W-:Y:S01]  /*11850*/  STL.64 [R1+0x1b8], R10 ;  /* 0x0001b80a01007387 */ /* 0x000fe20000100a00 */
[----:B0-----:R-:W-:-:S02]  /*11860*/  MOV R9, R26 ;  /* 0x0000001a00097202 */ /* 0x001fc40000000f00 */
[----:B------:R-:W-:Y:S02]  /*11870*/  MOV R8, R27 ;  /* 0x0000001b00087202 */ /* 0x000fe40000000f00 */
[----:B------:R-:W5:Y:S04]  /*11880*/  LDL.LU.64 R26, [R1+0x2fb0] ;  /* 0x002fb000011a7983 */ /* 0x000f680000300a00 */
[----:B------:R-:W5:Y:S02]  /*11890*/  LDL.LU.64 R24, [R1+0x2fa8] ;  /* 0x002fa80001187983 */ /* 0x000f640000300a00 */
[----:B-----5:R-:W-:Y:S11]  /*118a0*/  HMMA.16816.F32 R24, R20, R14, R24 ;  /* 0x0000000e1418723c */ /* 0x020ff60000001818 */
[----:B------:R-:W-:Y:S11]  /*118b0*/  @!UPT UIADD3 URZ, URZ, URZ, URZ ;  /* 0x0000003f3f3ff290 */ /* 0x000ff6000fffe03f */
[----:B------:R-:W-:Y:S01]  /*118c0*/  @!UPT UIADD3 URZ, URZ, URZ, URZ ;  /* 0x0000003f3f3ff290 */ /* 0x000fe2000fffe03f */
[----:B------:R-:W-:Y:S04]  /*118d0*/  STL.64 [R1+0x1a0], R24 ;  /* 0x0001a01801007387 */ /* 0x000fe80000100a00 */
[----:B------:R0:W-:Y:S04]  /*118e0*/  STL.64 [R1+0x1a8], R26 ;  /* 0x0001a81a01007387 */ /* 0x0001e80000100a00 */
[----:B0-----:R-:W2:Y:S04]  /*118f0*/  LDL.LU.64 R26, [R1+0x2fa0] ;  /* 0x002fa000011a7983 */ /* 0x001ea80000300a00 */
[----:B------:R-:W2:Y:S01]  /*11900*/  LDL.LU.64 R24, [R1+0x2f98] ;  /* 0x002f980001187983 */ /* 0x000ea20000300a00 */
[----:B------:R-:W-:Y:S01]  /*11910*/  IMAD.MOV.U32 R11, RZ, RZ, R14 ;  /* 0x000000ffff0b7224 */ /* 0x000fe200078e000e */
[----:B------:R-:W-:-:S02]  /*11920*/  MOV R10, R15 ;  /* 0x0000000f000a7202 */ /* 0x000fc40000000f00 */
[----:B------:R-:W4:Y:S04]  /*11930*/  LDL.LU R12, [R1+0xf0] ;  /* 0x0000f000010c7983 */ /* 0x000f280000300800 */
[----:B------:R-:W4:Y:S04]  /*11940*/  LDL.LU R13, [R1+0xf4] ;  /* 0x0000f400010d7983 */ /* 0x000f280000300800 */
[----:B------:R-:W4:Y:S04]  /*11950*/  LDL.LU R14, [R1+0xf8] ;  /* 0x0000f800010e7983 */ /* 0x000f280000300800 */
[----:B------:R-:W4:Y:S01]  /*11960*/  LDL.LU R15, [R1+0xfc] ;  /* 0x0000fc00010f7983 */ /* 0x000f220000300800 */
        /* <DEDUP_REMOVED lines=8> */
[----:B---3--:R-:W-:Y:S11]  /*119f0*/  HMMA.16816.F32 R16, R20, R6, R16 ;  /* 0x000000061410723c */ /* 0x008ff60000001810 */
[----:B------:R-:W-:Y:S11]  /*11a00*/  @!UPT UIADD3 URZ, URZ, URZ, URZ ;  /* 0x0000003f3f3ff290 */ /* 0x000ff6000fffe03f */
[----:B------:R-:W-:Y:S01]  /*11a10*/  @!UPT UIADD3 URZ, URZ, URZ, URZ ;  /* 0x0000003f3f3ff290 */ /* 0x000fe2000fffe03f */
[----:B------:R-:W-:Y:S04]  /*11a20*/  STL.64 [R1+0x180], R16 ;  /* 0x0001801001007387 */ /* 0x000fe80000100a00 */
[----:B------:R0:W-:Y:S04]  /*11a30*/  STL.64 [R1+0x188], R18 ;  /* 0x0001881201007387 */ /* 0x0001e80000100a00 */
[----:B0-----:R-:W2:Y:S04]  /*11a40*/  LDL.LU.64 R18, [R1+0x2f88] ;  /* 0x002f880001127983 */ /* 0x001ea80000300a00 */
[----:B------:R-:W3:Y:S04]  /*11a50*/  LDL.LU.64 R16, [R1+0x2f80] ;  /* 0x002f800001107983 */ /* 0x000ee80000300a00 */
[----:B------:R-:W5:Y:S01]  /*11a60*/  LDL.LU R4, [R1+0x60] ;  /* 0x0000600001047983 */ /* 0x000f620000300800 */
[----:B------:R-:W-:Y:S01]  /*11a70*/  MOV R27, R6 ;  /* 0x00000006001b7202 */ /* 0x000fe20000000f00 */
[----:B------:R-:W-:Y:S01]  /*11a80*/  IMAD.MOV.U32 R5, RZ, RZ, R0 ;  /* 0x000000ffff057224 */ /* 0x000fe200078e0000 */
[----:B------:R-:W-:Y:S01]  /*11a90*/  MOV R26, R7 ;  /* 0x00000007001a7202 */ /* 0x000fe20000000f00 */
[----:B------:R-:W3:Y:S01]  /*11aa0*/  LDL.LU R0, [R1+0x2f78] ;  /* 0x002f780001007983 */ /* 0x000ee20000300800 */
[----:B--2---:R-:W-:-:S03]  /*11ab0*/  MOV R6, R19 ;  /* 0x0000001300067202 */ /* 0x004fc60000000f00 */
[----:B------:R-:W2:Y:S01]  /*11ac0*/  LDL.LU R19, [R1+0x2f74] ;  /* 0x002f740001137983 */ /* 0x000ea20000300800 */
[----:B------:R-:W-:-:S03]  /*11ad0*/  MOV R7, R18 ;  /* 0x0000001200077202 */ /* 0x000fc60000000f00 */
[----:B------:R-:W3:Y:S04]  /*11ae0*/  LDL.LU R18, [R1+0x2f70] ;  /* 0x002f700001127983 */ /* 0x000ee80000300800 */
[----:B------:R0:W-:Y:S04]  /*11af0*/  STL.64 [R1+0x2ed0], R6 ;  /* 0x002ed00601007387 */ /* 0x0001e80000100a00 */
[----:B-----5:R-:W-:Y:S01]  /*11b00*/  STL.64 [R1+0x2ec8], R4 ;  /* 0x002ec80401007387 */ /* 0x020fe20000100a00 */
[----:B0-----:R-:W-:Y:S01]  /*11b10*/  IMAD.MOV.U32 R6, RZ, RZ, R27 ;  /* 0x000000ffff067224 */ /* 0x001fe200078e001b */
[----:B------:R-:W-:-:S05]  /*11b20*/  MOV R7, R26 ;  /* 0x0000001a00077202 */ /* 0x000fca0000000f00 */
[----:B------:R0:W-:Y:S02]  /*11b30*/  STL.64 [R1+0x2ee0], R6 ;  /* 0x002ee00601007387 */ /* 0x0001e40000100a00 */
[----:B0-----:R-:W-:Y:S01]  /*11b40*/  MOV R6, R25 ;  /* 0x0000001900067202 */ /* 0x001fe20000000f00 */
[----:B------:R-:W-:-:S05]  /*11b50*/  IMAD.MOV.U32 R7, RZ, RZ, R24 ;  /* 0x000000ffff077224 */ /* 0x000fca00078e0018 */
[----:B------:R0:W-:Y:S02]  /*11b60*/  STL.64 [R1+0x2ef0], R6 ;  /* 0x002ef00601007387 */ /* 0x0001e40000100a00 */
[----:B0-----:R-:W-:Y:S02]  /*11b70*/  MOV R6, R11 ;  /* 0x0000000b00067202 */ /* 0x001fe40000000f00 */
[----:B------:R-:W-:-:S05]  /*11b80*/  MOV R7, R10 ;  /* 0x0000000a00077202 */ /* 0x000fca0000000f00 */
[----:B------:R0:W-:Y:S02]  /*11b90*/  STL.64 [R1+0x2f08], R6 ;  /* 0x002f080601007387 */ /* 0x0001e40000100a00 */
[----:B0-----:R-:W-:Y:S01]  /*11ba0*/  MOV R7, R8 ;  /* 0x0000000800077202 */ /* 0x001fe20000000f00 */
[----:B------:R-:W-:Y:S01]  /*11bb0*/  IMAD.MOV.U32 R6, RZ, RZ, R9 ;  /* 0x000000ffff067224 */ /* 0x000fe200078e0009 */
[----:B------:R-:W5:Y:S04]  /*11bc0*/  LDL.LU R8, [R1+0xe0] ;  /* 0x0000e00001087983 */ /* 0x000f680000300800 */
[----:B------:R-:W5:Y:S01]  /*11bd0*/  LDL.LU R9, [R1+0xe4] ;  /* 0x0000e40001097983 */ /* 0x000f620000300800 */
[----:B--2---:R-:W-:Y:S01]  /*11be0*/  IMAD.MOV.U32 R11, RZ, RZ, R19 ;  /* 0x000000ffff0b7224 */ /* 0x004fe200078e0013 */
[----:B---3--:R-:W-:-:S02]  /*11bf0*/  MOV R10, R18 ;  /* 0x00000012000a7202 */ /* 0x008fc40000000f00 */
[----:B------:R-:W4:Y:S04]  /*11c00*/  LDL.LU R18, [R1+0x2f6c] ;  /* 0x002f6c0001127983 */ /* 0x000f280000300800 */
[----:B------:R-:W4:Y:S04]  /*11c10*/  LDL.LU R19, [R1+0x2f68] ;  /* 0x002f680001137983 */ /* 0x000f280000300800 */
[----:B------:R0:W-:Y:S04]  /*11c20*/  STL.64 [R1+0x2f20], R6 ;  /* 0x002f200601007387 */ /* 0x0001e80000100a00 */
[----:B------:R-:W2:Y:S04]  /*11c30*/  LDL.LU R24, [R1+0xc0] ;  /* 0x0000c00001187983 */ /* 0x000ea80000300800 */
[----:B------:R-:W2:Y:S04]  /*11c40*/  LDL.LU R25, [R1+0xc4] ;  /* 0x0000c40001197983 */ /* 0x000ea80000300800 */
[----:B------:R-:W2:Y:S04]  /*11c50*/  LDL.LU R26, [R1+0xc8] ;  /* 0x0000c800011a7983 */ /* 0x000ea80000300800 */
[----:B------:R-:W2:Y:S01]  /*11c60*/  LDL.LU R27, [R1+0xcc] ;  /* 0x0000cc00011b7983 */ /* 0x000ea20000300800 */
[----:B0-----:R-:W-:-:S02]  /*11c70*/  MOV R7, R16 ;  /* 0x0000001000077202 */ /* 0x001fc40000000f00 */
[----:B------:R-:W-:Y:S01]  /*11c80*/  MOV R6, R17 ;  /* 0x0000001100067202 */ /* 0x000fe20000000f00 */
[----:B----4-:R-:W-:Y:S11]  /*11c90*/  HMMA.16816.F32 R12, R20, R18, R12 ;  /* 0x00000012140c723c */ /* 0x010ff6000000180c */
[----:B------:R-:W-:Y:S11]  /*11ca0*/  @!UPT UIADD3 URZ, URZ, URZ, URZ ;  /* 0x0000003f3f3ff290 */ /* 0x000ff6000fffe03f */
[----:B------:R-:W-:Y:S01]  /*11cb0*/  @!UPT UIADD3 URZ, URZ, URZ, URZ ;  /* 0x0000003f3f3ff290 */ /* 0x000fe2000fffe03f */
[----:B------:R-:W-:Y:S04]  /*11cc0*/  STL.64 [R1+0x170], R12 ;  /* 0x0001700c01007387 */ /* 0x000fe80000100a00 */
[----:B------:R0:W-:Y:S04]  /*11cd0*/  STL.64 [R1+0x178], R14 ;  /* 0x0001780e01007387 */ /* 0x0001e80000100a00 */
[----:B0-----:R-:W3:Y:S04]  /*11ce0*/  LDL.LU.64 R14, [R1+0x2f60] ;  /* 0x002f6000010e7983 */ /* 0x001ee80000300a00 */
[----:B------:R3:W-:Y:S04]  /*11cf0*/  STL.64 [R1+0x2ee8], R18 ;  /* 0x002ee81201007387 */ /* 0x0007e80000100a00 */
[----:B------:R-:W4:Y:S04]  /*11d00*/  LDL.LU R16, [R1+0x80] ;  /* 0x0000800001107983 */ /* 0x000f280000300800 */
[----:B------:R-:W4:Y:S01]  /*11d10*/  LDL.LU R17, [R1+0x84] ;  /* 0x0000840001117983 */ /* 0x000f220000300800 */
[----:B---3--:R-:W-:Y:S01]  /*11d20*/  IMAD.MOV.U32 R18, RZ, RZ, R15 ;  /* 0x000000ffff127224 */ /* 0x008fe200078e000f */
[----:B------:R-:W-:-:S02]  /*11d30*/  MOV R19, R14 ;  /* 0x0000000e00137202 */ /* 0x000fc40000000f00 */
[----:B------:R-:W3:Y:S04]  /*11d40*/  LDL.LU R15, [R1+0x2f5c] ;  /* 0x002f5c00010f7983 */ /* 0x000ee80000300800 */
[----:B------:R-:W2:Y:S04]  /*11d50*/  LDL.LU R14, [R1+0x2f58] ;  /* 0x002f5800010e7983 */ /* 0x000ea80000300800 */
[----:B------:R-:W-:Y:S04]  /*11d60*/  STL.64 [R1+0x2f00], R18 ;  /* 0x002f001201007387 */ /* 0x000fe80000100a00 */
[----:B----4-:R0:W-:Y:S04]  /*11d70*/  STL.64 [R1+0x2ef8], R16 ;  /* 0x002ef81001007387 */ /* 0x0101e80000100a00 */
[----:B0-----:R-:W4:Y:S04]  /*11d80*/  LDL.LU R16, [R1+0x90] ;  /* 0x0000900001107983 */ /* 0x001f280000300800 */
[----:B------:R-:W4:Y:S04]  /*11d90*/  LDL.LU R17, [R1+0x94] ;  /* 0x0000940001117983 */ /* 0x000f280000300800 */
[----:B------:R-:W2:Y:S04]  /*11da0*/  LDL.LU R18, [R1+0x98] ;  /* 0x0000980001127983 */ /* 0x000ea80000300800 */
[----:B------:R-:W2:Y:S04]  /*11db0*/  LDL.LU R19, [R1+0x9c] ;  /* 0x00009c0001137983 */ /* 0x000ea80000300800 */
[----:B--2---:R0:W-:Y:S04]  /*11dc0*/  STL.64 [R1+0x2f18], R18 ;  /* 0x002f181201007387 */ /* 0x0041e80000100a00 */
[----:B----4-:R1:W-:Y:S01]  /*11dd0*/  STL.64 [R1+0x2f10], R16 ;  /* 0x002f101001007387 */ /* 0x0103e20000100a00 */
[----:B0-----:R-:W-:Y:S01]  /*11de0*/  MOV R18, R14 ;  /* 0x0000000e00127202 */ /* 0x001fe20000000f00 */
[----:B---3--:R-:W-:-:S02]  /*11df0*/  IMAD.MOV.U32 R19, RZ, RZ, R15 ;  /* 0x000000ffff137224 */ /* 0x008fc400078e000f */
[----:B-1----:R-:W2:Y:S04]  /*11e00*/  LDL.LU R16, [R1+0xa0] ;  /* 0x0000a00001107983 */ /* 0x002ea80000300800 */
[----:B------:R-:W2:Y:S04]  /*11e10*/  LDL.LU R17, [R1+0xa4] ;  /* 0x0000a40001117983 */ /* 0x000ea80000300800 */
[----:B------:R-:W5:Y:S04]  /*11e20*/  LDL.LU R14, [R1+0x2f54] ;  /* 0x002f5400010e7983 */ /* 0x000f680000300800 */
[----:B------:R-:W5:Y:S04]  /*11e30*/  LDL.LU R15, [R1+0x2f50] ;  /* 0x002f5000010f7983 */ /* 0x000f680000300800 */
[----:B------:R-:W-:Y:S01]  /*11e40*/  STL.64 [R1+0x2f30], R18 ;  /* 0x002f301201007387 */ /* 0x000fe20000100a00 */
[C---:B-----5:R-:W-:Y:S03]  /*11e50*/  HMMA.16816.F32 R8, R20.reuse, R14, R8 ;  /* 0x0000000e1408723c */ /* 0x060fe60000001808 */
[----:B--2---:R0:W-:Y:S04]  /*11e60*/  STL.64 [R1+0x2f28], R16 ;  /* 0x002f281001007387 */ /* 0x0041e80000100a00 */
[----:B0-----:R-:W2:Y:S04]  /*11e70*/  LDL.LU R16, [R1+0xb0] ;  /* 0x0000b00001107983 */ /* 0x001ea80000300800 */
[----:B------:R-:W2:Y:S04]  /*11e80*/  LDL.LU R17, [R1+0xb4] ;  /* 0x0000b40001117983 */ /* 0x000ea80000300800 */
[----:B------:R-:W2:Y:S04]  /*11e90*/  LDL.LU R18, [R1+0xb8] ;  /* 0x0000b80001127983 */ /* 0x000ea80000300800 */
[----:B------:R-:W2:Y:S04]  /*11ea0*/  LDL.LU R19, [R1+0xbc] ;  /* 0x0000bc0001137983 */ /* 0x000ea80000300800 */
[----:B------:R-:W-:Y:S04]  /*11eb0*/  STL.64 [R1+0x160], R8 ;  /* 0x0001600801007387 */ /* 0x000fe80000100a00 */
[----:B------:R0:W-:Y:S04]  /*11ec0*/  STL.64 [R1+0x168], R10 ;  /* 0x0001680a01007387 */ /* 0x0001e80000100a00 */
[----:B0-----:R-:W3:Y:S04]  /*11ed0*/  LDL.LU.64 R10, [R1+0x2f48] ;  /* 0x002f4800010a7983 */ /* 0x001ee80000300a00 */
[----:B------:R0:W-:Y:S04]  /*11ee0*/  STL.64 [R1+0x2ed8], R14 ;  /* 0x002ed80e01007387 */ /* 0x0001e80000100a00 */
[----:B------:R-:W4:Y:S04]  /*11ef0*/  LDL.LU R12, [R1+0x70] ;  /* 0x00007000010c7983 */ /* 0x000f280000300800 */
[----:B------:R-:W4:Y:S04]  /*11f00*/  LDL.LU R13, [R1+0x74] ;  /* 0x00007400010d7983 */ /* 0x000f280000300800 */
[----:B0-----:R-:W4:Y:S04]  /*11f10*/  LDL.LU R14, [R1+0x78] ;  /* 0x00007800010e7983 */ /* 0x001f280000300800 */
[----:B------:R-:W4:Y:S01]  /*11f20*/  LDL.LU R15, [R1+0x7c] ;  /* 0x00007c00010f7983 */ /* 0x000f220000300800 */
[----:B---3--:R-:W-:Y:S03]  /*11f30*/  HMMA.16816.F32 R20, R20, R10, R24 ;  /* 0x0000000a1414723c */ /* 0x008fe60000001818 */
[----:B------:R-:W2:Y:S04]  /*11f40*/  LDL.LU.64 R26, [R1+0x2f40] ;  /* 0x002f4000011a7983 */ /* 0x000ea80000300a00 */
[----:B------:R-:W2:Y:S11]  /*11f50*/  LDL.LU.64 R24, [R1+0x2f38] ;  /* 0x002f380001187983 */ /* 0x000eb60000300a00 */
[----:B------:R-:W-:Y:S05]  /*11f60*/  @!UPT UIADD3 URZ, URZ, URZ, URZ ;  /* 0x0000003f3f3ff290 */ /* 0x000fea000fffe03f */
[----:B------:R-:W-:Y:S04]  /*11f70*/  STL.64 [R1+0x150], R20 ;  /* 0x0001501401007387 */ /* 0x000fe80000100a00 */
[----:B------:R-:W-:Y:S01]  /*11f80*/  STL.64 [R1+0x158], R22 ;  /* 0x0001581601007387 */ /* 0x000fe20000100a00 */
[C---:B--2---:R-:W-:Y:S03]  /*11f90*/  HMMA.16816.F32 R4, R24.reuse, R6, R16 ;  /* 0x000000061804723c */ /* 0x044fe60000001810 */
[----:B------:R-:W2:Y:S04]  /*11fa0*/  LDL.LU.64 R18, [R1+0x2f30] ;  /* 0x002f300001127983 */ /* 0x000ea80000300a00 */
[----:B------:R-:W2:Y:S11]  /*11fb0*/  LDL.LU.64 R16, [R1+0x2f28] ;  /* 0x002f280001107983 */ /* 0x000eb60000300a00 */
[----:B------:R-:W-:Y:S05]  /*11fc0*/  @!UPT UIADD3 URZ, URZ, URZ, URZ ;  /* 0x0000003f3f3ff290 */ /* 0x000fea000fffe03f */
[----:B------:R-:W-:Y:S04]  /*11fd0*/  STL.64 [R1+0x140], R4 ;  /* 0x0001400401007387 */ /* 0x000fe80000100a00 */
[----:B------:R0:W-:Y:S04]  /*11fe0*/  STL.64 [R1+0x148], R6 ;  /* 0x0001480601007387 */ /* 0x0001e80000100a00 */
[----:B0-----:R-:W2:Y:S01]  /*11ff0*/  LDL.LU.64 R6, [R1+0x2f20] ;  /* 0x002f200001067983 */ /* 0x001ea20000300a00 */
[----:B------:R-:W-:Y:S01]  /*12000*/  IMAD.MOV.U32 R22, RZ, RZ, R3 ;  /* 0x000000ffff167224 */ /* 0x000fe200078e0003 */
[----:B------:R-:W-:Y:S01]  /*12010*/  MOV R23, R2 ;  /* 0x0000000200177202 */ /* 0x000fe20000000f00 */
[C---:B--2---:R-:W-:Y:S01]  /*12020*/  HMMA.16816.F32 R4, R24.reuse, R6, R16 ;  /* 0x000000061804723c */ /* 0x044fe20000001810 */
[----:B------:R-:W2:Y:S04]  /*12030*/  LDL.LU.64 R18, [R1+0x2f18] ;  /* 0x002f180001127983 */ /* 0x000ea80000300a00 */
[----:B------:R-:W2:Y:S11]  /*12040*/  LDL.LU.64 R16, [R1+0x2f10] ;  /* 0x002f100001107983 */ /* 0x000eb60000300a00 */
[----:B------:R-:W-:Y:S08]  /*12050*/  @!UPT UIADD3 URZ, URZ, URZ, URZ ;  /* 0x0000003f3f3ff290 */ /* 0x000ff0000fffe03f */
[----:B------:R-:W-:Y:S02]  /*12060*/  MOV R3, R6 ;  /* 0x0000000600037202 */ /* 0x000fe40000000f00 */
[----:B------:R-:W-:Y:S02]  /*12070*/  MOV R2, R7 ;  /* 0x0000000700027202 */ /* 0x000fe40000000f00 */
[----:B------:R-:W2:Y:S01]  /*12080*/  LDL.LU.64 R6, [R1+0x2f08] ;  /* 0x002f080001067983 */ /* 0x000ea20000300a00 */
[----:B------:R-:W-:Y:S02]  /*12090*/  MOV R20, R29 ;  /* 0x0000001d00147202 */ /* 0x000fe40000000f00 */
[----:B------:R-:W-:Y:S01]  /*120a0*/  MOV R21, R28 ;  /* 0x0000001c00157202 */ /* 0x000fe20000000f00 */
[----:B------:R-:W-:Y:S01]  /*120b0*/  IMAD.MOV.U32 R28, RZ, RZ, R5 ;  /* 0x000000ffff1c7224 */ /* 0x000fe200078e0005 */
[----:B------:R-:W-:Y:S01]  /*120c0*/  MOV R29, R4 ;  /* 0x00000004001d7202 */ /* 0x000fe20000000f00 */
[----:B------:R-:W-:Y:S04]  /*120d0*/  STL [R1+0x2e44], R2 ;  /* 0x002e440201007387 */ /* 0x000fe80000100800 */
[----:B------:R-:W-:Y:S04]  /*120e0*/  STL [R1+0x2e40], R3 ;  /* 0x002e400301007387 */ /* 0x000fe80000100800 */
        /* <DEDUP_REMOVED lines=9> */
[C---:B--2---:R-:W-:Y:S02]  /*12180*/  HMMA.16816.F32 R4, R24.reuse, R6, R16 ;  /* 0x000000061804723c */ /* 0x044fe40000001810 */
[----:B------:R-:W2:Y:S11]  /*12190*/  LDL.LU.64 R18, [R1+0x2ee8] ;  /* 0x002ee80001127983 */ /* 0x000eb60000300a00 */
[----:B------:R-:W-:Y:S11]  /*121a0*/  @!UPT UIADD3 URZ, URZ, URZ, URZ ;  /* 0x0000003f3f3ff290 */ /* 0x000ff6000fffe03f */
[----:B------:R-:W-:Y:S01]  /*121b0*/  MOV R28, R6 ;  /* 0x00000006001c7202 */ /* 0x000fe20000000f00 */
[----:B------:R-:W-:Y:S02]  /*121c0*/  IMAD.MOV.U32 R29, RZ, RZ, R7 ;  /* 0x000000ffff1d7224 */ /* 0x000fe400078e0007 */
[----:B------:R-:W4:Y:S01]  /*121d0*/  LDL.LU.64 R6, [R1+0x2ee0] ;  /* 0x002ee00001067983 */ /* 0x000f220000300a00 */
[----:B------:R-:W-:Y:S01]  /*121e0*/  IMAD.MOV.U32 R2, RZ, RZ, R4 ;  /* 0x000000ffff027224 */ /* 0x000fe200078e0004 */
[----:B------:R-:W-:Y:S02]  /*121f0*/  MOV R3, R5 ;  /* 0x0000000500037202 */ /* 0x000fe40000000f00 */
[----:B------:R-:W-:Y:S04]  /*12200*/  STL [R1+0x2e54], R29 ;  /* 0x002e541d01007387 */ /* 0x000fe80000100800 */
[----:B------:R-:W-:Y:S04]  /*12210*/  STL [R1+0x2e50], R28 ;  /* 0x002e501c01007387 */ /* 0x000fe80000100800 */
[----:B------:R-:W-:Y:S04]  /*12220*/  STL [R1+0x2e4c], R3 ;  /* 0x002e4c0301007387 */ /* 0x000fe80000100800 */
[----:B------:R-:W-:Y:S01]  /*12230*/  STL [R1+0x2e48], R2 ;  /* 0x002e480201007387 */ /* 0x000fe20000100800 */
[C---:B----4-:R-:W-:Y:S03]  /*12240*/  HMMA.16816.F32 R4, R24.reuse, R6, R12 ;  /* 0x000000061804723c */ /* 0x050fe6000000180c */
[----:B------:R-:W3:Y:S11]  /*12250*/  LDL.LU.64 R14, [R1+0x2ed8] ;  /* 0x002ed800010e7983 */ /* 0x000ef60000300a00 */
[----:B------:R-:W-:Y:S09]  /*12260*/  @!UPT UIADD3 URZ, URZ, URZ, URZ ;  /* 0x0000003f3f3ff290 */ /* 0x000ff2000fffe03f */
[----:B------:R-:W-:Y:S04]  /*12270*/  STL.64 [R1+0x100], R4 ;  /* 0x0001000401007387 */ /* 0x000fe80000100a00 */
[----:B------:R0:W-:Y:S04]  /*12280*/  STL.64 [R1+0x108], R6 ;  /* 0x0001080601007387 */ /* 0x0001e80000100a00 */
[----:B0-----:R-:W2:Y:S04]  /*12290*/  LDL.LU.64 R6, [R1+0x2ed0] ;  /* 0x002ed00001067983 */ /* 0x001ea80000300a00 */
[----:B------:R-:W2:Y:S04]  /*122a0*/  LDL.LU.64 R4, [R1+0x2ec8] ;  /* 0x002ec80001047983 */ /* 0x000ea80000300a00 */
[----:B------:R-:W0:Y:S04]  /*122b0*/  S2R R17, SR_TID.X ;  /* 0x0000000000117919 */ /* 0x000e280000002100 */
[----:B------:R-:W1:Y:S01]  /*122c0*/  S2R R16, SR_TID.X ;  /* 0x0000000000107919 */ /* 0x000e620000002100 */
[C---:B--2---:R-:W-:Y:S11]  /*122d0*/  HMMA.16816.F32 R4, R24.reuse, R18, R4 ;  /* 0x000000121804723c */ /* 0x044ff60000001804 */
[----:B------:R-:W-:Y:S11]  /*122e0*/  @!UPT UIADD3 URZ, URZ, URZ, URZ ;  /* 0x0000003f3f3ff290 */ /* 0x000ff6000fffe03f */
[----:B------:R-:W-:Y:S02]  /*122f0*/  @!UPT UIADD3 URZ, URZ, URZ, URZ ;  /* 0x0000003f3f3ff290 */ /* 0x000fe4000fffe03f */
[----:B------:R-:W-:Y:S01]  /*12300*/  MOV R3, R6 ;  /* 0x0000000600037202 */ /* 0x000fe20000000f00 */
[----:B------:R-:W-:Y:S01]  /*12310*/  IMAD.MOV.U32 R28, RZ, RZ, R5 ;  /* 0x000000ffff1c7224 */ /* 0x000fe200078e0005 */
[----:B------:R-:W-:Y:S02]  /*12320*/  MOV R2, R7 ;  /* 0x0000000700027202 */ /* 0x000fe40000000f00 */
[----:B------:R-:W-:Y:S01]  /*12330*/  MOV R29, R4 ;  /* 0x00000004001d7202 */ /* 0x000fe20000000f00 */
[----:B------:R-:W2:Y:S04]  /*12340*/  LDL.LU.64 R6, [R1+0x2ec0] ;  /* 0x002ec00001067983 */ /* 0x000ea80000300a00 */
[----:B------:R-:W2:Y:S01]  /*12350*/  LDL.LU.64 R4, [R1+0x2eb8] ;  /* 0x002eb80001047983 */ /* 0x000ea20000300a00 */
[----:B---3--:R-:W-:Y:S01]  /*12360*/  HMMA.16816.F32 R12, R24, R14, R20 ;  /* 0x0000000e180c723c */ /* 0x008fe20000001814 */
[----:B0-----:R-:W-:-:S02]  /*12370*/  LOP3.LUT R17, R17, 0x7, RZ, 0xc0, !PT ;  /* 0x0000000711117812 */ /* 0x001fc400078ec0ff */
[----:B-1----:R-:W-:-:S03]  /*12380*/  SHF.L.U32 R16, R16, 0x1, RZ ;  /* 0x0000000110107819 */ /* 0x002fc600000006ff */
[----:B------:R-:W-:-:S05]  /*12390*/  IMAD R17, R17, 0x210, RZ ;  /* 0x0000021011117824 */ /* 0x000fca00078e02ff */
[----:B------:R-:W-:Y:S11]  /*123a0*/  LOP3.LUT R17, R17, 0x30, R16, 0x78, !PT ;  /* 0x0000003011117812 */ /* 0x000ff600078e7810 */
[----:B------:R-:W-:Y:S01]  /*123b0*/  @!UPT UIADD3 URZ, URZ, URZ, URZ ;  /* 0x0000003f3f3ff290 */ /* 0x000fe2000fffe03f */
[----:B------:R-:W-:Y:S04]  /*123c0*/  STL.64 [R1+0xe0], R12 ;  /* 0x0000e00c01007387 */ /* 0x000fe80000100a00 */
[----:B------:R-:W-:Y:S04]  /*123d0*/  STL.64 [R1+0xe8], R14 ;  /* 0x0000e80e01007387 */ /* 0x000fe80000100a00 */
[----:B------:R-:W0:Y:S02]  /*123e0*/  LDSM.16.M88.4 R12, [R17+0x20080] ;  /* 0x02008000110c783b */ /* 0x000e240000000200 */
[----:B0-----:R-:W-:Y:S01]  /*123f0*/  IMAD.MOV.U32 R21, RZ, RZ, R12 ;  /* 0x000000ffff157224 */ /* 0x001fe200078e000c */
[----:B------:R-:W-:Y:S01]  /*12400*/  MOV R20, R13 ;  /* 0x0000000d00147202 */ /* 0x000fe20000000f00 */
[----:B--2---:R-:W-:Y:S01]  /*12410*/  HMMA.16816.F32 R8, R24, R10, R4 ;  /* 0x0000000a1808723c */ /* 0x004fe20000001804 */
[----:B------:R-:W-:Y:S04]  /*12420*/  LDSM.16.M88.4 R24, [R17+0x23080] ;  /* 0x023080001118783b */ /* 0x000fe80000000200 */
[----:B------:R-:W-:Y:S11]  /*12430*/  LDSM.16.MT88.4 R4, [R0+0x8000] ;  /* 0x008000000004783b */ /* 0x000ff60000004200 */
[----:B------:R-:W-:Y:S07]  /*12440*/  @!UPT UIADD3 URZ, URZ, URZ, URZ ;  /* 0x0000003f3f3ff290 */ /* 0x000fee000fffe03f */
[----:B------:R-:W-:Y:S04]  /*12450*/  STL.64 [R1+0xd0], R8 ;  /* 0x0000d00801007387 */ /* 0x000fe80000100a00 */
[----:B------:R-:W-:Y:S04]  /*12460*/  STL.64 [R1+0xd8], R10 ;  /* 0x0000d80a01007387 */ /* 0x000fe80000100a00 */
[----:B------:R-:W-:Y:S04]  /*12470*/  STL.64 [R1+0x40], R12 ;  /* 0x0000400c01007387 */ /* 0x000fe80000100a00 */
[----:B------:R-:W-:Y:S04]  /*12480*/  STL.64 [R1+0x48], R14 ;  /* 0x0000480e01007387 */ /* 0x000fe80000100a00 */
[----:B------:R-:W0:Y:S04]  /*12490*/  LDSM.16.M88.4 R12, [R17+0x21080] ;  /* 0x02108000110c783b */ /* 0x000e280000000200 */
[----:B------:R-:W1:Y:S04]  /*124a0*/  LDSM.16.M88.4 R8, [R17+0x22080] ;  /* 0x022080001108783b */ /* 0x000e680000000200 */
[----:B0-----:R-:W-:Y:S04]  /*124b0*/  STL.64 [R1+0x30], R12 ;  /* 0x0000300c01007387 */ /* 0x001fe80000100a00 */
[----:B------:R-:W-:Y:S04]  /*124c0*/  STL.64 [R1+0x38], R14 ;  /* 0x0000380e01007387 */ /* 0x000fe80000100a00 */
[----:B-1----:R-:W-:Y:S04]  /*124d0*/  STL.64 [R1+0x20], R8 ;  /* 0x0000200801007387 */ /* 0x002fe80000100a00 */
[----:B------:R-:W-:Y:S04]  /*124e0*/  STL.64 [R1+0x28], R10 ;  /* 0x0000280a01007387 */ /* 0x000fe80000100a00 */
[----:B------:R-:W0:Y:S04]  /*124f0*/  LDSM.16.M88.4 R8, [R17+0x25080] ;  /* 0x025080001108783b */ /* 0x000e280000000200 */
[----:B------:R-:W1:Y:S04]  /*12500*/  LDSM.16.M88.4 R12, [R17+0x24080] ;  /* 0x02408000110c783b */ /* 0x000e680000000200 */
[----:B------:R-:W-:Y:S04]  /*12510*/  STL.64 [R1+0x10], R24 ;  /* 0x0000101801007387 */ /* 0x000fe80000100a00 */
[----:B------:R-:W-:Y:S04]  /*12520*/  STL.64 [R1+0x18], R26 ;  /* 0x0000181a01007387 */ /* 0x000fe80000100a00 */
[----:B------:R-:W-:Y:S04]  /*12530*/  LDSM.16.MT88.4 R24, [R0+0xa000] ;  /* 0x00a000000018783b */ /* 0x000fe80000004200 */
[----:B0-----:R-:W-:Y:S04]  /*12540*/  STL.64 [R1+0x2e70], R10 ;  /* 0x002e700a01007387 */ /* 0x001fe80000100a00 */
[----:B-1----:R-:W-:Y:S04]  /*12550*/  STL.64 [R1], R12 ;  /* 0x0000000c01007387 */ /* 0x002fe80000100a00 */
[----:B------:R-:W-:Y:S04]  /*12560*/  STL.64 [R1+0x8], R14 ;  /* 0x0000080e01007387 */ /* 0x000fe80000100a00 */
[----:B------:R-:W0:Y:S04]  /*12570*/  LDSM.16.M88.4 R12, [R17+0x26080] ;  /* 0x02608000110c783b */ /* 0x000e280000000200 */
[----:B------:R-:W-:Y:S04]  /*12580*/  STL.64 [R1+0x2e68], R8 ;  /* 0x002e680801007387 */ /* 0x000fe80000100a00 */
[----:B------:R-:W1:Y:S04]  /*12590*/  LDSM.16.M88.4 R16, [R17+0x27080] ;  /* 0x027080001110783b */ /* 0x000e680000000200 */
[----:B0-----:R-:W-:Y:S04]  /*125a0*/  STL.64 [R1+0x2e60], R14 ;  /* 0x002e600e01007387 */ /* 0x001fe80000100a00 */
[----:B------:R0:W-:Y:S04]  /*125b0*/  STL.64 [R1+0x2e58], R12 ;  /* 0x002e580c01007387 */ /* 0x0001e80000100a00 */
[----:B0-----:R-:W2:Y:S04]  /*125c0*/  LDL.LU R12, [R1+0x170] ;  /* 0x00017000010c7983 */ /* 0x001ea80000300800 */
[----:B------:R-:W2:Y:S04]  /*125d0*/  LDL.LU R13, [R1+0x174] ;  /* 0x00017400010d7983 */ /* 0x000ea80000300800 */
[----:B------:R-:W3:Y:S04]  /*125e0*/  LDL.LU R14, [R1+0x178] ;  /* 0x00017800010e7983 */ /* 0x000ee80000300800 */
[----:B------:R-:W3:Y:S04]  /*125f0*/  LDL.LU R15, [R1+0x17c] ;  /* 0x00017c00010f7983 */ /* 0x000ee80000300800 */
[----:B---3--:R-:W-:Y:S04]  /*12600*/  STL.64 [R1+0x2e80], R14 ;  /* 0x002e800e01007387 */ /* 0x008fe80000100a00 */
[----:B--2---:R0:W-:Y:S04]  /*12610*/  STL.64 [R1+0x2e78], R12 ;  /* 0x002e780c01007387 */ /* 0x0041e80000100a00 */
[----:B0-----:R-:W2:Y:S04]  /*12620*/  LDL.LU.64 R12, [R1+0x10] ;  /* 0x00001000010c7983 */ /* 0x001ea80000300a00 */
[----:B--2---:R0:W-:Y:S04]  /*12630*/  STL.64 [R1+0x2e88], R12 ;  /* 0x002e880c01007387 */ /* 0x0041e80000100a00 */
        /* <DEDUP_REMOVED lines=8> */
[----:B------:R-:W2:Y:S04]  /*126c0*/  LDL.LU R8, [R1+0x180] ;  /* 0x0001800001087983 */ /* 0x000ea80000300800 */
[----:B------:R-:W2:Y:S04]  /*126d0*/  LDL.LU R9, [R1+0x184] ;  /* 0x0001840001097983 */ /* 0x000ea80000300800 */
[----:B------:R-:W3:Y:S04]  /*126e0*/  LDL.LU R10, [R1+0x188] ;  /* 0x00018800010a7983 */ /* 0x000ee80000300800 */
[----:B------:R-:W3:Y:S01]  /*126f0*/  LDL.LU R11, [R1+0x18c] ;  /* 0x00018c00010b7983 */ /* 0x000ee20000300800 */
[----:B0-----:R-:W-:Y:S01]  /*12700*/  MOV R12, R21 ;  /* 0x00000015000c7202 */ /* 0x001fe20000000f00 */
[----:B------:R-:W-:-:S02]  /*12710*/  IMAD.MOV.U32 R13, RZ, RZ, R20 ;  /* 0x000000ffff0d7224 */ /* 0x000fc400078e0014 */
[----:B------:R-:W0:Y:S04]  /*12720*/  LDSM.16.MT88.4 R20, [R0+0x8100] ;  /* 0x008100000014783b */ /* 0x000e280000004200 */
[----:B---3--:R-:W-:Y:S04]  /*12730*/  STL.64 [R1+0x2eb0], R10 ;  /* 0x002eb00a01007387 */ /* 0x008fe80000100a00 */
[----:B--2---:R2:W-:Y:S04]  /*12740*/  STL.64 [R1+0x2ea8], R8 ;  /* 0x002ea80801007387 */ /* 0x0045e80000100a00 */
[----:B--2---:R-:W2:Y:S04]  /*12750*/  LDL.LU R8, [R1+0x1c0] ;  /* 0x0001c00001087983 */ /* 0x004ea80000300800 */
[----:B------:R-:W2:Y:S04]  /*12760*/  LDL.LU R9, [R1+0x1c4] ;  /* 0x0001c40001097983 */ /* 0x000ea80000300800 */
[----:B------:R-:W2:Y:S04]  /*12770*/  LDL.LU R10, [R1+0x1c8] ;  /* 0x0001c800010a7983 */ /* 0x000ea80000300800 */
[----:B------:R-:W2:Y:S04]  /*12780*/  LDL.LU R11, [R1+0x1cc] ;  /* 0x0001cc00010b7983 */ /* 0x000ea80000300800 */
[----:B-1----:R-:W-:Y:S04]  /*12790*/  STL [R1+0x2cfc], R18 ;  /* 0x002cfc1201007387 */ /* 0x002fe80000100800 */
[----:B------:R-:W-:Y:S04]  /*127a0*/  STL [R1+0x2cf8], R19 ;  /* 0x002cf81301007387 */ /* 0x000fe80000100800 */
[----:B------:R1:W-:Y:S04]  /*127b0*/  STL.64 [R1+0x2e30], R16 ;  /* 0x002e301001007387 */ /* 0x0003e80000100a00 */
[----:B-1----:R-:W3:Y:S04]  /*127c0*/  LDL.LU R16, [R1+0x1b0] ;  /* 0x0001b00001107983 */ /* 0x002ee80000300800 */
[----:B------:R-:W3:Y:S04]  /*127d0*/  LDL.LU R17, [R1+0x1b4] ;  /* 0x0001b40001117983 */ /* 0x000ee80000300800 */
[----:B------:R-:W3:Y:S04]  /*127e0*/  LDL.LU R18, [R1+0x1b8] ;  /* 0x0001b80001127983 */ /* 0x000ee80000300800 */
[----:B------:R-:W3:Y:S04]  /*127f0*/  LDL.LU R19, [R1+0x1bc] ;  /* 0x0001bc0001137983 */ /* 0x000ee80000300800 */
[----:B0-----:R-:W-:Y:S04]  /*12800*/  STL.64 [R1+0x2e28], R22 ;  /* 0x002e281601007387 */ /* 0x001fe80000100a00 */
[----:B------:R0:W-:Y:S04]  /*12810*/  STL.64 [R1+0x2e20], R20 ;  /* 0x002e201401007387 */ /* 0x0001e80000100a00 */
[----:B0-----:R-:W4:Y:S04]  /*12820*/  LDL.LU R20, [R1+0x190] ;  /* 0x0001900001147983 */ /* 0x001f280000300800 */
[----:B------:R-:W4:Y:S04]  /*12830*/  LDL.LU R21, [R1+0x194] ;  /* 0x0001940001157983 */ /* 0x000f280000300800 */
[----:B------:R-:W4:Y:S04]  /*12840*/  LDL.LU R22, [R1+0x198] ;  /* 0x0001980001167983 */ /* 0x000f280000300800 */
[----:B------:R-:W4:Y:S04]  /*12850*/  LDL.LU R23, [R1+0x19c] ;  /* 0x00019c0001177983 */ /* 0x000f280000300800 */
[----:B------:R-:W-:Y:S04]  /*12860*/  STL [R1+0x2d7c], R24 ;  /* 0x002d7c1801007387 */ /* 0x000fe80000100800 */
[----:B------:R0:W-:Y:S04]  /*12870*/  STL [R1+0x2d78], R25 ;  /* 0x002d781901007387 */ /* 0x0001e80000100800 */
[----:B------:R-:W-:Y:S04]  /*12880*/  STL [R1+0x2d74], R26 ;  /* 0x002d741a01007387 */ /* 0x000fe80000100800 */
[----:B------:R-:W-:Y:S04]  /*12890*/  STL [R1+0x2d70], R27 ;  /* 0x002d701b01007387 */ /* 0x000fe80000100800 */
[----:B0-----:R-:W5:Y:S04]  /*128a0*/  LDL.LU.64 R24, [R1+0x20] ;  /* 0x0000200001187983 */ /* 0x001f680000300a00 */
[----:B------:R-:W-:Y:S01]  /*128b0*/  STL [R1+0x2d58], R0 ;  /* 0x002d580001007387 */ /* 0x000fe20000100800 */
[C---:B--2---:R-:W-:Y:S03]  /*128c0*/  HMMA.16816.F32 R12, R4.reuse, R12, R8 ;  /* 0x0000000c040c723c */ /* 0x044fe60000001808 */
[----:B------:R-:W2:Y:S04]  /*128d0*/  LDL.LU.64 R10, [R1+0x2eb0] ;  /* 0x002eb000010a7983 */ /* 0x000ea80000300a00 */
[----:B------:R-:W2:Y:S11]  /*128e0*/  LDL.LU.64 R8, [R1+0x2ea8] ;  /* 0x002ea80001087983 */ /* 0x000eb60000300a00 */
[----:B------:R-:W-:Y:S05]  /*128f0*/  @!UPT UIADD3 URZ, URZ, URZ, URZ ;  /* 0x0000003f3f3ff290 */ /* 0x000fea000fffe03f */
[----:B------:R0:W-:Y:S04]  /*12900*/  STL.64 [R1+0xc0], R12 ;  /* 0x0000c00c01007387 */ /* 0x0001e80000100a00 */
[----:B------:R1:W-:Y:S04]  /*12910*/  STL.64 [R1+0xc8], R14 ;  /* 0x0000c80e01007387 */ /* 0x0003e80000100a00 */
[----:B0-----:R-:W3:Y:S02]  /*12920*/  LDL.LU.64 R12, [R1+0x2ea0] ;  /* 0x002ea000010c7983 */ /* 0x001ee40000300a00 */
[----:B---3--:R-:W-:Y:S01]  /*12930*/  HMMA.16816.F32 R16, R4, R12, R16 ;  /* 0x0000000c0410723c */ /* 0x008fe20000001810 */
[----:B------:R-:W-:Y:S11]  /*12940*/  MOV R0, R13 ;  /* 0x0000000d00007202 */ /* 0x000ff60000000f00 */
[----:B------:R-:W-:Y:S11]  /*12950*/  @!UPT UIADD3 URZ, URZ, URZ, URZ ;  /* 0x0000003f3f3ff290 */ /* 0x000ff6000fffe03f */
[----:B------:R0:W-:Y:S04]  /*12960*/  STL.64 [R1+0xb0], R16 ;  /* 0x0000b01001007387 */ /* 0x0001e80000100a00 */
[----:B------:R3:W-:Y:S04]  /*12970*/  STL.64 [R1+0xb8], R18 ;  /* 0x0000b81201007387 */ /* 0x0007e80000100a00 */
[----:B-1----:R-:W2:Y:S01]  /*12980*/  LDL.LU.64 R14, [R1+0x2e98] ;  /* 0x002e9800010e7983 */ /* 0x002ea20000300a00 */
[----:B0-----:R-:W-:-:S03]  /*12990*/  MOV R16, R12 ;  /* 0x0000000c00107202 */ /* 0x001fc60000000f00 */
[----:B------:R-:W2:Y:S01]  /*129a0*/  LDL.LU.64 R12, [R1+0x2e90] ;  /* 0x002e9000010c7983 */ /* 0x000ea20000300a00 */
[----:B-----5:R-:W-:Y:S01]  /*129b0*/  MOV R17, R25 ;  /* 0x0000001900117202 */ /* 0x020fe20000000f00 */
[----:B---3--:R-:W-:Y:S01]  /*129c0*/  IMAD.MOV.U32 R18, RZ, RZ, R24 ;  /* 0x000000ffff127224 */ /* 0x008fe200078e0018 */
[C---:B--2---:R-:W-:Y:S11]  /*129d0*/  HMMA.16816.F32 R12, R4.reuse, R24, R12 ;  /* 0x00000018040c723c */ /* 0x044ff6000000180c */
[----:B------:R-:W-:Y:S11]  /*129e0*/  @!UPT UIADD3 URZ, URZ, URZ, URZ ;  /* 0x0000003f3f3ff290 */ /* 0x000ff6000fffe03f */
[----:B------:R-:W-:Y:S02]  /*129f0*/  @!UPT UIADD3 URZ, URZ, URZ, URZ ;  /* 0x0000003f3f3ff290 */ /* 0x000fe4000fffe03f */
[----:B------:R-:W-:Y:S01]  /*12a00*/  MOV R27, R15 ;  /* 0x0000000f001b7202 */ /* 0x000fe20000000f00 */
[----:B------:R-:W-:Y:S01]  /*12a10*/  IMAD.MOV.U32 R25, RZ, RZ, R13 ;  /* 0x000000ffff197224 */ /* 0x000fe200078e000d */
[----:B------:R-:W-:Y:S02]  /*12a20*/  MOV R26, R14 ;  /* 0x0000000e001a7202 */ /* 0x000fe40000000f00 */
[----:B------:R-:W-:Y:S02]  /*12a30*/  MOV R24, R12 ;  /* 0x0000000c00187202 */ /* 0x000fe40000000f00 */
[----:B------:R-:W4:Y:S04]  /*12a40*/  LDL.LU.64 R12, [R1+0x2e88] ;  /* 0x002e8800010c7983 */ /* 0x000f280000300a00 */
[----:B------:R-:W-:Y:S04]  /*12a50*/  STL [R1+0x2d8c], R27 ;  /* 0x002d8c1b01007387 */ /* 0x000fe80000100800 */
[----:B------:R-:W-:Y:S04]  /*12a60*/  STL [R1+0x2d88], R26 ;  /* 0x002d881a01007387 */ /* 0x000fe80000100800 */
[----:B------:R-:W-:Y:S04]  /*12a70*/  STL [R1+0x2d84], R25 ;  /* 0x002d841901007387 */ /* 0x000fe80000100800 */
[----:B------:R0:W-:Y:S04]  /*12a80*/  STL [R1+0x2d80], R24 ;  /* 0x002d801801007387 */ /* 0x0001e80000100800 */
[----:B0-----:R-:W2:Y:S01]  /*12a90*/  LDL.LU.64 R24, [R1] ;  /* 0x0000000001187983 */ /* 0x001ea20000300a00 */
[----:B----4-:R-:W-:Y:S01]  /*12aa0*/  HMMA.16816.F32 R20, R4, R12, R20 ;  /* 0x0000000c0414723c */ /* 0x010fe20000001814 */
[----:B------:R-:W-:-:S07]  /*12ab0*/  MOV R19, R13 ;  /* 0x0000000d00137202 */ /* 0x000fce0000000f00 */
[----:B--2---:R-:W-:Y:S11]  /*12ac0*/  HMMA.16816.F32 R8, R4, R24, R8 ;  /* 0x000000180408723c */ /* 0x004ff60000001808 */
[----:B------:R-:W-:Y:S04]  /*12ad0*/  @!UPT UIADD3 URZ, URZ, URZ, URZ ;  /* 0x0000003f3f3ff290 */ /* 0x000fe8000fffe03f */
[----:B------:R0:W-:Y:S04]  /*12ae0*/  STL.64 [R1+0x90], R20 ;  /* 0x0000901401007387 */ /* 0x0001e80000100a00 */
[----:B------:R-:W-:Y:S04]  /*12af0*/  STL.64 [R1+0x98], R22 ;  /* 0x0000981601007387 */ /* 0x000fe80000100a00 */
[----:B------:R-:W2:Y:S01]  /*12b00*/  LDL.LU.64 R14, [R1+0x2e80] ;  /* 0x002e8000010e7983 */ /* 0x000ea20000300a00 */
[----:B0-----:R-:W-:-:S03]  /*12b10*/  IMAD.MOV.U32 R20, RZ, RZ, R12 ;  /* 0x000000ffff147224 */ /* 0x001fc600078e000c */
[----:B------:R-:W2:Y:S04]  /*12b20*/  LDL.LU.64 R12, [R1+0x2e78] ;  /* 0x002e7800010c7983 */ /* 0x000ea80000300a00 */
[----:B------:R-:W-:Y:S04]  /*12b30*/  STL.64 [R1+0x80], R8 ;  /* 0x0000800801007387 */ /* 0x000fe80000100a00 */
[----:B------:R0:W-:Y:S04]  /*12b40*/  STL.64 [R1+0x88], R10 ;  /* 0x0000880a01007387 */ /* 0x0001e80000100a00 */
[----:B0-----:R-:W3:Y:S04]  /*12b50*/  LDL.LU.64 R10, [R1+0x2e70] ;  /* 0x002e7000010a7983 */ /* 0x001ee80000300a00 */
[----:B------:R-:W2:Y:S01]  /*12b60*/  LDL.LU.64 R8, [R1+0x2e68] ;  /* 0x002e680001087983 */ /* 0x000ea20000300a00 */
[----:B------:R-:W-:Y:S01]  /*12b70*/  MOV R22, R24 ;  /* 0x0000001800167202 */ /* 0x000fe20000000f00 */
[----:B------:R-:W-:Y:S01]  /*12b80*/  IMAD.MOV.U32 R21, RZ, RZ, R25 ;  /* 0x000000ffff157224 */ /* 0x000fe200078e0019 */
[----:B--2---:R-:W-:Y:S11]  /*12b90*/  HMMA.16816.F32 R12, R4, R8, R12 ;  /* 0x00000008040c723c */ /* 0x004ff6000000180c */
[----:B------:R-:W-:Y:S11]  /*12ba0*/  @!UPT UIADD3 URZ, URZ, URZ, URZ ;  /* 0x0000003f3f3ff290 */ /* 0x000ff6000fffe03f */
[----:B------:R-:W-:Y:S02]  /*12bb0*/  @!UPT UIADD3 URZ, URZ, URZ, URZ ;  /* 0x0000003f3f3ff290 */ /* 0x000fe4000fffe03f */
[----:B------:R-:W-:Y:S01]  /*12bc0*/  IMAD.MOV.U32 R25, RZ, RZ, R14 ;  /* 0x000000ffff197224 */ /* 0x000fe200078e000e */
[----:B------:R-:W-:Y:S02]  /*12bd0*/  MOV R24, R15 ;  /* 0x0000000f00187202 */ /* 0x000fe40000000f00 */
[----:B------:R-:W-:Y:S01]  /*12be0*/  MOV R27, R12 ;  /* 0x0000000c001b7202 */ /* 0x000fe20000000f00 */
[----:B------:R-:W2:Y:S01]  /*12bf0*/  LDL.LU.64 R14, [R1+0x2e60] ;  /* 0x002e6000010e7983 */ /* 0x000ea20000300a00 */
[----:B------:R-:W-:-:S03]  /*12c00*/  MOV R26, R13 ;  /* 0x0000000d001a7202 */ /* 0x000fc60000000f00 */
[----:B------:R-:W4:Y:S04]  /*12c10*/  LDL.LU.64 R12, [R1+0x2e58] ;  /* 0x002e5800010c7983 */ /* 0x000f280000300a00 */
[----:B---3--:R-:W-:Y:S04]  /*12c20*/  STL.64 [R1+0x2db8], R10 ;  /* 0x002db80a01007387 */ /* 0x008fe80000100a00 */
[----:B------:R0:W-:Y:S02]  /*12c30*/  STL.64 [R1+0x2db0], R8 ;  /* 0x002db00801007387 */ /* 0x0001e40000100a00 */
[----:B0-----:R-:W-:Y:S01]  /*12c40*/  MOV R8, R22 ;  /* 0x0000001600087202 */ /* 0x001fe20000000f00 */
[----:B------:R-:W-:-:S05]  /*12c50*/  IMAD.MOV.U32 R9, RZ, RZ, R21 ;  /* 0x000000ffff097224 */ /* 0x000fca00078e0015 */
[----:B------:R0:W-:Y:S02]  /*12c60*/  STL.64 [R1+0x2dd0], R8 ;  /* 0x002dd00801007387 */ /* 0x0001e40000100a00 */
[----:B0-----:R-:W-:Y:S02]  /*12c70*/  MOV R8, R20 ;  /* 0x0000001400087202 */ /* 0x001fe40000000f00 */
[----:B------:R-:W-:-:S05]  /*12c80*/  MOV R9, R19 ;  /* 0x0000001300097202 */ /* 0x000fca0000000f00 */
[----:B------:R0:W-:Y:S02]  /*12c90*/  STL.64 [R1+0x2de8], R8 ;  /* 0x002de80801007387 */ /* 0x0001e40000100a00 */
[----:B0-----:R-:W-:Y:S01]  /*12ca0*/  IMAD.MOV.U32 R8, RZ, RZ, R18 ;  /* 0x000000ffff087224 */ /* 0x001fe200078e0012 */
[----:B------:R-:W-:-:S05]  /*12cb0*/  MOV R9, R17 ;  /* 0x0000001100097202 */ /* 0x000fca0000000f00 */
[----:B------:R-:W-:Y:S04]  /*12cc0*/  STL.64 [R1+0x2e00], R8 ;  /* 0x002e000801007387 */ /* 0x000fe80000100a00 */
[----:B------:R-:W-:Y:S04]  /*12cd0*/  STL.64 [R1+0x2d98], R26 ;  /* 0x002d981a01007387 */ /* 0x000fe80000100a00 */
[----:B------:R0:W-:Y:S04]  /*12ce0*/  STL.64 [R1+0x2d90], R24 ;  /* 0x002d901801007387 */ /* 0x0001e80000100a00 */
[----:B0-----:R-:W3:Y:S04]  /*12cf0*/  LDL.LU R24, [R1+0xe0] ;  /* 0x0000e00001187983 */ /* 0x001ee80000300800 */
[----:B------:R-:W3:Y:S04]  /*12d00*/  LDL.LU R25, [R1+0xe4] ;  /* 0x0000e40001197983 */ /* 0x000ee80000300800 */
[----:B------:R-:W5:Y:S04]  /*12d10*/  LDL.LU R26, [R1+0xe8] ;  /* 0x0000e800011a7983 */ /* 0x000f680000300800 */
[----:B------:R-:W5:Y:S01]  /*12d20*/  LDL.LU R27, [R1+0xec] ;  /* 0x0000ec00011b7983 */ /* 0x000f620000300800 */
[----:B------:R-:W-:Y:S01]  /*12d30*/  MOV R8, R16 ;  /* 0x0000001000087202 */ /* 0x000fe20000000f00 */
[----:B------:R-:W-:-:S05]  /*12d40*/  IMAD.MOV.U32 R9, RZ, RZ, R0 ;  /* 0x000000ffff097224 */ /* 0x000fca00078e0000 */
[----:B------:R-:W-:Y:S04]  /*12d50*/  STL.64 [R1+0x2e18], R8 ;  /* 0x002e180801007387 */ /* 0x000fe80000100a00 */
[----:B-----5:R0:W-:Y:S04]  /*12d60*/  STL.64 [R1+0x2da8], R26 ;  /* 0x002da81a01007387 */ /* 0x0201e80000100a00 */
[----:B---3--:R1:W-:Y:S01]  /*12d70*/  STL.64 [R1+0x2da0], R24 ;  /* 0x002da01801007387 */ /* 0x0083e20000100a00 */
[----:B0-----:R-:W-:Y:S01]  /*12d80*/  IMAD.MOV.U32 R26, RZ, RZ, R3 ;  /* 0x000000ffff1a7224 */ /* 0x001fe200078e0003 */
[----:B------:R-:W-:-:S02]  /*12d90*/  MOV R27, R2 ;  /* 0x00000002001b7202 */ /* 0x000fc40000000f00 */
[----:B-1----:R-:W-:Y:S02]  /*12da0*/  MOV R24, R29 ;  /* 0x0000001d00187202 */ /* 0x002fe40000000f00 */
[----:B------:R-:W3:Y:S01]  /*12db0*/  LDL.LU R29, [R1+0x2e54] ;  /* 0x002e5400011d7983 */ /* 0x000ee20000300800 */
[----:B------:R-:W-:-:S03]  /*12dc0*/  MOV R25, R28 ;  /* 0x0000001c00197202 */ /* 0x000fc60000000f00 */
[----:B------:R-:W5:Y:S04]  /*12dd0*/  LDL.LU R28, [R1+0x2e50] ;  /* 0x002e5000011c7983 */ /* 0x000f680000300800 */
[----:B------:R-:W2:Y:S04]  /*12de0*/  LDL.LU R3, [R1+0x2e4c] ;  /* 0x002e4c0001037983 */ /* 0x000ea80000300800 */
[----:B------:R-:W2:Y:S04]  /*12df0*/  LDL.LU R2, [R1+0x2e48] ;  /* 0x002e480001027983 */ /* 0x000ea80000300800 */
[----:B------:R-:W4:Y:S04]  /*12e00*/  LDL.LU R16, [R1+0x160] ;  /* 0x0001600001107983 */ /* 0x000f280000300800 */
[----:B------:R-:W4:Y:S04]  /*12e10*/  LDL.LU R17, [R1+0x164] ;  /* 0x0001640001117983 */ /* 0x000f280000300800 */
[----:B------:R-:W4:Y:S04]  /*12e20*/  LDL.LU R18, [R1+0x168] ;  /* 0x0001680001127983 */ /* 0x000f280000300800 */
[----:B------:R-:W4:Y:S04]  /*12e30*/  LDL.LU R19, [R1+0x16c] ;  /* 0x00016c0001137983 */ /* 0x000f280000300800 */
        /* <DEDUP_REMOVED lines=8> */
[----:B------:R-:W-:Y:S04]  /*12ec0*/  STL.64 [R1+0x2dc8], R26 ;  /* 0x002dc81a01007387 */ /* 0x000fe80000100a00 */
[----:B------:R0:W-:Y:S04]  /*12ed0*/  STL.64 [R1+0x2dc0], R24 ;  /* 0x002dc01801007387 */ /* 0x0001e80000100a00 */
[----:B0-----:R-:W2:Y:S04]  /*12ee0*/  LDL.LU R24, [R1+0x100] ;  /* 0x0001000001187983 */ /* 0x001ea80000300800 */
[----:B------:R-:W2:Y:S04]  /*12ef0*/  LDL.LU R25, [R1+0x104] ;  /* 0x0001040001197983 */ /* 0x000ea80000300800 */
[----:B------:R-:W2:Y:S04]  /*12f00*/  LDL.LU R26, [R1+0x108] ;  /* 0x00010800011a7983 */ /* 0x000ea80000300800 */
[----:B------:R-:W2:Y:S04]  /*12f10*/  LDL.LU R27, [R1+0x10c] ;  /* 0x00010c00011b7983 */ /* 0x000ea80000300800 */
[----:B--2---:R5:W-:Y:S04]  /*12f20*/  STL.64 [R1+0x2de0], R26 ;  /* 0x002de01a01007387 */ /* 0x004be80000100a00 */
[----:B------:R0:W-:Y:S01]  /*12f30*/  STL.64 [R1+0x2dd8], R24 ;  /* 0x002dd81801007387 */ /* 0x0001e20000100a00 */
[----:B-----5:R-:W-:-:S02]  /*12f40*/  MOV R26, R28 ;  /* 0x0000001c001a7202 */ /* 0x020fc40000000f00 */
[----:B---3--:R-:W-:Y:S02]  /*12f50*/  MOV R27, R29 ;  /* 0x0000001d001b7202 */ /* 0x008fe40000000f00 */
[----:B0-----:R-:W-:Y:S01]  /*12f60*/  MOV R24, R2 ;  /* 0x0000000200187202 */ /* 0x001fe20000000f00 */
[----:B------:R-:W-:Y:S01]  /*12f70*/  IMAD.MOV.U32 R25, RZ, RZ, R3 ;  /* 0x000000ffff197224 */ /* 0x000fe200078e0003 */
[----:B------:R-:W2:Y:S04]  /*12f80*/  LDL.LU R2, [R1+0x2e44] ;  /* 0x002e440001027983 */ /* 0x000ea80000300800 */
[----:B------:R-:W3:Y:S04]  /*12f90*/  LDL.LU R3, [R1+0x2e40] ;  /* 0x002e400001037983 */ /* 0x000ee80000300800 */
[----:B------:R-:W5:Y:S04]  /*12fa0*/  LDL.LU R28, [R1+0x2e3c] ;  /* 0x002e3c00011c7983 */ /* 0x000f680000300800 */
[----:B------:R-:W2:Y:S04]  /*12fb0*/  LDL.LU R29, [R1+0x2e38] ;  /* 0x002e3800011d7983 */ /* 0x000ea80000300800 */
[----:B------:R-:W-:Y:S04]  /*12fc0*/  STL.64 [R1+0x2df8], R26 ;  /* 0x002df81a01007387 */ /* 0x000fe80000100a00 */
[----:B------:R0:W-:Y:S04]  /*12fd0*/  STL.64 [R1+0x2df0], R24 ;  /* 0x002df01801007387 */ /* 0x0001e80000100a00 */
[----:B0-----:R-:W2:Y:S04]  /*12fe0*/  LDL.LU R24, [R1+0x120] ;  /* 0x0001200001187983 */ /* 0x001ea80000300800 */
[----:B------:R-:W2:Y:S04]  /*12ff0*/  LDL.LU R25, [R1+0x124] ;  /* 0x0001240001197983 */ /* 0x000ea80000300800 */
[----:B------:R-:W2:Y:S04]  /*13000*/  LDL.LU R26, [R1+0x128] ;  /* 0x00012800011a7983 */ /* 0x000ea80000300800 */
[----:B------:R-:W2:Y:S01]  /*13010*/  LDL.LU R27, [R1+0x12c] ;  /* 0x00012c00011b7983 */ /* 0x000ea20000300800 */
[C---:B----4-:R-:W-:Y:S11]  /*13020*/  HMMA.16816.F32 R16, R4.reuse, R12, R16 ;  /* 0x0000000c0410723c */ /* 0x050ff60000001810 */
[----:B------:R-:W-:Y:S11]  /*13030*/  @!UPT UIADD3 URZ, URZ, URZ, URZ ;  /* 0x0000003f3f3ff290 */ /* 0x000ff6000fffe03f */
[----:B------:R-:W-:Y:S02]  /*13040*/  @!UPT UIADD3 URZ, URZ, URZ, URZ ;  /* 0x0000003f3f3ff290 */ /* 0x000fe4000fffe03f */
[----:B------:R-:W-:Y:S01]  /*13050*/  MOV R0, R17 ;  /* 0x0000001100007202 */ /* 0x000fe20000000f00 */
[----:B--2---:R-:W-:Y:S04]  /*13060*/  STL.64 [R1+0x2e10], R26 ;  /* 0x002e101a01007387 */ /* 0x004fe80000100a00 */
[----:B------:R-:W-:Y:S04]  /*13070*/  STL.64 [R1+0x2e08], R24 ;  /* 0x002e081801007387 */ /* 0x000fe80000100a00 */
[----:B------:R0:W-:Y:S04]  /*13080*/  STL [R1+0x60], R16 ;  /* 0x0000601001007387 */ /* 0x0001e80000100800 */
[----:B0-----:R-:W2:Y:S01]  /*13090*/  LDL.LU.64 R16, [R1+0x2e30] ;  /* 0x002e300001107983 */ /* 0x001ea20000300a00 */
[----:B------:R-:W-:Y:S01]  /*130a0*/  IMAD.MOV.U32 R24, RZ, RZ, R29 ;  /* 0x000000ffff187224 */ /* 0x000fe200078e001d */
[----:B------:R-:W-:Y:S01]  /*130b0*/  MOV R29, R18 ;  /* 0x00000012001d7202 */ /* 0x000fe20000000f00 */
[----:B--2---:R-:W-:Y:S01]  /*130c0*/  HMMA.16816.F32 R4, R4, R16, R20 ;  /* 0x000000100404723c */ /* 0x004fe20000001814 */
[----:B------:R-:W2:Y:S04]  /*130d0*/  LDL.LU.64 R22, [R1+0x2e28] ;  /* 0x002e280001167983 */ /* 0x000ea80000300a00 */
[----:B------:R-:W2:Y:S11]  /*130e0*/  LDL.LU.64 R20, [R1+0x2e20] ;  /* 0x002e200001147983 */ /* 0x000eb60000300a00 */
[----:B------:R-:W-:Y:S07]  /*130f0*/  @!UPT UIADD3 URZ, URZ, URZ, URZ ;  /* 0x0000003f3f3ff290 */ /* 0x000fee000fffe03f */
[----:B------:R0:W-:Y:S01]  /*13100*/  STL [R1+0x50], R4 ;  /* 0x0000500401007387 */ /* 0x0001e20000100800 */
[----:B------:R-:W-:-:S03]  /*13110*/  MOV R18, R5 ;  /* 0x0000000500127202 */ /* 0x000fc60000000f00 */
[----:B------:R1:W-:Y:S04]  /*13120*/  STL [R1+0x5c], R7 ;  /* 0x00005c0701007387 */ /* 0x0003e80000100800 */
[----:B0-----:R-:W2:Y:S01]  /*13130*/  LDL.LU.64 R4, [R1+0x40] ;  /* 0x0000400001047983 */ /* 0x001ea20000300a00 */
[----:B-----5:R-:W-:Y:S01]  /*13140*/  MOV R25, R28 ;  /* 0x0000001c00197202 */ /* 0x020fe20000000f00 */
[----:B------:R-:W-:Y:S01]  /*13150*/  IMAD.MOV.U32 R28, RZ, RZ, R19 ;  /* 0x000000ffff1c7224 */ /* 0x000fe200078e0013 */
[----:B------:R-:W-:Y:S02]  /*13160*/  MOV R19, R6 ;  /* 0x0000000600137202 */ /* 0x000fe40000000f00 */
[----:B-1----:R-:W4:Y:S01]  /*13170*/  LDL.LU.64 R6, [R1+0x48] ;  /* 0x0000480001067983 */ /* 0x002f220000300a00 */
[----:B--2---:R-:W-:Y:S11]  /*13180*/  HMMA.16816.F32 R8, R20, R4, R8 ;  /* 0x000000041408723c */ /* 0x004ff60000001808 */
[----:B------:R-:W-:Y:S11]  /*13190*/  @!UPT UIADD3 URZ, URZ, URZ, URZ ;  /* 0x0000003f3f3ff290 */ /* 0x000ff6000fffe03f */
[----:B------:R-:W-:Y:S01]  /*131a0*/  @!UPT UIADD3 URZ, URZ, URZ, URZ ;  /* 0x0000003f3f3ff290 */ /* 0x000fe2000fffe03f */
[----:B------:R0:W-:Y:S04]  /*131b0*/  STL.64 [R1+0x180], R8 ;  /* 0x0001800801007387 */ /* 0x0001e80000100a00 */
[----:B------:R1:W-:Y:S04]  /*131c0*/  STL.64 [R1+0x188], R10 ;  /* 0x0001880a01007387 */ /* 0x0003e80000100a00 */
[----:B0-----:R-:W1:Y:S01]  /*131d0*/  LDL.LU.64 R8, [R1+0x2e18] ;  /* 0x002e180001087983 */ /* 0x001e620000300a00 */
[----:B---3--:R-:W-:Y:S01]  /*131e0*/  MOV R26, R3 ;  /* 0x00000003001a7202 */ /* 0x008fe20000000f00 */
[----:B------:R-:W-:-:S07]  /*131f0*/  IMAD.MOV.U32 R27, RZ, RZ, R2 ;  /* 0x000000ffff1b7224 */ /* 0x000fce00078e0002 */
[C---:B-1----:R-:W-:Y:S01]  /*13200*/  HMMA.16816.F32 R8, R20.reuse, R8, R24 ;  /* 0x000000081408723c */ /* 0x042fe20000001818 */
[----:B------:R-:W2:Y:S04]  /*13210*/  LDL.LU.64 R26, [R1+0x2e10] ;  /* 0x002e1000011a7983 */ /* 0x000ea80000300a00 */
[----:B------:R-:W2:Y:S11]  /*13220*/  LDL.LU.64 R24, [R1+0x2e08] ;  /* 0x002e080001187983 */ /* 0x000eb60000300a00 */
[----:B------:R-:W-:Y:S07]  /*13230*/  @!UPT UIADD3 URZ, URZ, URZ, URZ ;  /* 0x0000003f3f3ff290 */ /* 0x000fee000fffe03f */
[----:B------:R0:W-:Y:S04]  /*13240*/  STL.64 [R1+0x170], R8 ;  /* 0x0001700801007387 */ /* 0x0001e80000100a00 */
[----:B------:R2:W-:Y:S04]  /*13250*/  STL.64 [R1+0x178], R10 ;  /* 0x0001780a01007387 */ /* 0x0005e80000100a00 */
[----:B0-----:R-:W2:Y:S02]  /*13260*/  LDL.LU.64 R8, [R1+0x2e00] ;  /* 0x002e000001087983 */ /* 0x001ea40000300a00 */
[C---:B--2---:R-:W-:Y:S02]  /*13270*/  HMMA.16816.F32 R8, R20.reuse, R8, R24 ;  /* 0x000000081408723c */ /* 0x044fe40000001818 */
[----:B------:R-:W2:Y:S04]  /*13280*/  LDL.LU.64 R26, [R1+0x2df8] ;  /* 0x002df800011a7983 */ /* 0x000ea80000300a00 */
[----:B------:R-:W2:Y:S11]  /*13290*/  LDL.LU.64 R24, [R1+0x2df0] ;  /* 0x002df00001187983 */ /* 0x000eb60000300a00 */
[----:B------:R-:W-:Y:S06]  /*132a0*/  @!UPT UIADD3 URZ, URZ, URZ, URZ ;  /* 0x0000003f3f3ff290 */ /* 0x000fec000fffe03f */
        /* <DEDUP_REMOVED lines=16> */
[----:B0-----:R-:W3:Y:S04]  /*133b0*/  LDL.LU.64 R10, [R1+0x2db8] ;  /* 0x002db800010a7983 */ /* 0x001ee80000300a00 */
[----:B------:R-:W2:Y:S02]  /*133c0*/  LDL.LU.64 R8, [R1+0x2db0] ;  /* 0x002db00001087983 */ /* 0x000ea40000300a00 */
[C---:B--2---:R-:W-:Y:S11]  /*133d0*/  HMMA.16816.F32 R24, R20.reuse, R8, R24 ;  /* 0x000000081418723c */ /* 0x044ff60000001818 */
[----:B------:R-:W-:Y:S11]  /*133e0*/  @!UPT UIADD3 URZ, URZ, URZ, URZ ;  /* 0x0000003f3f3ff290 */ /* 0x000ff6000fffe03f */
[----:B------:R-:W-:Y:S01]  /*133f0*/  @!UPT UIADD3 URZ, URZ, URZ, URZ ;  /* 0x0000003f3f3ff290 */ /* 0x000fe2000fffe03f */
[----:B------:R0:W-:Y:S01]  /*13400*/  STL.64 [R1+0x130], R24 ;  /* 0x0001301801007387 */ /* 0x0001e20000100a00 */
[----:B------:R-:W-:Y:S01]  /*13410*/  IMAD.MOV.U32 R3, RZ, RZ, R26 ;  /* 0x000000ffff037224 */ /* 0x000fe200078e001a */
[----:B------:R-:W-:Y:S02]  /*13420*/  MOV R2, R27 ;  /* 0x0000001b00027202 */ /* 0x000fe40000000f00 */
[----:B------:R-:W2:Y:S04]  /*13430*/  LDL.LU.64 R26, [R1+0x2da8] ;  /* 0x002da800011a7983 */ /* 0x000ea80000300a00 */
[----:B0-----:R-:W2:Y:S04]  /*13440*/  LDL.LU.64 R24, [R1+0x2da0] ;  /* 0x002da00001187983 */ /* 0x001ea80000300a00 */
[----:B---3--:R0:W-:Y:S04]  /*13450*/  STL.64 [R1+0x2d50], R10 ;  /* 0x002d500a01007387 */ /* 0x0081e80000100a00 */
[----:B------:R-:W3:Y:S04]  /*13460*/  LDL.LU R8, [R1+0xd0] ;  /* 0x0000d00001087983 */ /* 0x000ee80000300800 */
[----:B------:R-:W3:Y:S04]  /*13470*/  LDL.LU R9, [R1+0xd4] ;  /* 0x0000d40001097983 */ /* 0x000ee80000300800 */
[----:B0-----:R-:W3:Y:S04]  /*13480*/  LDL.LU R10, [R1+0xd8] ;  /* 0x0000d800010a7983 */ /* 0x001ee80000300800 */
[----:B------:R-:W3:Y:S04]  /*13490*/  LDL.LU R11, [R1+0xdc] ;  /* 0x0000dc00010b7983 */ /* 0x000ee80000300800 */
[----:B------:R-:W-:Y:S04]  /*134a0*/  STL [R1+0x2cec], R2 ;  /* 0x002cec0201007387 */ /* 0x000fe80000100800 */
[----:B------:R-:W-:Y:S01]  /*134b0*/  STL [R1+0x2ce8], R3 ;  /* 0x002ce80301007387 */ /* 0x000fe20000100800 */
[C---:B--2---:R-:W-:Y:S11]  /*134c0*/  HMMA.16816.F32 R24, R20.reuse, R12, R24 ;  /* 0x0000000c1418723c */ /* 0x044ff60000001818 */
[----:B------:R-:W-:Y:S11]  /*134d0*/  @!UPT UIADD3 URZ, URZ, URZ, URZ ;  /* 0x0000003f3f3ff290 */ /* 0x000ff6000fffe03f */
[----:B------:R-:W-:Y:S01]  /*134e0*/  @!UPT UIADD3 URZ, URZ, URZ, URZ ;  /* 0x0000003f3f3ff290 */ /* 0x000fe2000fffe03f */
[----:B------:R-:W-:Y:S04]  /*134f0*/  STL.64 [R1+0x120], R24 ;  /* 0x0001201801007387 */ /* 0x000fe80000100a00 */
[----:B------:R0:W-:Y:S04]  /*13500*/  STL.64 [R1+0x128], R26 ;  /* 0x0001281a01007387 */ /* 0x0001e80000100a00 */
[----:B0-----:R-:W2:Y:S04]  /*13510*/  LDL.LU.64 R26, [R1+0x2d98] ;  /* 0x002d9800011a7983 */ /* 0x001ea80000300a00 */
[----:B------:R-:W5:Y:S04]  /*13520*/  LDL.LU.64 R24, [R1+0x2d90] ;  /* 0x002d900001187983 */ /* 0x000f680000300a00 */
[----:B------:R-:W-:Y:S04]  /*13530*/  STL.64 [R1+0x2d30], R14 ;  /* 0x002d300e01007387 */ /* 0x000fe80000100a00 */
[----:B------:R0:W-:Y:S04]  /*13540*/  STL.64 [R1+0x2d00], R18 ;  /* 0x002d001201007387 */ /* 0x0001e80000100a00 */
[----:B0-----:R-:W4:Y:S01]  /*13550*/  LDL.LU.64 R18, [R1+0x8] ;  /* 0x0000080001127983 */ /* 0x001f220000300a00 */
[----:B---3--:R-:W-:Y:S11]  /*13560*/  HMMA.16816.F32 R8, R20, R16, R8 ;  /* 0x000000101408723c */ /* 0x008ff60000001808 */
[----:B------:R-:W-:Y:S11]  /*13570*/  @!UPT UIADD3 URZ, URZ, URZ, URZ ;  /* 0x0000003f3f3ff290 */ /* 0x000ff6000fffe03f */
[----:B------:R-:W-:Y:S01]  /*13580*/  @!UPT UIADD3 URZ, URZ, URZ, URZ ;  /* 0x0000003f3f3ff290 */ /* 0x000fe2000fffe03f */
[----:B------:R0:W-:Y:S04]  /*13590*/  STL.64 [R1+0x110], R8 ;  /* 0x0001100801007387 */ /* 0x0001e80000100a00 */
[----:B------:R1:W-:Y:S01]  /*135a0*/  STL.64 [R1+0x118], R10 ;  /* 0x0001180a01007387 */ /* 0x0003e20000100a00 */
[----:B--2---:R-:W-:Y:S01]  /*135b0*/  MOV R20, R27 ;  /* 0x0000001b00147202 */ /* 0x004fe20000000f00 */
[----:B------:R-:W-:Y:S01]  /*135c0*/  IMAD.MOV.U32 R21, RZ, RZ, R26 ;  /* 0x000000ffff157224 */ /* 0x000fe200078e001a */
[----:B-----5:R-:W-:Y:S02]  /*135d0*/  MOV R22, R25 ;  /* 0x0000001900167202 */ /* 0x020fe40000000f00 */
[----:B------:R-:W-:Y:S01]  /*135e0*/  MOV R23, R24 ;  /* 0x0000001800177202 */ /* 0x000fe20000000f00 */
[----:B----4-:R-:W-:Y:S04]  /*135f0*/  STL.64 [R1+0x2d18], R18 ;  /* 0x002d181201007387 */ /* 0x010fe80000100a00 */
[----:B------:R-:W2:Y:S04]  /*13600*/  LDL.LU R27, [R1+0x2d8c] ;  /* 0x002d8c00011b7983 */ /* 0x000ea80000300800 */
[----:B------:R-:W3:Y:S04]  /*13610*/  LDL.LU R26, [R1+0x2d88] ;  /* 0x002d8800011a7983 */ /* 0x000ee80000300800 */
[----:B------:R-:W4:Y:S04]  /*13620*/  LDL.LU R25, [R1+0x2d84] ;  /* 0x002d840001197983 */ /* 0x000f280000300800 */
[----:B------:R-:W5:Y:S04]  /*13630*/  LDL.LU R24, [R1+0x2d80] ;  /* 0x002d800001187983 */ /* 0x000f680000300800 */
[----:B0-----:R-:W2:Y:S04]  /*13640*/  LDL.LU R8, [R1+0xb0] ;  /* 0x0000b00001087983 */ /* 0x001ea80000300800 */
[----:B------:R-:W2:Y:S04]  /*13650*/  LDL.LU R9, [R1+0xb4] ;  /* 0x0000b40001097983 */ /* 0x000ea80000300800 */
[----:B-1----:R-:W2:Y:S04]  /*13660*/  LDL.LU R10, [R1+0xb8] ;  /* 0x0000b800010a7983 */ /* 0x002ea80000300800 */
[----:B------:R-:W2:Y:S04]  /*13670*/  LDL.LU R11, [R1+0xbc] ;  /* 0x0000bc00010b7983 */ /* 0x000ea80000300800 */
[----:B--2---:R-:W-:Y:S04]  /*13680*/  STL.64 [R1+0x2d68], R10 ;  /* 0x002d680a01007387 */ /* 0x004fe80000100a00 */
[----:B------:R0:W-:Y:S04]  /*13690*/  STL.64 [R1+0x2d60], R8 ;  /* 0x002d600801007387 */ /* 0x0001e80000100a00 */
[----:B0-----:R-:W2:Y:S04]  /*136a0*/  LDL.LU R8, [R1+0xc0] ;  /* 0x0000c00001087983 */ /* 0x001ea80000300800 */
[----:B------:R-:W2:Y:S04]  /*136b0*/  LDL.LU R9, [R1+0xc4] ;  /* 0x0000c40001097983 */ /* 0x000ea80000300800 */
[----:B------:R-:W2:Y:S04]  /*136c0*/  LDL.LU R10, [R1+0xc8] ;  /* 0x0000c800010a7983 */ /* 0x000ea80000300800 */
[----:B------:R-:W2:Y:S04]  /*136d0*/  LDL.LU R11, [R1+0xcc] ;  /* 0x0000cc00010b7983 */ /* 0x000ea80000300800 */
[----:B------:R-:W2:Y:S04]  /*136e0*/  LDL.LU.64 R14, [R1+0x28] ;  /* 0x00002800010e7983 */ /* 0x000ea80000300a00 */
[----:B--2---:R0:W-:Y:S04]  /*136f0*/  STL.64 [R1+0x2d48], R14 ;  /* 0x002d480e01007387 */ /* 0x0041e80000100a00 */
[----:B0-----:R-:W2:Y:S04]  /*13700*/  LDL R14, [R1+0x38] ;  /* 0x00003800010e7983 */ /* 0x001ea80000100800 */
[----:B------:R-:W2:Y:S04]  /*13710*/  LDL R15, [R1+0x3c] ;  /* 0x00003c00010f7983 */ /* 0x000ea80000100800 */
[----:B------:R-:W2:Y:S04]  /*13720*/  LDL.LU R16, [R1+0x90] ;  /* 0x0000900001107983 */ /* 0x000ea80000300800 */
[----:B------:R-:W2:Y:S04]  /*13730*/  LDL.LU R17, [R1+0x94] ;  /* 0x0000940001117983 */ /* 0x000ea80000300800 */
[----:B------:R-:W2:Y:S04]  /*13740*/  LDL.LU R18, [R1+0x98] ;  /* 0x0000980001127983 */ /* 0x000ea80000300800 */
[----:B------:R-:W2:Y:S04]  /*13750*/  LDL.LU R19, [R1+0x9c] ;  /* 0x00009c0001137983 */ /* 0x000ea80000300800 */
[----:B--2---:R3:W-:Y:S04]  /*13760*/  STL.64 [R1+0x2d40], R18 ;  /* 0x002d401201007387 */ /* 0x0047e80000100a00 */
[----:B------:R5:W-:Y:S01]  /*13770*/  STL.64 [R1+0x2d38], R16 ;  /* 0x002d381001007387 */ /* 0x000be20000100a00 */
[----:B---3--:R-:W-:Y:S01]  /*13780*/  MOV R18, R26 ;  /* 0x0000001a00127202 */ /* 0x008fe20000000f00 */
[----:B------:R-:W-:-:S02]  /*13790*/  IMAD.MOV.U32 R19, RZ, RZ, R27 ;  /* 0x000000ffff137224 */ /* 0x000fc400078e001b */
[----:B-----5:R-:W-:Y:S01]  /*137a0*/  IMAD.MOV.U32 R16, RZ, RZ, R24 ;  /* 0x000000ffff107224 */ /* 0x020fe200078e0018 */
[----:B----4-:R-:W-:Y:S01]  /*137b0*/  MOV R17, R25 ;  /* 0x0000001900117202 */ /* 0x010fe20000000f00 */
[----:B------:R-:W2:Y:S04]  /*137c0*/  LDL.LU R24, [R1+0x2d7c] ;  /* 0x002d7c0001187983 */ /* 0x000ea80000300800 */
[----:B------:R-:W2:Y:S04]  /*137d0*/  LDL.LU R25, [R1+0x2d78] ;  /* 0x002d780001197983 */ /* 0x000ea80000300800 */
[----:B------:R-:W2:Y:S04]  /*137e0*/  LDL.LU R26, [R1+0x2d74] ;  /* 0x002d7400011a7983 */ /* 0x000ea80000300800 */
[----:B------:R-:W2:Y:S04]  /*137f0*/  LDL.LU R27, [R1+0x2d70] ;  /* 0x002d7000011b7983 */ /* 0x000ea80000300800 */
[----:B------:R-:W-:Y:S04]  /*13800*/  STL.64 [R1+0x2d10], R22 ;  /* 0x002d101601007387 */ /* 0x000fe80000100a00 */
[----:B------:R0:W-:Y:S04]  /*13810*/  STL.64 [R1+0x2d08], R20 ;  /* 0x002d081401007387 */ /* 0x0001e80000100a00 */
[----:B0-----:R-:W3:Y:S04]  /*13820*/  LDL.LU R20, [R1+0x80] ;  /* 0x0000800001147983 */ /* 0x001ee80000300800 */
[----:B------:R-:W3:Y:S04]  /*13830*/  LDL.LU R21, [R1+0x84] ;  /* 0x0000840001157983 */ /* 0x000ee80000300800 */
[----:B------:R-:W4:Y:S04]  /*13840*/  LDL.LU R22, [R1+0x88] ;  /* 0x0000880001167983 */ /* 0x000f280000300800 */
[----:B------:R-:W4:Y:S01]  /*13850*/  LDL.LU R23, [R1+0x8c] ;  /* 0x00008c0001177983 */ /* 0x000f220000300800 */
[----:B--2---:R-:W-:Y:S03]  /*13860*/  HMMA.16816.F32 R8, R24, R6, R8 ;  /* 0x000000061808723c */ /* 0x004fe60000001808 */
[----:B----4-:R0:W-:Y:S04]  /*13870*/  STL.64 [R1+0x2d28], R22 ;  /* 0x002d281601007387 */ /* 0x0101e80000100a00 */
[----:B---3--:R-:W-:Y:S04]  /*13880*/  STL.64 [R1+0x2d20], R20 ;  /* 0x002d201401007387 */ /* 0x008fe80000100a00 */
[----:B0-----:R-:W2:Y:S11]  /*13890*/  LDL.LU.64 R22, [R1+0x18] ;  /* 0x0000180001167983 */ /* 0x001eb60000300a00 */
[----:B------:R-:W-:Y:S01]  /*138a0*/  @!UPT UIADD3 URZ, URZ, URZ, URZ ;  /* 0x0000003f3f3ff290 */ /* 0x000fe2000fffe03f */
[----:B------:R-:W-:Y:S04]  /*138b0*/  STL.64 [R1+0x100], R8 ;  /* 0x0001000801007387 */ /* 0x000fe80000100a00 */
[----:B------:R0:W-:Y:S04]  /*138c0*/  STL.64 [R1+0x108], R10 ;  /* 0x0001080a01007387 */ /* 0x0001e80000100a00 */
[----:B0-----:R-:W3:Y:S04]  /*138d0*/  LDL.LU.64 R10, [R1+0x2d68] ;  /* 0x002d6800010a7983 */ /* 0x001ee80000300a00 */
[----:B------:R-:W3:Y:S01]  /*138e0*/  LDL.LU.64 R8, [R1+0x2d60] ;  /* 0x002d600001087983 */ /* 0x000ee20000300a00 */
[----:B------:R-:W-:-:S02]  /*138f0*/  MOV R3, R7 ;  /* 0x0000000700037202 */ /* 0x000fc40000000f00 */
[----:B------:R-:W-:Y:S01]  /*13900*/  MOV R2, R6 ;  /* 0x0000000600027202 */ /* 0x000fe20000000f00 */
[----:B------:R-:W4:Y:S01]  /*13910*/  LDL.LU R4, [R1+0x60] ;  /* 0x0000600001047983 */ /* 0x000f220000300800 */
[----:B------:R-:W-:-:S03]  /*13920*/  IMAD.MOV.U32 R5, RZ, RZ, R0 ;  /* 0x000000ffff057224 */ /* 0x000fc600078e0000 */
[----:B------:R-:W5:Y:S04]  /*13930*/  LDL.LU R0, [R1+0x2d58] ;  /* 0x002d580001007983 */ /* 0x000f680000300800 */
[----:B------:R-:W-:Y:S04]  /*13940*/  STL [R1+0x2cf4], R3 ;  /* 0x002cf40301007387 */ /* 0x000fe80000100800 */
[----:B------:R-:W-:Y:S01]  /*13950*/  STL [R1+0x2cf0], R2 ;  /* 0x002cf00201007387 */ /* 0x000fe20000100800 */
[C---:B---3--:R-:W-:Y:S03]  /*13960*/  HMMA.16816.F32 R12, R24.reuse, R14, R8 ;  /* 0x0000000e180c723c */ /* 0x048fe60000001808 */
[----:B------:R-:W3:Y:S11]  /*13970*/  LDL.LU.64 R10, [R1+0x2d50] ;  /* 0x002d5000010a7983 */ /* 0x000ef60000300a00 */
[----:B------:R-:W-:Y:S10]  /*13980*/  @!UPT UIADD3 URZ, URZ, URZ, URZ ;  /* 0x0000003f3f3ff290 */ /* 0x000ff4000fffe03f */
[----:B------:R-:W-:Y:S01]  /*13990*/  MOV R9, R14 ;  /* 0x0000000e00097202 */ /* 0x000fe20000000f00 */
[----:B------:R-:W-:Y:S02]  /*139a0*/  IMAD.MOV.U32 R8, RZ, RZ, R15 ;  /* 0x000000ffff087224 */ /* 0x000fe400078e000f */
        /* <DEDUP_REMOVED lines=9> */
[----:B--2---:R-:W-:Y:S11]  /*13a40*/  HMMA.16816.F32 R16, R24, R14, R16 ;  /* 0x0000000e1810723c */ /* 0x004ff60000001810 */
[----:B------:R-:W-:Y:S11]  /*13a50*/  @!UPT UIADD3 URZ, URZ, URZ, URZ ;  /* 0x0000003f3f3ff290 */ /* 0x000ff6000fffe03f */
[----:B------:R-:W-:Y:S01]  /*13a60*/  @!UPT UIADD3 URZ, URZ, URZ, URZ ;  /* 0x0000003f3f3ff290 */ /* 0x000fe2000fffe03f */
[----:B------:R-:W-:Y:S04]  /*13a70*/  STL.64 [R1+0xe0], R16 ;  /* 0x0000e01001007387 */ /* 0x000fe80000100a00 */
[----:B------:R0:W-:Y:S04]  /*13a80*/  STL.64 [R1+0xe8], R18 ;  /* 0x0000e81201007387 */ /* 0x0001e80000100a00 */
[----:B0-----:R-:W2:Y:S04]  /*13a90*/  LDL.LU.64 R18, [R1+0x2d40] ;  /* 0x002d400001127983 */ /* 0x001ea80000300a00 */
[----:B------:R-:W2:Y:S01]  /*13aa0*/  LDL.LU.64 R16, [R1+0x2d38] ;  /* 0x002d380001107983 */ /* 0x000ea20000300a00 */
[----:B------:R-:W-:Y:S01]  /*13ab0*/  MOV R29, R14 ;  /* 0x0000000e001d7202 */ /* 0x000fe20000000f00 */
[----:B------:R-:W-:Y:S01]  /*13ac0*/  IMAD.MOV.U32 R13, RZ, RZ, R22 ;  /* 0x000000ffff0d7224 */ /* 0x000fe200078e0016 */
[----:B------:R-:W-:-:S02]  /*13ad0*/  MOV R28, R15 ;  /* 0x0000000f001c7202 */ /* 0x000fc40000000f00 */
[----:B------:R-:W4:Y:S01]  /*13ae0*/  LDL.LU.64 R14, [R1+0x2d30] ;  /* 0x002d3000010e7983 */ /* 0x000f220000300a00 */
[----:B------:R-:W-:Y:S01]  /*13af0*/  MOV R12, R23 ;  /* 0x00000017000c7202 */ /* 0x000fe20000000f00 */
[C---:B--2---:R-:W-:Y:S02]  /*13b00*/  HMMA.16816.F32 R16, R24.reuse, R22, R16 ;  /* 0x000000161810723c */ /* 0x044fe40000001810 */
[----:B------:R-:W2:Y:S04]  /*13b10*/  LDL.LU.64 R22, [R1+0x2d28] ;  /* 0x002d280001167983 */ /* 0x000ea80000300a00 */
[----:B------:R-:W2:Y:S11]  /*13b20*/  LDL.LU.64 R20, [R1+0x2d20] ;  /* 0x002d200001147983 */ /* 0x000eb60000300a00 */
[----:B------:R-:W-:Y:S06]  /*13b30*/  @!UPT UIADD3 URZ, URZ, URZ, URZ ;  /* 0x0000003f3f3ff290 */ /* 0x000fec000fffe03f */
[----:B------:R-:W-:Y:S01]  /*13b40*/  STL.64 [R1+0xd0], R16 ;  /* 0x0000d01001007387 */ /* 0x000fe20000100a00 */
[----:B------:R-:W-:Y:S01]  /*13b50*/  MOV R8, R18 ;  /* 0x0000001200087202 */ /* 0x000fe20000000f00 */
[----:B------:R-:W-:Y:S02]  /*13b60*/  IMAD.MOV.U32 R9, RZ, RZ, R19 ;  /* 0x000000ffff097224 */ /* 0x000fe400078e0013 */
[----:B------:R-:W2:Y:S02]  /*13b70*/  LDL.LU.64 R18, [R1+0x2d18] ;  /* 0x002d180001127983 */ /* 0x000ea40000300a00 */
[----:B--2---:R-:W-:Y:S11]  /*13b80*/  HMMA.16816.F32 R20, R24, R18, R20 ;  /* 0x000000121814723c */ /* 0x004ff60000001814 */
[----:B------:R-:W-:Y:S11]  /*13b90*/  @!UPT UIADD3 URZ, URZ, URZ, URZ ;  /* 0x0000003f3f3ff290 */ /* 0x000ff6000fffe03f */
[----:B------:R-:W-:Y:S01]  /*13ba0*/  @!UPT UIADD3 URZ, URZ, URZ, URZ ;  /* 0x0000003f3f3ff290 */ /* 0x000fe2000fffe03f */
[----:B------:R-:W-:Y:S04]  /*13bb0*/  STL.64 [R1+0xc0], R20 ;  /* 0x0000c01401007387 */ /* 0x000fe80000100a00 */
[----:B------:R0:W-:Y:S04]  /*13bc0*/  STL.64 [R1+0xc8], R22 ;  /* 0x0000c81601007387 */ /* 0x0001e80000100a00 */
[----:B0-----:R-:W3:Y:S04]  /*13bd0*/  LDL.LU.64 R22, [R1+0x2d10] ;  /* 0x002d100001167983 */ /* 0x001ee80000300a00 */
[----:B------:R-:W3:Y:S01]  /*13be0*/  LDL.LU.64 R20, [R1+0x2d08] ;  /* 0x002d080001147983 */ /* 0x000ee20000300a00 */
[----:B------:R-:W-:-:S02]  /*13bf0*/  MOV R3, R18 ;  /* 0x0000001200037202 */ /* 0x000fc40000000f00 */
[----:B------:R-:W-:Y:S02]  /*13c00*/  MOV R2, R19 ;  /* 0x0000001300027202 */ /* 0x000fe40000000f00 */
[----:B------:R-:W2:Y:S01]  /*13c10*/  LDL.LU.64 R18, [R1+0x2d00] ;  /* 0x002d000001127983 */ /* 0x000ea20000300a00 */
[----:B---3--:R-:W-:Y:S11]  /*13c20*/  HMMA.16816.F32 R20, R24, R10, R20 ;  /* 0x0000000a1814723c */ /* 0x008ff60000001814 */
[----:B------:R-:W-:Y:S11]  /*13c30*/  @!UPT UIADD3 URZ, URZ, URZ, URZ ;  /* 0x0000003f3f3ff290 */ /* 0x000ff6000fffe03f */
[----:B------:R-:W-:Y:S01]  /*13c40*/  @!UPT UIADD3 URZ, URZ, URZ, URZ ;  /* 0x0000003f3f3ff290 */ /* 0x000fe2000fffe03f */
[----:B------:R-:W-:Y:S04]  /*13c50*/  STL.64 [R1+0xb8], R22 ;  /* 0x0000b81601007387 */ /* 0x000fe80000100a00 */
[----:B------:R2:W-:Y:S04]  /*13c60*/  STL.64 [R1+0x2c68], R10 ;  /* 0x002c680a01007387 */ /* 0x0005e80000100a00 */
[----:B------:R0:W-:Y:S01]  /*13c70*/  STL.64 [R1+0x2c60], R8 ;  /* 0x002c600801007387 */ /* 0x0001e20000100a00 */
[----:B--2---:R-:W-:-:S03]  /*13c80*/  IMAD.MOV.U32 R10, RZ, RZ, R19 ;  /* 0x000000ffff0a7224 */ /* 0x004fc600078e0013 */
[----:B0-----:R-:W2:Y:S01]  /*13c90*/  LDL.LU R8, [R1+0x50] ;  /* 0x0000500001087983 */ /* 0x001ea20000300800 */
[----:B------:R-:W-:-:S03]  /*13ca0*/  MOV R9, R18 ;  /* 0x0000001200097202 */ /* 0x000fc60000000f00 */
[----:B------:R-:W2:Y:S04]  /*13cb0*/  LDL.LU R18, [R1+0x2cfc] ;  /* 0x002cfc0001127983 */ /* 0x000ea80000300800 */
[----:B------:R-:W2:Y:S04]  /*13cc0*/  LDL.LU R19, [R1+0x2cf8] ;  /* 0x002cf80001137983 */ /* 0x000ea80000300800 */
[----:B------:R-:W2:Y:S01]  /*13cd0*/  LDL.LU R11, [R1+0x5c] ;  /* 0x00005c00010b7983 */ /* 0x000ea20000300800 */
[----:B------:R-:W-:Y:S01]  /*13ce0*/  IMAD.MOV.U32 R16, RZ, RZ, R20 ;  /* 0x000000ffff107224 */ /* 0x000fe200078e0014 */
[----:B------:R-:W-:-:S02]  /*13cf0*/  MOV R17, R21 ;  /* 0x0000001500117202 */ /* 0x000fc40000000f00 */
[----:B----4-:R-:W-:Y:S01]  /*13d00*/  HMMA.16816.F32 R20, R24, R14, R4 ;  /* 0x0000000e1814723c */ /* 0x010fe20000001804 */
[----:B------:R-:W-:Y:S04]  /*13d10*/  STL.64 [R1+0x2c88], R14 ;  /* 0x002c880e01007387 */ /* 0x000fe80000100a00 */
[----:B-----5:R-:W0:Y:S11]  /*13d20*/  LDSM.16.MT88.4 R4, [R0+0xa100] ;  /* 0x00a100000004783b */ /* 0x020e360000004200 */
[----:B------:R-:W-:Y:S07]  /*13d30*/  @!UPT UIADD3 URZ, URZ, URZ, URZ ;  /* 0x0000003f3f3ff290 */ /* 0x000fee000fffe03f */
[----:B------:R-:W-:Y:S04]  /*13d40*/  STL.64 [R1+0xa0], R20 ;  /* 0x0000a01401007387 */ /* 0x000fe80000100a00 */
[----:B------:R1:W-:Y:S04]  /*13d50*/  STL.64 [R1+0xa8], R22 ;  /* 0x0000a81601007387 */ /* 0x0003e80000100a00 */
[----:B-1----:R-:W1:Y:S04]  /*13d60*/  S2R R23, SR_TID.X ;  /* 0x0000000000177919 */ /* 0x002e680000002100 */
[----:B0-----:R-:W-:Y:S01]  /*13d70*/  STL.64 [R1+0x2ce0], R6 ;  /* 0x002ce00601007387 */ /* 0x001fe20000100a00 */
[----:B-1----:R-:W-:-:S03]  /*13d80*/  LOP3.LUT R22, R23, 0x7, RZ, 0xc0, !PT ;  /* 0x0000000717167812 */ /* 0x002fc600078ec0ff */
[----:B------:R-:W-:Y:S01]  /*13d90*/  STL.64 [R1+0x2cd8], R4 ;  /* 0x002cd80401007387 */ /* 0x000fe20000100a00 */
[----:B--2---:R-:W-:Y:S07]  /*13da0*/  HMMA.16816.F32 R24, R24, R18, R8 ;  /* 0x000000121818723c */ /* 0x004fee0000001808 */
[----:B------:R-:W-:Y:S01]  /*13db0*/  IMAD R11, R22, 0x210, RZ ;  /* 0x00000210160b7824 */ /* 0x000fe200078e02ff */
[----:B------:R-:W-:Y:S02]  /*13dc0*/  SHF.L.U32 R10, R23, 0x1, RZ ;  /* 0x00000001170a7819 */ /* 0x000fe400000006ff */
[----:B------:R-:W0:Y:S02]  /*13dd0*/  LDSM.16.MT88.4 R20, [R0+0xc000] ;  /* 0x00c000000014783b */ /* 0x000e240000004200 */
[----:B------:R-:W-:-:S04]  /*13de0*/  LOP3.LUT R9, R11, 0x30, R10, 0x78, !PT ;  /* 0x000000300b097812 */ /* 0x000fc800078e780a */
[----:B------:R-:W-:-:S05]  /*13df0*/  LOP3.LUT R9, R9, 0x40, RZ, 0x3c, !PT ;  /* 0x0000004009097812 */ /* 0x000fca00078e3cff */
[----:B------:R-:W1:Y:S04]  /*13e00*/  LDSM.16.M88.4 R4, [R9+0x20080] ;  /* 0x020080000904783b */ /* 0x000e680000000200 */
[----:B------:R-:W-:Y:S04]  /*13e10*/  STL.64 [R1+0x2c48], R18 ;  /* 0x002c481201007387 */ /* 0x000fe80000100a00 */
[----:B------:R2:W-:Y:S04]  /*13e20*/  STL.64 [R1+0x2c40], R16 ;  /* 0x002c401001007387 */ /* 0x0005e80000100a00 */
[----:B------:R-:W-:Y:S04]  /*13e30*/  STL.64 [R1+0x2be0], R26 ;  /* 0x002be01a01007387 */ /* 0x000fe80000100a00 */
[----:B------:R-:W-:Y:S01]  /*13e40*/  STL.64 [R1+0x2bd8], R24 ;  /* 0x002bd81801007387 */ /* 0x000fe20000100a00 */
[----:B------:R-:W-:Y:S01]  /*13e50*/  MOV R10, R3 ;  /* 0x00000003000a7202 */ /* 0x000fe20000000f00 */
[----:B------:R-:W-:-:S02]  /*13e60*/  IMAD.MOV.U32 R11, RZ, RZ, R2 ;  /* 0x000000ffff0b7224 */ /* 0x000fc400078e0002 */
[----:B------:R-:W-:Y:S04]  /*13e70*/  LDSM.16.M88.4 R24, [R9+0x22080] ;  /* 0x022080000918783b */ /* 0x000fe80000000200 */
[----:B0-----:R-:W-:Y:S04]  /*13e80*/  STL.64 [R1+0x2c58], R22 ;  /* 0x002c581601007387 */ /* 0x001fe80000100a00 */
[----:B------:R-:W-:Y:S04]  /*13e90*/  STL.64 [R1+0x2c50], R20 ;  /* 0x002c501401007387 */ /* 0x000fe80000100a00 */
[----:B------:R-:W-:Y:S04]  /*13ea0*/  STL [R1+0x2bbc], R0 ;  /* 0x002bbc0001007387 */ /* 0x000fe80000100800 */
[----:B--2---:R-:W2:Y:S04]  /*13eb0*/  LDL.LU R16, [R1+0x120] ;  /* 0x0001200001107983 */ /* 0x004ea80000300800 */
[----:B-1----:R-:W-:Y:S04]  /*13ec0*/  STL.64 [R1+0x90], R4 ;  /* 0x0000900401007387 */ /* 0x002fe80000100a00 */
[----:B------:R-:W-:Y:S04]  /*13ed0*/  STL.64 [R1+0x98], R6 ;  /* 0x0000980601007387 */ /* 0x000fe80000100a00 */
[----:B------:R-:W2:Y:S04]  /*13ee0*/  LDL.LU R17, [R1+0x124] ;  /* 0x0001240001117983 */ /* 0x000ea80000300800 */
[----:B------:R-:W3:Y:S04]  /*13ef0*/  LDL.LU R18, [R1+0x128] ;  /* 0x0001280001127983 */ /* 0x000ee80000300800 */
[----:B------:R-:W3:Y:S04]  /*13f00*/  LDL.LU R19, [R1+0x12c] ;  /* 0x00012c0001137983 */ /* 0x000ee80000300800 */
[----:B------:R-:W0:Y:S04]  /*13f10*/  LDSM.16.M88.4 R4, [R9+0x21080] ;  /* 0x021080000904783b */ /* 0x000e280000000200 */
[----:B---3--:R-:W-:Y:S04]  /*13f20*/  STL.64 [R1+0x2c78], R18 ;  /* 0x002c781201007387 */ /* 0x008fe80000100a00 */
[----:B--2---:R-:W-:Y:S04]  /*13f30*/  STL.64 [R1+0x2c70], R16 ;  /* 0x002c701001007387 */ /* 0x004fe80000100a00 */
[----:B------:R-:W2:Y:S04]  /*13f40*/  LDL.LU R3, [R1+0x2cf4] ;  /* 0x002cf40001037983 */ /* 0x000ea80000300800 */
[----:B------:R-:W3:Y:S04]  /*13f50*/  LDL.LU R2, [R1+0x2cf0] ;  /* 0x002cf00001027983 */ /* 0x000ee80000300800 */
[----:B------:R1:W-:Y:S02]  /*13f60*/  STL.64 [R1+0x2c80], R10 ;  /* 0x002c800a01007387 */ /* 0x0003e40000100a00 */
[----:B-1----:R-:W-:-:S02]  /*13f70*/  MOV R10, R13 ;  /* 0x0000000d000a7202 */ /* 0x002fc40000000f00 */
[----:B------:R-:W-:-:S05]  /*13f80*/  MOV R11, R12 ;  /* 0x0000000c000b7202 */ /* 0x000fca0000000f00 */
[----:B------:R1:W-:Y:S04]  /*13f90*/  STL.64 [R1+0x2c90], R10 ;  /* 0x002c900a01007387 */ /* 0x0003e80000100a00 */
[----:B------:R-:W4:Y:S04]  /*13fa0*/  LDL.LU R12, [R1+0x150] ;  /* 0x00015000010c7983 */ /* 0x000f280000300800 */
[----:B------:R-:W4:Y:S04]  /*13fb0*/  LDL.LU R13, [R1+0x154] ;  /* 0x00015400010d7983 */ /* 0x000f280000300800 */
[----:B------:R-:W5:Y:S04]  /*13fc0*/  LDL.LU R14, [R1+0x158] ;  /* 0x00015800010e7983 */ /* 0x000f680000300800 */
[----:B------:R-:W5:Y:S01]  /*13fd0*/  LDL.LU R15, [R1+0x15c] ;  /* 0x00015c00010f7983 */ /* 0x000f620000300800 */
[----:B-1----:R-:W-:Y:S01]  /*13fe0*/  IMAD.MOV.U32 R10, RZ, RZ, R29 ;  /* 0x000000ffff0a7224 */ /* 0x002fe200078e001d */
[----:B------:R-:W-:-:S02]  /*13ff0*/  MOV R11, R28 ;  /* 0x0000001c000b7202 */ /* 0x000fc40000000f00 */
[----:B-----5:R-:W-:Y:S04]  /*14000*/  STL.64 [R1+0x2ca0], R14 ;  /* 0x002ca00e01007387 */ /* 0x020fe80000100a00 */
[----:B----4-:R-:W-:Y:S04]  /*14010*/  STL.64 [R1+0x2c98], R12 ;  /* 0x002c980c01007387 */ /* 0x010fe80000100a00 */
[----:B------:R1:W-:Y:S04]  /*14020*/  STL.64 [R1+0x2ca8], R10 ;  /* 0x002ca80a01007387 */ /* 0x0003e80000100a00 */
[----:B-1----:R-:W4:Y:S04]  /*14030*/  LDL.LU R10, [R1+0x38] ;  /* 0x00003800010a7983 */ /* 0x002f280000300800 */
[----:B------:R-:W4:Y:S04]  /*14040*/  LDL.LU R11, [R1+0x3c] ;  /* 0x00003c00010b7983 */ /* 0x000f280000300800 */
[----:B----4-:R3:W-:Y:S02]  /*14050*/  STL.64 [R1+0x2cc0], R10 ;  /* 0x002cc00a01007387 */ /* 0x0107e40000100a00 */
[----:B---3--:R-:W-:Y:S01]  /*14060*/  MOV R10, R2 ;  /* 0x00000002000a7202 */ /* 0x008fe20000000f00 */
[----:B--2---:R-:W-:Y:S01]  /*14070*/  IMAD.MOV.U32 R11, RZ, RZ, R3 ;  /* 0x000000ffff0b7224 */ /* 0x004fe200078e0003 */
[----:B------:R-:W2:Y:S04]  /*14080*/  LDL.LU R2, [R1+0x2cec] ;  /* 0x002cec0001027983 */ /* 0x000ea80000300800 */
[----:B------:R-:W3:Y:S04]  /*14090*/  LDL.LU R3, [R1+0x2ce8] ;  /* 0x002ce80001037983 */ /* 0x000ee80000300800 */
[----:B------:R-:W4:Y:S04]  /*140a0*/  LDL.LU R12, [R1+0x160] ;  /* 0x00016000010c7983 */ /* 0x000f280000300800 */
[----:B------:R-:W4:Y:S04]  /*140b0*/  LDL.LU R13, [R1+0x164] ;  /* 0x00016400010d7983 */ /* 0x000f280000300800 */
[----:B------:R-:W5:Y:S04]  /*140c0*/  LDL.LU R14, [R1+0x168] ;  /* 0x00016800010e7983 */ /* 0x000f680000300800 */
[----:B------:R-:W5:Y:S04]  /*140d0*/  LDL.LU R15, [R1+0x16c] ;  /* 0x00016c00010f7983 */ /* 0x000f680000300800 */
[----:B-----5:R-:W-:Y:S04]  /*140e0*/  STL.64 [R1+0x2cb8], R14 ;  /* 0x002cb80e01007387 */ /* 0x020fe80000100a00 */
[----:B----4-:R1:W-:Y:S04]  /*140f0*/  STL.64 [R1+0x2cb0], R12 ;  /* 0x002cb00c01007387 */ /* 0x0103e80000100a00 */
[----:B-1----:R-:W4:Y:S04]  /*14100*/  LDL.LU R12, [R1+0x170] ;  /* 0x00017000010c7983 */ /* 0x002f280000300800 */
[----:B------:R-:W4:Y:S04]  /*14110*/  LDL.LU R13, [R1+0x174] ;  /* 0x00017400010d7983 */ /* 0x000f280000300800 */
[----:B------:R-:W5:Y:S04]  /*14120*/  LDL.LU R14, [R1+0x178] ;  /* 0x00017800010e7983 */ /* 0x000f680000300800 */
[----:B------:R-:W5:Y:S01]  /*14130*/  LDL.LU R15, [R1+0x17c] ;  /* 0x00017c00010f7983 */ /* 0x000f620000300800 */
[----:B0-----:R-:W-:Y:S01]  /*14140*/  IMAD.MOV.U32 R28, RZ, RZ, R4 ;  /* 0x000000ffff1c7224 */ /* 0x001fe200078e0004 */
[----:B------:R-:W-:-:S02]  /*14150*/  MOV R29, R5 ;  /* 0x00000005001d7202 */ /* 0x000fc40000000f00 */
[----:B---3--:R-:W-:Y:S02]  /*14160*/  MOV R22, R3 ;  /* 0x0000000300167202 */ /* 0x008fe40000000f00 */
[----:B--2---:R-:W-:Y:S01]  /*14170*/  MOV R23, R2 ;  /* 0x0000000200177202 */ /* 0x004fe20000000f00 */
[----:B-----5:R-:W-:Y:S04]  /*14180*/  STL.64 [R1+0x2cd0], R14 ;  /* 0x002cd00e01007387 */ /* 0x020fe80000100a00 */
[----:B----4-:R0:W-:Y:S04]  /*14190*/  STL.64 [R1+0x2cc8], R12 ;  /* 0x002cc80c01007387 */ /* 0x0101e80000100a00 */
[----:B0-----:R-:W2:Y:S04]  /*141a0*/  LDL.LU R12, [R1+0x180] ;  /* 0x00018000010c7983 */ /* 0x001ea80000300800 */
[----:B------:R-:W2:Y:S04]  /*141b0*/  LDL.LU R13, [R1+0x184] ;  /* 0x00018400010d7983 */ /* 0x000ea80000300800 */
[----:B------:R-:W2:Y:S04]  /*141c0*/  LDL.LU R14, [R1+0x188] ;  /* 0x00018800010e7983 */ /* 0x000ea80000300800 */
[----:B------:R-:W2:Y:S04]  /*141d0*/  LDL.LU R15, [R1+0x18c] ;  /* 0x00018c00010f7983 */ /* 0x000ea80000300800 */
[----:B------:R-:W3:Y:S04]  /*141e0*/  LDL.LU R16, [R1+0x140] ;  /* 0x0001400001107983 */ /* 0x000ee80000300800 */
[----:B------:R-:W3:Y:S04]  /*141f0*/  LDL.LU R17, [R1+0x144] ;  /* 0x0001440001117983 */ /* 0x000ee80000300800 */
[----:B------:R-:W3:Y:S04]  /*14200*/  LDL.LU R18, [R1+0x148] ;  /* 0x0001480001127983 */ /* 0x000ee80000300800 */
[----:B------:R-:W3:Y:S04]  /*14210*/  LDL.LU R19, [R1+0x14c] ;  /* 0x00014c0001137983 */ /* 0x000ee80000300800 */
[----:B------:R-:W4:Y:S04]  /*14220*/  LDL.LU R20, [R1+0x130] ;  /* 0x0001300001147983 */ /* 0x000f280000300800 */
[----:B------:R-:W4:Y:S04]  /*14230*/  LDL.LU R21, [R1+0x134] ;  /* 0x0001340001157983 */ /* 0x000f280000300800 */
[----:B------:R-:W-:Y:S04]  /*14240*/  STL.64 [R1+0x190], R4 ;  /* 0x0001900401007387 */ /* 0x000fe80000100a00 */
[----:B------:R-:W-:Y:S04]  /*14250*/  STL.64 [R1+0x198], R6 ;  /* 0x0001980601007387 */ /* 0x000fe80000100a00 */
[----:B------:R-:W0:Y:S04]  /*14260*/  LDSM.16.M88.4 R4, [R9+0x23080] ;  /* 0x023080000904783b */ /* 0x000e280000000200 */
[----:B------:R-:W-:Y:S04]  /*14270*/  STL.64 [R1+0x1a0], R24 ;  /* 0x0001a01801007387 */ /* 0x000fe80000100a00 */
[----:B------:R-:W-:Y:S04]  /*14280*/  STL.64 [R1+0x1a8], R26 ;  /* 0x0001a81a01007387 */ /* 0x000fe80000100a00 */
[----:B------:R-:W-:Y:S04]  /*14290*/  LDSM.16.M88.4 R24, [R9+0x26080] ;  /* 0x026080000918783b */ /* 0x000fe80000000200 */
[----:B0-----:R-:W-:Y:S01]  /*142a0*/  STL.64 [R1+0x1b0], R4 ;  /* 0x0001b00401007387 */ /* 0x001fe20000100a00 */
[----:B------:R-:W-:Y:S01]  /*142b0*/  MOV R3, R6 ;  /* 0x0000000600037202 */ /* 0x000fe20000000f00 */
[----:B------:R-:W-:-:S02]  /*142c0*/  IMAD.MOV.U32 R2, RZ, RZ, R7 ;  /* 0x000000ffff027224 */ /* 0x000fc400078e0007 */
[----:B------:R-:W-:Y:S04]  /*142d0*/  STL.64 [R1+0x1b8], R6 ;  /* 0x0001b80601007387 */ /* 0x000fe80000100a00 */
[----:B------:R-:W0:Y:S04]  /*142e0*/  LDSM.16.M88.4 R4, [R9+0x24080] ;  /* 0x024080000904783b */ /* 0x000e280000000200 */
[----:B------:R1:W-:Y:S04]  /*142f0*/  STL [R1+0x2b74], R2 ;  /* 0x002b740201007387 */ /* 0x0003e80000100800 */
[----:B------:R-:W-:Y:S04]  /*14300*/  STL [R1+0x2b70], R3 ;  /* 0x002b700301007387 */ /* 0x000fe80000100800 */
[----:B0-----:R-:W-:Y:S01]  /*14310*/  STL.64 [R1+0x1d0], R4 ;  /* 0x0001d00401007387 */ /* 0x001fe20000100a00 */
[----:B-1----:R-:W-:-:S02]  /*14320*/  MOV R2, R4 ;  /* 0x0000000400027202 */ /* 0x002fc40000000f00 */
[----:B------:R-:W-:Y:S01]  /*14330*/  MOV R0, R5 ;  /* 0x0000000500007202 */ /* 0x000fe20000000f00 */
[----:B------:R-:W-:Y:S04]  /*14340*/  STL.64 [R1+0x1d8], R6 ;  /* 0x0001d80601007387 */ /* 0x000fe80000100a00 */
[----:B------:R-:W0:Y:S04]  /*14350*/  LDSM.16.M88.4 R4, [R9+0x25080] ;  /* 0x025080000904783b */ /* 0x000e280000000200 */
[----:B0-----:R-:W-:Y:S04]  /*14360*/  STL.64 [R1+0x1f0], R4 ;  /* 0x0001f00401007387 */ /* 0x001fe80000100a00 */
[----:B------:R-:W-:Y:S04]  /*14370*/  STL.64 [R1+0x1f8], R6 ;  /* 0x0001f80601007387 */ /* 0x000fe80000100a00 */
[----:B------:R-:W0:Y:S04]  /*14380*/  LDSM.16.M88.4 R4, [R9+0x27080] ;  /* 0x027080000904783b */ /* 0x000e280000000200 */
[----:B0-----:R-:W-:Y:S04]  /*14390*/  STL.64 [R1+0x220], R4 ;  /* 0x0002200401007387 */ /* 0x001fe80000100a00 */
[----:B------:R0:W-:Y:S04]  /*143a0*/  STL.64 [R1+0x228], R6 ;  /* 0x0002280601007387 */ /* 0x0001e80000100a00 */
[----:B0-----:R-:W2:Y:S04]  /*143b0*/  LDL.LU.64 R6, [R1+0x2ce0] ;  /* 0x002ce00001067983 */ /* 0x001ea80000300a00 */
[----:B------:R-:W2:Y:S02]  /*143c0*/  LDL.LU.64 R4, [R1+0x2cd8] ;  /* 0x002cd80001047983 */ /* 0x000ea40000300a00 */
[C---:B--2---:R-:W-:Y:S02]  /*143d0*/  HMMA.16816.F32 R8, R4.reuse, R10, R12 ;  /* 0x0000000a0408723c */ /* 0x044fe4000000180c */
[----:B------:R-:W2:Y:S04]  /*143e0*/  LDL.LU.64 R14, [R1+0x2cd0] ;  /* 0x002cd000010e7983 */ /* 0x000ea80000300a00 */
[----:B------:R-:W2:Y:S11]  /*143f0*/  LDL.LU.64 R12, [R1+0x2cc8] ;  /* 0x002cc800010c7983 */ /* 0x000eb60000300a00 */
[----:B------:R-:W-:Y:S06]  /*14400*/  @!UPT UIADD3 URZ, URZ, URZ, URZ ;  /* 0x0000003f3f3ff290 */ /* 0x000fec000fffe03f */
        /* <DEDUP_REMOVED lines=9> */
[----:B0-----:R-:W2:Y:S04]  /*144a0*/  LDL.LU.64 R10, [R1+0x2ca8] ;  /* 0x002ca800010a7983 */ /* 0x001ea80000300a00 */
[----:B------:R-:W-:Y:S04]  /*144b0*/  STL.64 [R1+0x218], R26 ;  /* 0x0002181a01007387 */ /* 0x000fe80000100a00 */
[----:B------:R0:W-:Y:S04]  /*144c0*/  STL.64 [R1+0x2be8], R24 ;  /* 0x002be81801007387 */ /* 0x0001e80000100a00 */
[----:B0-----:R-:W5:Y:S04]  /*144d0*/  LDL.LU R24, [R1+0x110] ;  /* 0x0001100001187983 */ /* 0x001f680000300800 */
[----:B------:R-:W5:Y:S04]  /*144e0*/  LDL.LU R25, [R1+0x114] ;  /* 0x0001140001197983 */ /* 0x000f680000300800 */
[----:B------:R-:W5:Y:S04]  /*144f0*/  LDL.LU R26, [R1+0x118] ;  /* 0x00011800011a7983 */ /* 0x000f680000300800 */
[----:B------:R-:W5:Y:S01]  /*14500*/  LDL.LU R27, [R1+0x11c] ;  /* 0x00011c00011b7983 */ /* 0x000f620000300800 */
        /* <DEDUP_REMOVED lines=9> */
[----:B------:R-:W-:Y:S10]  /*145a0*/  @!UPT UIADD3 URZ, URZ, URZ, URZ ;  /* 0x0000003f3f3ff290 */ /* 0x000ff4000fffe03f */
[----:B------:R3:W-:Y:S01]  /*145b0*/  STL.64 [R1+0x80], R8 ;  /* 0x0000800801007387 */ /* 0x0007e20000100a00 */
[----:B------:R-:W-:Y:S01]  /*145c0*/  IMAD.MOV.U32 R13, RZ, RZ, R10 ;  /* 0x000000ffff0d7224 */ /* 0x000fe200078e000a */
[----:B------:R-:W-:Y:S02]  /*145d0*/  MOV R12, R11 ;  /* 0x0000000b000c7202 */ /* 0x000fe40000000f00 */
[----:B------:R-:W3:Y:S04]  /*145e0*/  LDL.LU.64 R10, [R1+0x2c80] ;  /* 0x002c8000010a7983 */ /* 0x000ee80000300a00 */
[----:B------:R-:W-:Y:S04]  /*145f0*/  STL [R1+0x2bb8], R12 ;  /* 0x002bb80c01007387 */ /* 0x000fe80000100800 */
[----:B------:R-:W-:Y:S01]  /*14600*/  STL [R1+0x2bb4], R13 ;  /* 0x002bb40d01007387 */ /* 0x000fe20000100800 */
[C---:B---3--:R-:W-:Y:S03]  /*14610*/  HMMA.16816.F32 R8, R4.reuse, R10, R16 ;  /* 0x0000000a0408723c */ /* 0x048fe60000001810 */
[----:B------:R-:W2:Y:S04]  /*14620*/  LDL.LU.64 R18, [R1+0x2c78] ;  /* 0x002c780001127983 */ /* 0x000ea80000300a00 */
[----:B------:R-:W2:Y:S11]  /*14630*/  LDL.LU.64 R16, [R1+0x2c70] ;  /* 0x002c700001107983 */ /* 0x000eb60000300a00 */
[----:B------:R-:W-:Y:S05]  /*14640*/  @!UPT UIADD3 URZ, URZ, URZ, URZ ;  /* 0x0000003f3f3ff290 */ /* 0x000fea000fffe03f */
[----:B------:R-:W-:Y:S04]  /*14650*/  STL.64 [R1+0x70], R8 ;  /* 0x0000700801007387 */ /* 0x000fe80000100a00 */
[----:B------:R0:W-:Y:S04]  /*14660*/  STL.64 [R1+0x78], R10 ;  /* 0x0000780a01007387 */ /* 0x0001e80000100a00 */
[----:B0-----:R-:W4:Y:S04]  /*14670*/  LDL.LU.64 R10, [R1+0x2c68] ;  /* 0x002c6800010a7983 */ /* 0x001f280000300a00 */
[----:B------:R-:W3:Y:S01]  /*14680*/  LDL.LU.64 R8, [R1+0x2c60] ;  /* 0x002c600001087983 */ /* 0x000ee20000300a00 */
[C---:B--2---:R-:W-:Y:S08]  /*14690*/  HMMA.16816.F32 R12, R4.reuse, R14, R16 ;  /* 0x0000000e040c723c */ /* 0x044ff00000001810 */
[C---:B----4-:R-:W-:Y:S11]  /*146a0*/  HMMA.16816.F32 R20, R4.reuse, R10, R20 ;  /* 0x0000000a0414723c */ /* 0x050ff60000001814 */
[----:B------:R-:W-:Y:S11]  /*146b0*/  @!UPT UIADD3 URZ, URZ, URZ, URZ ;  /* 0x0000003f3f3ff290 */ /* 0x000ff6000fffe03f */
[----:B------:R-:W-:Y:S01]  /*146c0*/  @!UPT UIADD3 URZ, URZ, URZ, URZ ;  /* 0x0000003f3f3ff290 */ /* 0x000fe2000fffe03f */
[----:B------:R-:W-:Y:S04]  /*146d0*/  STL.64 [R1+0x60], R20 ;  /* 0x0000601401007387 */ /* 0x000fe80000100a00 */
[----:B------:R0:W-:Y:S04]  /*146e0*/  STL.64 [R1+0x68], R22 ;  /* 0x0000681601007387 */ /* 0x0001e80000100a00 */
[----:B0-----:R-:W2:Y:S04]  /*146f0*/  LDL.LU.64 R22, [R1+0x2c58] ;  /* 0x002c580001167983 */ /* 0x001ea80000300a00 */
[----:B------:R-:W2:Y:S04]  /*14700*/  LDL.LU.64 R20, [R1+0x2c50] ;  /* 0x002c500001147983 */ /* 0x000ea80000300a00 */
[----:B------:R-:W5:Y:S04]  /*14710*/  LDL.LU.64 R18, [R1+0x2c48] ;  /* 0x002c480001127983 */ /* 0x000f680000300a00 */
[----:B------:R-:W4:Y:S04]  /*14720*/  LDL.LU.64 R16, [R1+0x2c40] ;  /* 0x002c400001107983 */ /* 0x000f280000300a00 */
[----:B------:R0:W-:Y:S04]  /*14730*/  STL.64 [R1+0x50], R12 ;  /* 0x0000500c01007387 */ /* 0x0001e80000100a00 */
[----:B------:R1:W-:Y:S04]  /*14740*/  STL.64 [R1+0x58], R14 ;  /* 0x0000580e01007387 */ /* 0x0003e80000100a00 */
[----:B0-----:R-:W2:Y:S01]  /*14750*/  LDL.LU R12, [R1+0x100] ;  /* 0x00010000010c7983 */ /* 0x001ea20000300800 */
[----:B-----5:R-:W-:Y:S11]  /*14760*/  HMMA.16816.F32 R4, R4, R18, R24 ;  /* 0x000000120404723c */ /* 0x020ff60000001818 */
[----:B------:R-:W-:Y:S11]  /*14770*/  @!UPT UIADD3 URZ, URZ, URZ, URZ ;  /* 0x0000003f3f3ff290 */ /* 0x000ff6000fffe03f */
[----:B------:R-:W-:Y:S01]  /*14780*/  @!UPT UIADD3 URZ, URZ, URZ, URZ ;  /* 0x0000003f3f3ff290 */ /* 0x000fe2000fffe03f */
[----:B------:R0:W-:Y:S04]  /*14790*/  STL.64 [R1+0x30], R4 ;  /* 0x0000300401007387 */ /* 0x0001e80000100a00 */
[----:B------:R3:W-:Y:S04]  /*147a0*/  STL.64 [R1+0x38], R6 ;  /* 0x0000380601007387 */ /* 0x0007e80000100a00 */
[----:B------:R-:W2:Y:S04]  /*147b0*/  LDL.LU R13, [R1+0x104] ;  /* 0x00010400010d7983 */ /* 0x000ea80000300800 */
[----:B-1----:R-:W2:Y:S04]  /*147c0*/  LDL.LU R14, [R1+0x108] ;  /* 0x00010800010e7983 */ /* 0x002ea80000300800 */
[----:B------:R-:W2:Y:S04]  /*147d0*/  LDL.LU R15, [R1+0x10c] ;  /* 0x00010c00010f7983 */ /* 0x000ea80000300800 */
[----:B0-----:R-:W5:Y:S04]  /*147e0*/  LDL.LU R4, [R1+0xd0] ;  /* 0x0000d00001047983 */ /* 0x001f680000300800 */
[----:B------:R-:W5:Y:S01]  /*147f0*/  LDL.LU R5, [R1+0xd4] ;  /* 0x0000d40001057983 */ /* 0x000f620000300800 */
[----:B---3--:R-:W-:Y:S01]  /*14800*/  MOV R6, R8 ;  /* 0x0000000800067202 */ /* 0x008fe20000000f00 */
[----:B------:R-:W-:-:S02]  /*14810*/  IMAD.MOV.U32 R7, RZ, RZ, R9 ;  /* 0x000000ffff077224 */ /* 0x000fc400078e0009 */
[----:B------:R-:W3:Y:S04]  /*14820*/  LDL.LU R8, [R1+0x2c3c] ;  /* 0x002c3c0001087983 */ /* 0x000ee80000300800 */
[----:B------:R-:W2:Y:S04]  /*14830*/  LDL.LU R9, [R1+0x2c38] ;  /* 0x002c380001097983 */ /* 0x000ea80000300800 */
[----:B------:R-:W-:Y:S04]  /*14840*/  STL.64 [R1+0x2c08], R6 ;  /* 0x002c080601007387 */ /* 0x000fe80000100a00 */
[----:B-----5:R0:W-:Y:S04]  /*14850*/  STL.64 [R1+0x2c00], R4 ;  /* 0x002c000401007387 */ /* 0x0201e80000100a00 */
[----:B0-----:R-:W5:Y:S04]  /*14860*/  LDL.LU R4, [R1+0xe0] ;  /* 0x0000e00001047983 */ /* 0x001f680000300800 */
[----:B------:R-:W5:Y:S04]  /*14870*/  LDL.LU R5, [R1+0xe4] ;  /* 0x0000e40001057983 */ /* 0x000f680000300800 */
[----:B------:R-:W2:Y:S04]  /*14880*/  LDL.LU R6, [R1+0xe8] ;  /* 0x0000e80001067983 */ /* 0x000ea80000300800 */
[----:B------:R-:W2:Y:S04]  /*14890*/  LDL.LU R7, [R1+0xec] ;  /* 0x0000ec0001077983 */ /* 0x000ea80000300800 */
[----:B--2---:R-:W-:Y:S04]  /*148a0*/  STL.64 [R1+0x2c18], R6 ;  /* 0x002c180601007387 */ /* 0x004fe80000100a00 */
[----:B-----5:R0:W-:Y:S02]  /*148b0*/  STL.64 [R1+0x2c10], R4 ;  /* 0x002c100401007387 */ /* 0x0201e40000100a00 */
[----:B0-----:R-:W-:-:S02]  /*148c0*/  MOV R4, R28 ;  /* 0x0000001c00047202 */ /* 0x001fc40000000f00 */
[----:B------:R-:W-:Y:S01]  /*148d0*/  MOV R5, R29 ;  /* 0x0000001d00057202 */ /* 0x000fe20000000f00 */
[----:B------:R-:W2:Y:S04]  /*148e0*/  LDL.LU R28, [R1+0x2c34] ;  /* 0x002c3400011c7983 */ /* 0x000ea80000300800 */
[----:B------:R-:W5:Y:S04]  /*148f0*/  LDL.LU R29, [R1+0x2c30] ;  /* 0x002c3000011d7983 */ /* 0x000f680000300800 */
[----:B------:R0:W-:Y:S04]  /*14900*/  STL.64 [R1+0x2c28], R4 ;  /* 0x002c280401007387 */ /* 0x0001e80000100a00 */
[----:B0-----:R-:W2:Y:S04]  /*14910*/  LDL.LU.64 R4, [R1+0x90] ;  /* 0x0000900001047983 */ /* 0x001ea80000300a00 */
[----:B------:R-:W2:Y:S04]  /*14920*/  LDL.LU R18, [R1+0xb8] ;  /* 0x0000b80001127983 */ /* 0x000ea80000300800 */
[----:B------:R-:W2:Y:S04]  /*14930*/  LDL.LU R19, [R1+0xbc] ;  /* 0x0000bc0001137983 */ /* 0x000ea80000300800 */
[----:B--2---:R-:W-:Y:S04]  /*14940*/  STL.64 [R1+0x2bf8], R18 ;  /* 0x002bf81201007387 */ /* 0x004fe80000100a00 */
[----:B----4-:R0:W-:Y:S04]  /*14950*/  STL.64 [R1+0x2bf0], R16 ;  /* 0x002bf01001007387 */ /* 0x0101e80000100a00 */
[----:B0-----:R-:W2:Y:S01]  /*14960*/  LDL.LU.64 R16, [R1+0x1b0] ;  /* 0x0001b00001107983 */ /* 0x001ea20000300a00 */
[----:B------:R-:W-:Y:S01]  /*14970*/  HMMA.16816.F32 R12, R20, R4, R12 ;  /* 0x00000004140c723c */ /* 0x000fe2000000180c */
[----:B------:R-:W-:Y:S01]  /*14980*/  MOV R18, R9 ;  /* 0x0000000900127202 */ /* 0x000fe20000000f00 */
[----:B---3--:R-:W-:Y:S01]  /*14990*/  IMAD.MOV.U32 R19, RZ, RZ, R8 ;  /* 0x000000ffff137224 */ /* 0x008fe200078e0008 */
[----:B--2---:R-:W-:Y:S04]  /*149a0*/  STL.64 [R1+0x2c20], R16 ;  /* 0x002c201001007387 */ /* 0x004fe80000100a00 */
[----:B------:R-:W2:Y:S11]  /*149b0*/  LDL.LU.64 R24, [R1+0x1f0] ;  /* 0x0001f00001187983 */ /* 0x000eb60000300a00 */
[----:B------:R-:W-:Y:S05]  /*149c0*/  @!UPT UIADD3 URZ, URZ, URZ, URZ ;  /* 0x0000003f3f3ff290 */ /* 0x000fea000fffe03f */
[----:B------:R0:W-:Y:S04]  /*149d0*/  STL.64 [R1+0x20], R12 ;  /* 0x0000200c01007387 */ /* 0x0001e80000100a00 */
[----:B------:R-:W-:Y:S01]  /*149e0*/  STL.64 [R1+0x28], R14 ;  /* 0x0000280e01007387 */ /* 0x000fe20000100a00 */
[----:B0-----:R-:W-:Y:S01]  /*149f0*/  IMAD.MOV.U32 R12, RZ, RZ, R4 ;  /* 0x000000ffff0c7224 */ /* 0x001fe200078e0004 */
[----:B------:R-:W-:Y:S02]  /*14a00*/  MOV R13, R5 ;  /* 0x00000005000d7202 */ /* 0x000fe40000000f00 */
[----:B------:R-:W3:Y:S01]  /*14a10*/  LDL.LU.64 R4, [R1+0x2c28] ;  /* 0x002c280001047983 */ /* 0x000ee20000300a00 */
[----:B-----5:R-:W-:Y:S01]  /*14a20*/  IMAD.MOV.U32 R16, RZ, RZ, R29 ;  /* 0x000000ffff107224 */ /* 0x020fe200078e001d */
[----:B------:R-:W-:-:S02]  /*14a30*/  MOV R17, R28 ;  /* 0x0000001c00117202 */ /* 0x000fc40000000f00 */
[----:B------:R-:W-:Y:S01]  /*14a40*/  STL [R1+0x2bc4], R13 ;  /* 0x002bc40d01007387 */ /* 0x000fe20000100800 */
[----:B------:R-:W-:-:S03]  /*14a50*/  MOV R8, R2 ;  /* 0x0000000200087202 */ /* 0x000fc60000000f00 */
[----:B------:R0:W-:Y:S04]  /*14a60*/  STL [R1+0x2bc0], R12 ;  /* 0x002bc00c01007387 */ /* 0x0001e80000100800 */
[----:B0-----:R-:W4:Y:S01]  /*14a70*/  LDL.LU.64 R12, [R1+0x1a0] ;  /* 0x0001a000010c7983 */ /* 0x001f220000300a00 */
[----:B---3--:R-:W-:Y:S03]  /*14a80*/  HMMA.16816.F32 R4, R20, R4, R16 ;  /* 0x000000041404723c */ /* 0x008fe60000001810 */
[----:B------:R-:W3:Y:S11]  /*14a90*/  LDL.LU.64 R16, [R1+0x2c20] ;  /* 0x002c200001107983 */ /* 0x000ef60000300a00 */
[----:B------:R-:W-:Y:S10]  /*14aa0*/  @!UPT UIADD3 URZ, URZ, URZ, URZ ;  /* 0x0000003f3f3ff290 */ /* 0x000ff4000fffe03f */
[----:B------:R-:W-:Y:S01]  /*14ab0*/  MOV R29, R6 ;  /* 0x00000006001d7202 */ /* 0x000fe20000000f00 */
[----:B------:R-:W-:Y:S01]  /*14ac0*/  IMAD.MOV.U32 R3, RZ, RZ, R5 ;  /* 0x000000ffff037224 */ /* 0x000fe200078e0005 */
[----:B------:R-:W-:Y:S02]  /*14ad0*/  MOV R28, R7 ;  /* 0x00000007001c7202 */ /* 0x000fe40000000f00 */
[----:B------:R-:W-:Y:S01]  /*14ae0*/  MOV R2, R4 ;  /* 0x0000000400027202 */ /* 0x000fe20000000f00 */
[----:B------:R-:W5:Y:S04]  /*14af0*/  LDL.LU.64 R6, [R1+0x2c18] ;  /* 0x002c180001067983 */ /* 0x000f680000300a00 */
[----:B------:R-:W5:Y:S01]  /*14b00*/  LDL.LU.64 R4, [R1+0x2c10] ;  /* 0x002c100001047983 */ /* 0x000f620000300a00 */
[----:B------:R-:W-:Y:S01]  /*14b10*/  MOV R9, R0 ;  /* 0x0000000000097202 */ /* 0x000fe20000000f00 */
[----:B----4-:R-:W-:-:S02]  /*14b20*/  IMAD.MOV.U32 R10, RZ, RZ, R12 ;  /* 0x000000ffff0a7224 */ /* 0x010fc400078e000c */
[----:B------:R0:W-:Y:S02]  /*14b30*/  STL [R1+0x2bb0], R2 ;  /* 0x002bb00201007387 */ /* 0x0001e40000100800 */
[----:B0-----:R-:W-:Y:S01]  /*14b40*/  MOV R2, R13 ;  /* 0x0000000d00027202 */ /* 0x001fe20000000f00 */
[----:B-----5:R-:W-:Y:S11]  /*14b50*/  HMMA.16816.F32 R4, R20, R12, R4 ;  /* 0x0000000c1404723c */ /* 0x020ff60000001804 */
[----:B------:R-:W-:Y:S11]  /*14b60*/  @!UPT UIADD3 URZ, URZ, URZ, URZ ;  /* 0x0000003f3f3ff290 */ /* 0x000ff6000fffe03f */
[----:B------:R-:W-:Y:S01]  /*14b70*/  @!UPT UIADD3 URZ, URZ, URZ, URZ ;  /* 0x0000003f3f3ff290 */ /* 0x000fe2000fffe03f */
[----:B------:R0:W-:Y:S01]  /*14b80*/  STL [R1], R4 ;  /* 0x0000000401007387 */ /* 0x0001e20000100800 */
[----:B------:R-:W-:Y:S01]  /*14b90*/  IMAD.MOV.U32 R12, RZ, RZ, R6 ;  /* 0x000000ffff0c7224 */ /* 0x000fe200078e0006 */
[----:B------:R-:W-:Y:S02]  /*14ba0*/  MOV R0, R7 ;  /* 0x0000000700007202 */ /* 0x000fe40000000f00 */
[----:B------:R-:W-:Y:S01]  /*14bb0*/  MOV R13, R5 ;  /* 0x00000005000d7202 */ /* 0x000fe20000000f00 */
[----:B------:R-:W4:Y:S04]  /*14bc0*/  LDL.LU.64 R6, [R1+0x2c08] ;  /* 0x002c080001067983 */ /* 0x000f280000300a00 */
[----:B0-----:R-:W4:Y:S01]  /*14bd0*/  LDL.LU.64 R4, [R1+0x2c00] ;  /* 0x002c000001047983 */ /* 0x001f220000300a00 */
[----:B---3--:R-:W-:Y:S01]  /*14be0*/  MOV R15, R16 ;  /* 0x00000010000f7202 */ /* 0x008fe20000000f00 */
[----:B------:R-:W-:-:S02]  /*14bf0*/  IMAD.MOV.U32 R14, RZ, RZ, R17 ;  /* 0x000000ffff0e7224 */ /* 0x000fc400078e0011 */
[----:B------:R-:W2:Y:S01]  /*14c00*/  LDL.LU.64 R18, [R1+0x2bf8] ;  /* 0x002bf80001127983 */ /* 0x000ea20000300a00 */
[----:B----4-:R-:W-:Y:S03]  /*14c10*/  HMMA.16816.F32 R4, R20, R16, R4 ;  /* 0x000000101404723c */ /* 0x010fe60000001804 */
[----:B------:R-:W2:Y:S04]  /*14c20*/  LDL.LU.64 R16, [R1+0x2bf0] ;  /* 0x002bf00001107983 */ /* 0x000ea80000300a00 */
[----:B------:R-:W-:Y:S04]  /*14c30*/  STL.64 [R1+0x2bd0], R14 ;  /* 0x002bd00e01007387 */ /* 0x000fe80000100a00 */
[----:B------:R0:W-:Y:S04]  /*14c40*/  STL.64 [R1+0x2bc8], R12 ;  /* 0x002bc80c01007387 */ /* 0x0001e80000100a00 */
[----:B0-----:R-:W3:Y:S08]  /*14c50*/  LDL.LU.64 R12, [R1+0x220] ;  /* 0x00022000010c7983 */ /* 0x001ef00000300a00 */
[----:B------:R0:W-:Y:S04]  /*14c60*/  STL.64 [R1+0x2ac8], R6 ;  /* 0x002ac80601007387 */ /* 0x0001e80000100a00 */
[----:B------:R1:W-:Y:S04]  /*14c70*/  STL.64 [R1+0x2ac0], R4 ;  /* 0x002ac00401007387 */ /* 0x0003e80000100a00 */
[----:B0-----:R-:W4:Y:S04]  /*14c80*/  LDL R6, [R1+0x1a8] ;  /* 0x0001a80001067983 */ /* 0x001f280000100800 */
[----:B------:R-:W4:Y:S01]  /*14c90*/  LDL R7, [R1+0x1ac] ;  /* 0x0001ac0001077983 */ /* 0x000f220000100800 */
[----:B-1----:R-:W-:-:S02]  /*14ca0*/  MOV R4, R10 ;  /* 0x0000000a00047202 */ /* 0x002fc40000000f00 */
[----:B------:R-:W-:Y:S01]  /*14cb0*/  MOV R5, R2 ;  /* 0x0000000200057202 */ /* 0x000fe20000000f00 */
[----:B----4-:R-:W-:Y:S04]  /*14cc0*/  STL.64 [R1+0x2b88], R6 ;  /* 0x002b880601007387 */ /* 0x010fe80000100a00 */
[----:B------:R0:W-:Y:S04]  /*14cd0*/  STL.64 [R1+0x2b80], R4 ;  /* 0x002b800401007387 */ /* 0x0001e80000100a00 */
[----:B0-----:R-:W4:Y:S04]  /*14ce0*/  LDL.LU R4, [R1+0xc0] ;  /* 0x0000c00001047983 */ /* 0x001f280000300800 */
[----:B------:R-:W4:Y:S04]  /*14cf0*/  LDL.LU R5, [R1+0xc4] ;  /* 0x0000c40001057983 */ /* 0x000f280000300800 */
[----:B------:R-:W4:Y:S04]  /*14d00*/  LDL.LU R6, [R1+0xc8] ;  /* 0x0000c80001067983 */ /* 0x000f280000300800 */
[----:B------:R-:W4:Y:S01]  /*14d10*/  LDL.LU R7, [R1+0xcc] ;  /* 0x0000cc0001077983 */ /* 0x000f220000300800 */
[C---:B--2---:R-:W-:Y:S08]  /*14d20*/  HMMA.16816.F32 R16, R20.reuse, R24, R16 ;  /* 0x000000181410723c */ /* 0x044ff00000001810 */
[C---:B----4-:R-:W-:Y:S07]  /*14d30*/  HMMA.16816.F32 R8, R20.reuse, R8, R4 ;  /* 0x000000081408723c */ /* 0x050fee0000001804 */
[----:B------:R-:W-:Y:S01]  /*14d40*/  IMAD.MOV.U32 R6, RZ, RZ, R24 ;  /* 0x000000ffff067224 */ /* 0x000fe200078e0018 */
[----:B------:R-:W-:Y:S11]  /*14d50*/  MOV R5, R25 ;  /* 0x0000001900057202 */ /* 0x000ff60000000f00 */
[----:B------:R-:W-:Y:S04]  /*14d60*/  @!UPT UIADD3 URZ, URZ, URZ, URZ ;  /* 0x0000003f3f3ff290 */ /* 0x000fe8000fffe03f */
[----:B------:R-:W-:Y:S04]  /*14d70*/  STL [R1+0x2abc], R10 ;  /* 0x002abc0a01007387 */ /* 0x000fe80000100800 */
[----:B------:R-:W-:Y:S04]  /*14d80*/  STL [R1+0x2ab8], R11 ;  /* 0x002ab80b01007387 */ /* 0x000fe80000100800 */
[----:B------:R-:W2:Y:S04]  /*14d90*/  LDL.LU.64 R24, [R1+0x2be8] ;  /* 0x002be80001187983 */ /* 0x000ea80000300a00 */
[----:B------:R-:W-:Y:S04]  /*14da0*/  STL.64 [R1+0x2ab0], R18 ;  /* 0x002ab01201007387 */ /* 0x000fe80000100a00 */
[----:B------:R0:W-:Y:S04]  /*14db0*/  STL.64 [R1+0x2aa8], R16 ;  /* 0x002aa81001007387 */ /* 0x0001e80000100a00 */
[----:B0-----:R-:W4:Y:S04]  /*14dc0*/  LDL.LU.64 R16, [R1+0x1d0] ;  /* 0x0001d00001107983 */ /* 0x001f280000300a00 */
[----:B------:R-:W5:Y:S04]  /*14dd0*/  LDL.LU.64 R18, [R1+0x1d8] ;  /* 0x0001d80001127983 */ /* 0x000f680000300a00 */
[----:B-----5:R-:W-:Y:S04]  /*14de0*/  STL.64 [R1+0x2b58], R18 ;  /* 0x002b581201007387 */ /* 0x020fe80000100a00 */
[----:B----4-:R0:W-:Y:S04]  /*14df0*/  STL.64 [R1+0x2b50], R16 ;  /* 0x002b501001007387 */ /* 0x0101e80000100a00 */
[----:B0-----:R-:W4:Y:S04]  /*14e00*/  LDL.LU R16, [R1+0xa0] ;  /* 0x0000a00001107983 */ /* 0x001f280000300800 */
[----:B------:R-:W4:Y:S04]  /*14e10*/  LDL.LU R17, [R1+0xa4] ;  /* 0x0000a40001117983 */ /* 0x000f280000300800 */
[----:B------:R-:W4:Y:S04]  /*14e20*/  LDL.LU R18, [R1+0xa8] ;  /* 0x0000a80001127983 */ /* 0x000f280000300800 */
[----:B------:R-:W4:Y:S01]  /*14e30*/  LDL.LU R19, [R1+0xac] ;  /* 0x0000ac0001137983 */ /* 0x000f220000300800 */
[----:B--2---:R-:W-:Y:S01]  /*14e40*/  IMAD.MOV.U32 R7, RZ, RZ, R25 ;  /* 0x000000ffff077224 */ /* 0x004fe200078e0019 */
[----:B----4-:R-:W-:Y:S11]  /*14e50*/  HMMA.16816.F32 R16, R20, R24, R16 ;  /* 0x000000181410723c */ /* 0x010ff60000001810 */
[----:B------:R-:W-:Y:S11]  /*14e60*/  @!UPT UIADD3 URZ, URZ, URZ, URZ ;  /* 0x0000003f3f3ff290 */ /* 0x000ff6000fffe03f */
[----:B------:R-:W-:Y:S01]  /*14e70*/  @!UPT UIADD3 URZ, URZ, URZ, URZ ;  /* 0x0000003f3f3ff290 */ /* 0x000fe2000fffe03f */
[----:B------:R0:W-:Y:S04]  /*14e80*/  STL.64 [R1+0xc0], R16 ;  /* 0x0000c01001007387 */ /* 0x0001e80000100a00 */
[----:B------:R-:W-:Y:S04]  /*14e90*/  STL.64 [R1+0xc8], R18 ;  /* 0x0000c81201007387 */ /* 0x000fe80000100a00 */
[----:B------:R-:W2:Y:S01]  /*14ea0*/  LDL.LU.64 R26, [R1+0x2be0] ;  /* 0x002be000011a7983 */ /* 0x000ea20000300a00 */
[----:B0-----:R-:W-:-:S03]  /*14eb0*/  MOV R16, R24 ;  /* 0x0000001800107202 */ /* 0x001fc60000000f00 */
[----:B------:R-:W2:Y:S01]  /*14ec0*/  LDL.LU.64 R24, [R1+0x2bd8] ;  /* 0x002bd80001187983 */ /* 0x000ea20000300a00 */
[----:B---3--:R-:W-:Y:S02]  /*14ed0*/  MOV R4, R13 ;  /* 0x0000000d00047202 */ /* 0x008fe40000000f00 */
[----:B------:R-:W-:Y:S01]  /*14ee0*/  MOV R2, R12 ;  /* 0x0000000c00027202 */ /* 0x000fe20000000f00 */
[----:B------:R-:W3:Y:S01]  /*14ef0*/  LDL.LU.64 R14, [R1+0x2bd0] ;  /* 0x002bd000010e7983 */ /* 0x000ee20000300a00 */
[----:B--2---:R-:W-:Y:S03]  /*14f00*/  HMMA.16816.F32 R20, R20, R12, R24 ;  /* 0x0000000c1414723c */ /* 0x004fe60000001818 */
[----:B------:R-:W2:Y:S11]  /*14f10*/  LDL.LU.64 R12, [R1+0x2bc8] ;  /* 0x002bc800010c7983 */ /* 0x000eb60000300a00 */
[----:B------:R-:W-:Y:S10]  /*14f20*/  @!UPT UIADD3 URZ, URZ, URZ, URZ ;  /* 0x0000003f3f3ff290 */ /* 0x000ff4000fffe03f */
[----:B------:R-:W-:Y:S01]  /*14f30*/  IMAD.MOV.U32 R10, RZ, RZ, R20 ;  /* 0x000000ffff0a7224 */ /* 0x000fe200078e0014 */
[----:B------:R-:W-:Y:S01]  /*14f40*/  MOV R11, R21 ;  /* 0x00000015000b7202 */ /* 0x000fe20000000f00 */
[----:B------:R-:W-:Y:S04]  /*14f50*/  STL.64 [R1+0x48], R22 ;  /* 0x0000481601007387 */ /* 0x000fe80000100a00 */
[----:B------:R-:W-:Y:S04]  /*14f60*/  STL.64 [R1+0x2ad8], R10 ;  /* 0x002ad80a01007387 */ /* 0x000fe80000100a00 */
[----:B------:R0:W-:Y:S04]  /*14f70*/  STL.64 [R1+0x2ad0], R8 ;  /* 0x002ad00801007387 */ /* 0x0001e80000100a00 */
[----:B0-----:R-:W4:Y:S01]  /*14f80*/  LDL.LU R8, [R1] ;  /* 0x0000000001087983 */ /* 0x001f220000300800 */
[----:B------:R-:W-:-:S02]  /*14f90*/  MOV R11, R0 ;  /* 0x00000000000b7202 */ /* 0x000fc40000000f00 */
[----:B--2---:R-:W-:Y:S01]  /*14fa0*/  MOV R9, R13 ;  /* 0x0000000d00097202 */ /* 0x004fe20000000f00 */
[----:B------:R-:W-:Y:S01]  /*14fb0*/  IMAD.MOV.U32 R10, RZ, RZ, R12 ;  /* 0x000000ffff0a7224 */ /* 0x000fe200078e000c */
[----:B------:R-:W2:Y:S04]  /*14fc0*/  LDL.LU R13, [R1+0x2bc4] ;  /* 0x002bc400010d7983 */ /* 0x000ea80000300800 */
[----:B------:R-:W5:Y:S04]  /*14fd0*/  LDL.LU R12, [R1+0x2bc0] ;  /* 0x002bc000010c7983 */ /* 0x000f680000300800 */
[----:B------:R-:W2:Y:S04]  /*14fe0*/  LDL.LU R0, [R1+0x2bbc] ;  /* 0x002bbc0001007983 */ /* 0x000ea80000300800 */
[----:B------:R-:W-:Y:S04]  /*14ff0*/  STL.64 [R1+0x2ae8], R10 ;  /* 0x002ae80a01007387 */ /* 0x000fe80000100a00 */
[----:B----4-:R0:W-:Y:S04]  /*15000*/  STL.64 [R1+0x2ae0], R8 ;  /* 0x002ae00801007387 */ /* 0x0101e80000100a00 */
[----:B0-----:R-:W4:Y:S04]  /*15010*/  LDL.LU R8, [R1+0x190] ;  /* 0x0001900001087983 */ /* 0x001f280000300800 */
[----:B------:R-:W4:Y:S04]  /*15020*/  LDL.LU R9, [R1+0x194] ;  /* 0x0001940001097983 */ /* 0x000f280000300800 */
[----:B------:R-:W4:Y:S04]  /*15030*/  LDL R10, [R1+0x198] ;  /* 0x00019800010a7983 */ /* 0x000f280000100800 */
[----:B------:R-:W4:Y:S04]  /*15040*/  LDL R11, [R1+0x19c] ;  /* 0x00019c00010b7983 */ /* 0x000f280000100800 */
[----:B--2---:R-:W0:Y:S01]  /*15050*/  LDSM.16.MT88.4 R24, [R0+0xe000] ;  /* 0x00e000000018783b */ /* 0x004e220000004200 */
[----:B---3--:R-:W-:-:S03]  /*15060*/  MOV R17, R14 ;  /* 0x0000000e00117202 */ /* 0x008fc60000000f00 */
[----:B------:R-:W-:Y:S04]  /*15070*/  LDSM.16.MT88.4 R20, [R0+0xc100] ;  /* 0x00c100000014783b */ /* 0x000fe80000004200 */
[----:B----4-:R-:W-:Y:S04]  /*15080*/  STL.64 [R1+0x2b98], R10 ;  /* 0x002b980a01007387 */ /* 0x010fe80000100a00 */
[----:B------:R-:W-:Y:S04]  /*15090*/  STL.64 [R1+0x2b90], R8 ;  /* 0x002b900801007387 */ /* 0x000fe80000100a00 */
[----:B0-----:R-:W-:Y:S04]  /*150a0*/  STL.64 [R1+0x2b08], R26 ;  /* 0x002b081a01007387 */ /* 0x001fe80000100a00 */
[----:B------:R0:W-:Y:S04]  /*150b0*/  STL.64 [R1+0x2b00], R24 ;  /* 0x002b001801007387 */ /* 0x0001e80000100a00 */
[----:B0-----:R-:W2:Y:S04]  /*150c0*/  LDL.LU R24, [R1+0x30] ;  /* 0x0000300001187983 */ /* 0x001ea80000300800 */
[----:B------:R-:W2:Y:S04]  /*150d0*/  LDL.LU R25, [R1+0x34] ;  /* 0x0000340001197983 */ /* 0x000ea80000300800 */
[----:B------:R-:W3:Y:S04]  /*150e0*/  LDL.LU R26, [R1+0x38] ;  /* 0x00003800011a7983 */ /* 0x000ee80000300800 */
[----:B------:R-:W3:Y:S01]  /*150f0*/  LDL.LU R27, [R1+0x3c] ;  /* 0x00003c00011b7983 */ /* 0x000ee20000300800 */
[----:B------:R-:W-:-:S03]  /*15100*/  IMAD.MOV.U32 R11, RZ, RZ, R4 ;  /* 0x000000ffff0b7224 */ /* 0x000fc600078e0004 */
[----:B---3--:R-:W-:Y:S04]  /*15110*/  STL.64 [R1+0x2b18], R26 ;  /* 0x002b181a01007387 */ /* 0x008fe80000100a00 */
[----:B--2---:R0:W-:Y:S02]  /*15120*/  STL.64 [R1+0x2b10], R24 ;  /* 0x002b101801007387 */ /* 0x0041e40000100a00 */
[----:B0-----:R-:W-:Y:S01]  /*15130*/  MOV R24, R16 ;  /* 0x0000001000187202 */ /* 0x001fe20000000f00 */
[----:B------:R-:W-:-:S05]  /*15140*/  IMAD.MOV.U32 R25, RZ, RZ, R7 ;  /* 0x000000ffff197224 */ /* 0x000fca00078e0007 */
[----:B------:R0:W-:Y:S02]  /*15150*/  STL.64 [R1+0x2b30], R24 ;  /* 0x002b301801007387 */ /* 0x0001e40000100a00 */
[----:B0-----:R-:W-:Y:S02]  /*15160*/  MOV R24, R6 ;  /* 0x0000000600187202 */ /* 0x001fe40000000f00 */
[----:B------:R-:W-:-:S05]  /*15170*/  MOV R25, R5 ;  /* 0x0000000500197202 */ /* 0x000fca0000000f00 */
[----:B------:R0:W-:Y:S04]  /*15180*/  STL.64 [R1+0x2b48], R24 ;  /* 0x002b481801007387 */ /* 0x0001e80000100a00 */
[----:B0-----:R-:W2:Y:S04]  /*15190*/  LDL.LU R24, [R1+0x70] ;  /* 0x0000700001187983 */ /* 0x001ea80000300800 */
[----:B------:R-:W2:Y:S04]  /*151a0*/  LDL.LU R25, [R1+0x74] ;  /* 0x0000740001197983 */ /* 0x000ea80000300800 */
[----:B------:R-:W3:Y:S04]  /*151b0*/  LDL.LU R26, [R1+0x78] ;  /* 0x00007800011a7983 */ /* 0x000ee80000300800 */
[----:B------:R-:W3:Y:S04]  /*151c0*/  LDL.LU R27, [R1+0x7c] ;  /* 0x00007c00011b7983 */ /* 0x000ee80000300800 */
[----:B------:R-:W4:Y:S04]  /*151d0*/  LDL.LU R4, [R1+0x170] ;  /* 0x0001700001047983 */ /* 0x000f280000300800 */
[----:B------:R-:W4:Y:S04]  /*151e0*/  LDL.LU R5, [R1+0x174] ;  /* 0x0001740001057983 */ /* 0x000f280000300800 */
[----:B------:R-:W2:Y:S04]  /*151f0*/  LDL.LU R6, [R1+0x178] ;  /* 0x0001780001067983 */ /* 0x000ea80000300800 */
[----:B------:R-:W2:Y:S01]  /*15200*/  LDL.LU R7, [R1+0x17c] ;  /* 0x00017c0001077983 */ /* 0x000ea20000300800 */
[----:B-----5:R-:W-:-:S02]  /*15210*/  MOV R8, R12 ;  /* 0x0000000c00087202 */ /* 0x020fc40000000f00 */
[----:B------:R-:W-:Y:S01]  /*15220*/  MOV R9, R13 ;  /* 0x0000000d00097202 */ /* 0x000fe20000000f00 */
[----:B--2---:R-:W-:Y:S04]  /*15230*/  STL.64 [R1+0x2ba8], R6 ;  /* 0x002ba80601007387 */ /* 0x004fe80000100a00 */
[----:B----4-:R0:W-:Y:S04]  /*15240*/  STL.64 [R1+0x2ba0], R4 ;  /* 0x002ba00401007387 */ /* 0x0101e80000100a00 */
[----:B------:R-:W2:Y:S04]  /*15250*/  LDL.LU R12, [R1+0x2bb8] ;  /* 0x002bb800010c7983 */ /* 0x000ea80000300800 */
[----:B------:R-:W4:Y:S04]  /*15260*/  LDL.LU R13, [R1+0x2bb4] ;  /* 0x002bb400010d7983 */ /* 0x000f280000300800 */
[----:B0-----:R-:W5:Y:S04]  /*15270*/  LDL.LU R4, [R1+0x180] ;  /* 0x0001800001047983 */ /* 0x001f680000300800 */
[----:B------:R-:W5:Y:S01]  /*15280*/  LDL.LU R5, [R1+0x184] ;  /* 0x0001840001057983 */ /* 0x000f620000300800 */
[----:B------:R-:W-:-:S03]  /*15290*/  IMAD.MOV.U32 R16, RZ, RZ, R15 ;  /* 0x000000ffff107224 */ /* 0x000fc600078e000f */
[----:B------:R-:W5:Y:S04]  /*152a0*/  LDL.LU R6, [R1+0x188] ;  /* 0x0001880001067983 */ /* 0x000f680000300800 */
[----:B------:R-:W5:Y:S04]  /*152b0*/  LDL.LU R7, [R1+0x18c] ;  /* 0x00018c0001077983 */ /* 0x000f680000300800 */
[----:B---3--:R-:W-:Y:S04]  /*152c0*/  STL.64 [R1+0x2b68], R26 ;  /* 0x002b681a01007387 */ /* 0x008fe80000100a00 */
[----:B------:R-:W-:Y:S04]  /*152d0*/  STL.64 [R1+0x2b60], R24 ;  /* 0x002b601801007387 */ /* 0x000fe80000100a00 */
[----:B------:R0:W-:Y:S04]  /*152e0*/  STL.64 [R1+0x2b78], R16 ;  /* 0x002b781001007387 */ /* 0x0001e80000100a00 */
[----:B0-----:R-:W3:Y:S04]  /*152f0*/  LDL.LU R16, [R1+0x160] ;  /* 0x0001600001107983 */ /* 0x001ee80000300800 */
[----:B------:R-:W3:Y:S04]  /*15300*/  LDL.LU R17, [R1+0x164] ;  /* 0x0001640001117983 */ /* 0x000ee80000300800 */
[----:B------:R-:W3:Y:S04]  /*15310*/  LDL.LU R18, [R1+0x168] ;  /* 0x0001680001127983 */ /* 0x000ee80000300800 */
[----:B------:R-:W3:Y:S04]  /*15320*/  LDL.LU R19, [R1+0x16c] ;  /* 0x00016c0001137983 */ /* 0x000ee80000300800 */
[----:B------:R-:W3:Y:S04]  /*15330*/  LDL.LU R24, [R1+0x80] ;  /* 0x0000800001187983 */ /* 0x000ee80000300800 */
[----:B------:R-:W3:Y:S01]  /*15340*/  LDL.LU R25, [R1+0x84] ;  /* 0x0000840001197983 */ /* 0x000ee20000300800 */
[----:B--2---:R-:W-:Y:S01]  /*15350*/  IMAD.MOV.U32 R27, RZ, RZ, R12 ;  /* 0x000000ffff1b7224 */ /* 0x004fe200078e000c */
[----:B----4-:R-:W-:-:S02]  /*15360*/  MOV R26, R13 ;  /* 0x0000000d001a7202 */ /* 0x010fc40000000f00 */
[----:B------:R-:W0:Y:S04]  /*15370*/  LDSM.16.MT88.4 R12, [R0+0xe100] ;  /* 0x00e10000000c783b */ /* 0x000e280000004200 */
[----:B0-----:R-:W-:Y:S04]  /*15380*/  STL.64 [R1+0x2a80], R14 ;  /* 0x002a800e01007387 */ /* 0x001fe80000100a00 */
[----:B------:R0:W-:Y:S02]  /*15390*/  STL.64 [R1+0x2a78], R12 ;  /* 0x002a780c01007387 */ /* 0x0001e40000100a00 */
[----:B0-----:R-:W-:-:S02]  /*153a0*/  MOV R12, R2 ;  /* 0x00000002000c7202 */ /* 0x001fc40000000f00 */
[----:B------:R-:W2:Y:S04]  /*153b0*/  LDL.LU R2, [R1+0x2bb0] ;  /* 0x002bb00001027983 */ /* 0x000ea80000300800 */
[----:B------:R-:W4:Y:S04]  /*153c0*/  LDL R14, [R1+0x228] ;  /* 0x00022800010e7983 */ /* 0x000f280000100800 */
[----:B------:R-:W4:Y:S01]  /*153d0*/  LDL R15, [R1+0x22c] ;  /* 0x00022c00010f7983 */ /* 0x000f220000100800 */
[----:B------:R-:W-:Y:S02]  /*153e0*/  MOV R13, R11 ;  /* 0x0000000b000d7202 */ /* 0x000fe40000000f00 */
[C---:B-----5:R-:W-:Y:S01]  /*153f0*/  HMMA.16816.F32 R8, R20.reuse, R8, R4 ;  /* 0x000000081408723c */ /* 0x060fe20000001804 */
[----:B----4-:R-:W-:Y:S04]  /*15400*/  STL.64 [R1+0x2b28], R14 ;  /* 0x002b280e01007387 */ /* 0x010fe80000100a00 */
[----:B------:R0:W-:Y:S04]  /*15410*/  STL.64 [R1+0x2b20], R12 ;  /* 0x002b200c01007387 */ /* 0x0001e80000100a00 */
[----:B0-----:R-:W4:Y:S04]  /*15420*/  LDL.LU R12, [R1+0x50] ;  /* 0x00005000010c7983 */ /* 0x001f280000300800 */
[----:B------:R-:W4:Y:S04]  /*15430*/  LDL.LU R13, [R1+0x54] ;  /* 0x00005400010d7983 */ /* 0x000f280000300800 */
[----:B------:R-:W5:Y:S04]  /*15440*/  LDL.LU R14, [R1+0x58] ;  /* 0x00005800010e7983 */ /* 0x000f680000300800 */
[----:B------:R-:W5:Y:S04]  /*15450*/  LDL.LU R15, [R1+0x5c] ;  /* 0x00005c00010f7983 */ /* 0x000f680000300800 */
[----:B-----5:R-:W-:Y:S04]  /*15460*/  STL.64 [R1+0x2b40], R14 ;  /* 0x002b400e01007387 */ /* 0x020fe80000100a00 */
[----:B----4-:R0:W-:Y:S04]  /*15470*/  STL.64 [R1+0x2b38], R12 ;  /* 0x002b380c01007387 */ /* 0x0101e80000100a00 */
[----:B0-----:R-:W4:Y:S04]  /*15480*/  LDL.LU R12, [R1+0x60] ;  /* 0x00006000010c7983 */ /* 0x001f280000300800 */
[----:B------:R-:W4:Y:S04]  /*15490*/  LDL.LU R13, [R1+0x64] ;  /* 0x00006400010d7983 */ /* 0x000f280000300800 */
[----:B------:R-:W4:Y:S04]  /*154a0*/  LDL.LU R14, [R1+0x68] ;  /* 0x00006800010e7983 */ /* 0x000f280000300800 */
[----:B------:R-:W4:Y:S04]  /*154b0*/  LDL.LU R15, [R1+0x6c] ;  /* 0x00006c00010f7983 */ /* 0x000f280000300800 */
[----:B------:R-:W5:Y:S04]  /*154c0*/  LDL.LU.64 R6, [R1+0x2ba8] ;  /* 0x002ba80001067983 */ /* 0x000f680000300a00 */
[----:B------:R-:W5:Y:S04]  /*154d0*/  LDL.LU.64 R4, [R1+0x2ba0] ;  /* 0x002ba00001047983 */ /* 0x000f680000300a00 */
[----:B------:R-:W-:Y:S04]  /*154e0*/  STL.64 [R1+0xb0], R8 ;  /* 0x0000b00801007387 */ /* 0x000fe80000100a00 */
[----:B------:R0:W-:Y:S04]  /*154f0*/  STL.64 [R1+0xb8], R10 ;  /* 0x0000b80a01007387 */ /* 0x0001e80000100a00 */
[----:B0-----:R-:W2:Y:S04]  /*15500*/  LDL.LU.64 R10, [R1+0x2b98] ;  /* 0x002b9800010a7983 */ /* 0x001ea80000300a00 */
[----:B------:R-:W5:Y:S02]  /*15510*/  LDL.LU.64 R8, [R1+0x2b90] ;  /* 0x002b900001087983 */ /* 0x000f640000300a00 */
[C---:B-----5:R-:W-:Y:S11]  /*15520*/  HMMA.16816.F32 R4, R20.reuse, R8, R4 ;  /* 0x000000081404723c */ /* 0x060ff60000001804 */
[----:B------:R-:W-:Y:S11]  /*15530*/  @!UPT UIADD3 URZ, URZ, URZ, URZ ;  /* 0x0000003f3f3ff290 */ /* 0x000ff6000fffe03f */
[----:B------:R-:W-:Y:S01]  /*15540*/  @!UPT UIADD3 URZ, URZ, URZ, URZ ;  /* 0x0000003f3f3ff290 */ /* 0x000fe2000fffe03f */
[----:B------:R-:W-:Y:S04]  /*15550*/  STL.64 [R1+0x110], R4 ;  /* 0x0001100401007387 */ /* 0x000fe80000100a00 */
[----:B------:R0:W-:Y:S04]  /*15560*/  STL.64 [R1+0x118], R6 ;  /* 0x0001180601007387 */ /* 0x0001e80000100a00 */
[----:B0-----:R-:W5:Y:S04]  /*15570*/  LDL.LU.64 R6, [R1+0x2b88] ;  /* 0x002b880001067983 */ /* 0x001f680000300a00 */
[----:B------:R-:W3:Y:S04]  /*15580*/  LDL.LU.64 R4, [R1+0x2b80] ;  /* 0x002b800001047983 */ /* 0x000ee80000300a00 */
[----:B--2---:R0:W-:Y:S04]  /*15590*/  STL.64 [R1+0x2af8], R10 ;  /* 0x002af80a01007387 */ /* 0x0041e80000100a00 */
[----:B------:R-:W2:Y:S04]  /*155a0*/  LDL.LU R8, [R1+0x20] ;  /* 0x0000200001087983 */ /* 0x000ea80000300800 */
[----:B------:R-:W2:Y:S04]  /*155b0*/  LDL.LU R9, [R1+0x24] ;  /* 0x0000240001097983 */ /* 0x000ea80000300800 */
[----:B0-----:R-:W2:Y:S04]  /*155c0*/  LDL.LU R10, [R1+0x28] ;  /* 0x00002800010a7983 */ /* 0x001ea80000300800 */
[----:B------:R-:W2:Y:S01]  /*155d0*/  LDL.LU R11, [R1+0x2c] ;  /* 0x00002c00010b7983 */ /* 0x000ea20000300800 */
[----:B---3--:R-:W-:Y:S11]  /*155e0*/  HMMA.16816.F32 R16, R20, R4, R16 ;  /* 0x000000041410723c */ /* 0x008ff60000001810 */
[----:B------:R-:W-:Y:S11]  /*155f0*/  @!UPT UIADD3 URZ, URZ, URZ, URZ ;  /* 0x0000003f3f3ff290 */ /* 0x000ff6000fffe03f */
[----:B------:R-:W-:Y:S01]  /*15600*/  @!UPT UIADD3 URZ, URZ, URZ, URZ ;  /* 0x0000003f3f3ff290 */ /* 0x000fe2000fffe03f */
[----:B------:R0:W-:Y:S04]  /*15610*/  STL.64 [R1+0x130], R16 ;  /* 0x0001301001007387 */ /* 0x0001e80000100a00 */
[----:B------:R1:W-:Y:S04]  /*15620*/  STL.64 [R1+0x138], R18 ;  /* 0x0001381201007387 */ /* 0x0003e80000100a00 */
[----:B0-----:R-:W1:Y:S01]  /*15630*/  LDL.LU.64 R16, [R1+0x2b78] ;  /* 0x002b780001107983 */ /* 0x001e620000300a00 */
[----:B------:R-:W-:Y:S01]  /*15640*/  IMAD.MOV.U32 R4, RZ, RZ, R2 ;  /* 0x000000ffff047224 */ /* 0x000fe200078e0002 */
[----:B------:R-:W-:-:S02]  /*15650*/  MOV R5, R3 ;  /* 0x0000000300057202 */ /* 0x000fc40000000f00 */
[----:B-----5:R-:W-:Y:S04]  /*15660*/  STL.64 [R1+0x2af0], R6 ;  /* 0x002af00601007387 */ /* 0x020fe80000100a00 */
[----:B------:R-:W3:Y:S04]  /*15670*/  LDL.LU R2, [R1+0x2b74] ;  /* 0x002b740001027983 */ /* 0x000ee80000300800 */
[----:B------:R-:W5:Y:S01]  /*15680*/  LDL.LU R3, [R1+0x2b70] ;  /* 0x002b700001037983 */ /* 0x000f620000300800 */
[C---:B-1----:R-:W-:Y:S03]  /*15690*/  HMMA.16816.F32 R16, R20.reuse, R16, R24 ;  /* 0x000000101410723c */ /* 0x042fe60000001818 */
[----:B------:R-:W2:Y:S04]  /*156a0*/  LDL.LU.64 R26, [R1+0x2b68] ;  /* 0x002b6800011a7983 */ /* 0x000ea80000300a00 */
[----:B------:R-:W2:Y:S11]  /*156b0*/  LDL.LU.64 R24, [R1+0x2b60] ;  /* 0x002b600001187983 */ /* 0x000eb60000300a00 */
[----:B------:R-:W-:Y:S05]  /*156c0*/  @!UPT UIADD3 URZ, URZ, URZ, URZ ;  /* 0x0000003f3f3ff290 */ /* 0x000fea000fffe03f */
[----:B------:R-:W-:Y:S04]  /*156d0*/  STL.64 [R1+0x120], R16 ;  /* 0x0001201001007387 */ /* 0x000fe80000100a00 */
[----:B------:R0:W-:Y:S04]  /*156e0*/  STL.64 [R1+0x128], R18 ;  /* 0x0001281201007387 */ /* 0x0001e80000100a00 */
[----:B0-----:R-:W2:Y:S04]  /*156f0*/  LDL.LU.64 R18, [R1+0x2b58] ;  /* 0x002b580001127983 */ /* 0x001ea80000300a00 */
[----:B------:R-:W2:Y:S02]  /*15700*/  LDL.LU.64 R16, [R1+0x2b50] ;  /* 0x002b500001107983 */ /* 0x000ea40000300a00 */
[C---:B--2---:R-:W-:Y:S11]  /*15710*/  HMMA.16816.F32 R24, R20.reuse, R16, R24 ;  /* 0x000000101418723c */ /* 0x044ff60000001818 */
[----:B------:R-:W-:Y:S11]  /*15720*/  @!UPT UIADD3 URZ, URZ, URZ, URZ ;  /* 0x0000003f3f3ff290 */ /* 0x000ff6000fffe03f */
[----:B------:R-:W-:Y:S01]  /*15730*/  @!UPT UIADD3 URZ, URZ, URZ, URZ ;  /* 0x0000003f3f3ff290 */ /* 0x000fe2000fffe03f */
[----:B------:R0:W-:Y:S04]  /*15740*/  STL.64 [R1+0x100], R24 ;  /* 0x0001001801007387 */ /* 0x0001e80000100a00 */
[----:B------:R4:W-:Y:S04]  /*15750*/  STL.64 [R1+0x108], R26 ;  /* 0x0001081a01007387 */ /* 0x0009e80000100a00 */
[----:B0-----:R-:W4:Y:S02]  /*15760*/  LDL.LU.64 R24, [R1+0x2b48] ;  /* 0x002b480001187983 */ /* 0x001f240000300a00 */
[C---:B----4-:R-:W-:Y:S02]  /*15770*/  HMMA.16816.F32 R24, R20.reuse, R24, R12 ;  /* 0x000000181418723c */ /* 0x050fe4000000180c */
        /* <DEDUP_REMOVED lines=8> */
[----:B------:R-:W4:Y:S11]  /*15800*/  LDL.LU.64 R12, [R1+0x2b20] ;  /* 0x002b2000010c7983 */ /* 0x000f360000300a00 */
[----:B------:R-:W-:Y:S06]  /*15810*/  @!UPT UIADD3 URZ, URZ, URZ, URZ ;  /* 0x0000003f3f3ff290 */ /* 0x000fec000fffe03f */
[----:B------:R-:W-:Y:S04]  /*15820*/  STL.64 [R1+0xe0], R24 ;  /* 0x0000e01801007387 */ /* 0x000fe80000100a00 */
[----:B------:R0:W-:Y:S04]  /*15830*/  STL.64 [R1+0xe8], R26 ;  /* 0x0000e81a01007387 */ /* 0x0001e80000100a00 */
[----:B0-----:R-:W4:Y:S04]  /*15840*/  LDL.LU.64 R26, [R1+0x2b18] ;  /* 0x002b1800011a7983 */ /* 0x001f280000300a00 */
[----:B------:R-:W4:Y:S02]  /*15850*/  LDL.LU.64 R24, [R1+0x2b10] ;  /* 0x002b100001187983 */ /* 0x000f240000300a00 */
[----:B----4-:R-:W-:Y:S02]  /*15860*/  HMMA.16816.F32 R20, R20, R12, R24 ;  /* 0x0000000c1414723c */ /* 0x010fe40000001818 */
[----:B------:R-:W4:Y:S04]  /*15870*/  LDL.LU.64 R26, [R1+0x2b08] ;  /* 0x002b0800011a7983 */ /* 0x000f280000300a00 */
[----:B------:R-:W4:Y:S11]  /*15880*/  LDL.LU.64 R24, [R1+0x2b00] ;  /* 0x002b000001187983 */ /* 0x000f360000300a00 */
[----:B------:R-:W-:Y:S06]  /*15890*/  @!UPT UIADD3 URZ, URZ, URZ, URZ ;  /* 0x0000003f3f3ff290 */ /* 0x000fec000fffe03f */
[----:B------:R-:W-:Y:S04]  /*158a0*/  STL.64 [R1+0xd0], R20 ;  /* 0x0000d01401007387 */ /* 0x000fe80000100a00 */
[----:B------:R0:W-:Y:S04]  /*158b0*/  STL.64 [R1+0xd8], R22 ;  /* 0x0000d81601007387 */ /* 0x0001e80000100a00 */
[----:B0-----:R-:W4:Y:S04]  /*158c0*/  LDL.LU.64 R22, [R1+0x98] ;  /* 0x0000980001167983 */ /* 0x001f280000300a00 */
[----:B--2---:R-:W-:Y:S01]  /*158d0*/  STL.64 [R1+0x2a90], R14 ;  /* 0x002a900e01007387 */ /* 0x004fe20000100a00 */
[----:B----4-:R-:W-:Y:S11]  /*158e0*/  HMMA.16816.F32 R8, R24, R22, R8 ;  /* 0x000000161808723c */ /* 0x010ff60000001808 */
[----:B------:R-:W-:Y:S11]  /*158f0*/  @!UPT UIADD3 URZ, URZ, URZ, URZ ;  /* 0x0000003f3f3ff290 */ /* 0x000ff6000fffe03f */
[----:B------:R-:W-:Y:S01]  /*15900*/  @!UPT UIADD3 URZ, URZ, URZ, URZ ;  /* 0x0000003f3f3ff290 */ /* 0x000fe2000fffe03f */
[----:B------:R-:W-:Y:S04]  /*15910*/  STL.64 [R1+0xa0], R8 ;  /* 0x0000a00801007387 */ /* 0x000fe80000100a00 */
[----:B------:R0:W-:Y:S04]  /*15920*/  STL.64 [R1+0xa8], R10 ;  /* 0x0000a80a01007387 */ /* 0x0001e80000100a00 */
[----:B0-----:R-:W2:Y:S01]  /*15930*/  LDL.LU.64 R10, [R1+0x2af8] ;  /* 0x002af800010a7983 */ /* 0x001ea20000300a00 */
[----:B------:R-:W-:Y:S01]  /*15940*/  MOV R6, R29 ;  /* 0x0000001d00067202 */ /* 0x000fe20000000f00 */
[----:B------:R-:W-:Y:S01]  /*15950*/  IMAD.MOV.U32 R7, RZ, RZ, R28 ;  /* 0x000000ffff077224 */ /* 0x000fe200078e001c */
[----:B------:R-:W-:Y:S01]  /*15960*/  MOV R16, R23 ;  /* 0x0000001700107202 */ /* 0x000fe20000000f00 */
[----:B------:R-:W-:-:S02]  /*15970*/  IMAD.MOV.U32 R17, RZ, RZ, R22 ;  /* 0x000000ffff117224 */ /* 0x000fc400078e0016 */
[----:B------:R-:W4:Y:S03]  /*15980*/  LDL.LU.64 R22, [R1+0x1f8] ;  /* 0x0001f80001167983 */ /* 0x000f260000300a00 */
[C---:B--2---:R-:W-:Y:S01]  /*15990*/  HMMA.16816.F32 R8, R24.reuse, R10, R4 ;  /* 0x0000000a1808723c */ /* 0x044fe20000001804 */
[----:B------:R-:W2:Y:S11]  /*159a0*/  LDL.LU.64 R6, [R1+0x2af0] ;  /* 0x002af00001067983 */ /* 0x000eb60000300a00 */
[----:B------:R-:W-:Y:S11]  /*159b0*/  @!UPT UIADD3 URZ, URZ, URZ, URZ ;  /* 0x0000003f3f3ff290 */ /* 0x000ff6000fffe03f */
[----:B------:R-:W-:Y:S04]  /*159c0*/  STL.64 [R1+0x80], R8 ;  /* 0x0000800801007387 */ /* 0x000fe80000100a00 */
[----:B------:R0:W-:Y:S04]  /*159d0*/  STL.64 [R1+0x88], R10 ;  /* 0x0000880a01007387 */ /* 0x0001e80000100a00 */
[----:B0-----:R-:W2:Y:S04]  /*159e0*/  LDL.LU.64 R10, [R1+0x2ae8] ;  /* 0x002ae800010a7983 */ /* 0x001ea80000300a00 */
[----:B------:R-:W2:Y:S02]  /*159f0*/  LDL.LU.64 R8, [R1+0x2ae0] ;  /* 0x002ae00001087983 */ /* 0x000ea40000300a00 */
[----:B--2---:R-:W-:Y:S02]  /*15a00*/  HMMA.16816.F32 R4, R24, R6, R8 ;  /* 0x000000061804723c */ /* 0x004fe40000001808 */
[----:B------:R-:W2:Y:S04]  /*15a10*/  LDL.LU.64 R10, [R1+0x2ad8] ;  /* 0x002ad800010a7983 */ /* 0x000ea80000300a00 */
[----:B------:R-:W2:Y:S11]  /*15a20*/  LDL.LU.64 R8, [R1+0x2ad0] ;  /* 0x002ad00001087983 */ /* 0x000eb60000300a00 */
[----:B------:R-:W-:Y:S06]  /*15a30*/  @!UPT UIADD3 URZ, URZ, URZ, URZ ;  /* 0x0000003f3f3ff290 */ /* 0x000fec000fffe03f */
[----:B------:R-:W-:Y:S04]  /*15a40*/  STL.64 [R1+0x70], R4 ;  /* 0x0000700401007387 */ /* 0x000fe80000100a00 */
[----:B------:R0:W-:Y:S04]  /*15a50*/  STL.64 [R1+0x78], R6 ;  /* 0x0000780601007387 */ /* 0x0001e80000100a00 */
[----:B0-----:R-:W2:Y:S04]  /*15a60*/  LDL.LU.64 R6, [R1+0x2ac8] ;  /* 0x002ac80001067983 */ /* 0x001ea80000300a00 */
[----:B------:R-:W2:Y:S01]  /*15a70*/  LDL.LU.64 R4, [R1+0x2ac0] ;  /* 0x002ac00001047983 */ /* 0x000ea20000300a00 */
[----:B-----5:R-:W-:-:S02]  /*15a80*/  MOV R14, R3 ;  /* 0x00000003000e7202 */ /* 0x020fc40000000f00 */
[----:B---3--:R-:W-:Y:S01]  /*15a90*/  MOV R15, R2 ;  /* 0x00000002000f7202 */ /* 0x008fe20000000f00 */
[----:B------:R-:W3:Y:S04]  /*15aa0*/  LDL.LU R12, [R1+0xc0] ;  /* 0x0000c000010c7983 */ /* 0x000ee80000300800 */
[----:B------:R-:W3:Y:S02]  /*15ab0*/  LDL.LU R13, [R1+0xc4] ;  /* 0x0000c400010d7983 */ /* 0x000ee40000300800 */
[C---:B--2---:R-:W-:Y:S02]  /*15ac0*/  HMMA.16816.F32 R4, R24.reuse, R14, R4 ;  /* 0x0000000e1804723c */ /* 0x044fe40000001804 */
[----:B------:R-:W3:Y:S04]  /*15ad0*/  LDL.LU R14, [R1+0xc8] ;  /* 0x0000c800010e7983 */ /* 0x000ee80000300800 */
[----:B------:R-:W3:Y:S11]  /*15ae0*/  LDL.LU R15, [R1+0xcc] ;  /* 0x0000cc00010f7983 */ /* 0x000ef60000300800 */
[----:B------:R-:W-:Y:S07]  /*15af0*/  @!UPT UIADD3 URZ, URZ, URZ, URZ ;  /* 0x0000003f3f3ff290 */ /* 0x000fee000fffe03f */
[----:B------:R-:W-:Y:S01]  /*15b00*/  MOV R3, R6 ;  /* 0x0000000600037202 */ /* 0x000fe20000000f00 */
[----:B------:R-:W-:Y:S01]  /*15b10*/  IMAD.MOV.U32 R6, RZ, RZ, R17 ;  /* 0x000000ffff067224 */ /* 0x000fe200078e0011 */
[----:B------:R-:W-:Y:S02]  /*15b20*/  MOV R2, R7 ;  /* 0x0000000700027202 */ /* 0x000fe40000000f00 */
[----:B------:R-:W-:Y:S01]  /*15b30*/  MOV R7, R16 ;  /* 0x0000001000077202 */ /* 0x000fe20000000f00 */
[----:B------:R-:W-:Y:S01]  /*15b40*/  IMAD.MOV.U32 R28, RZ, RZ, R5 ;  /* 0x000000ffff1c7224 */ /* 0x000fe200078e0005 */
[----:B------:R-:W-:Y:S01]  /*15b50*/  MOV R29, R4 ;  /* 0x00000004001d7202 */ /* 0x000fe20000000f00 */
[----:B------:R-:W-:Y:S01]  /*15b60*/  IMAD.MOV.U32 R5, RZ, RZ, R11 ;  /* 0x000000ffff057224 */ /* 0x000fe200078e000b */
[----:B------:R-:W-:Y:S01]  /*15b70*/  MOV R4, R10 ;  /* 0x0000000a00047202 */ /* 0x000fe20000000f00 */
[----:B------:R0:W-:Y:S04]  /*15b80*/  STL.64 [R1+0x2a88], R6 ;  /* 0x002a880601007387 */ /* 0x0001e80000100a00 */
[----:B------:R-:W2:Y:S04]  /*15b90*/  LDL.LU R10, [R1+0x2abc] ;  /* 0x002abc00010a7983 */ /* 0x000ea80000300800 */
[----:B------:R-:W2:Y:S04]  /*15ba0*/  LDL.LU R11, [R1+0x2ab8] ;  /* 0x002ab800010b7983 */ /* 0x000ea80000300800 */
[----:B0-----:R-:W5:Y:S04]  /*15bb0*/  LDL.LU R6, [R1+0x48] ;  /* 0x0000480001067983 */ /* 0x001f680000300800 */
[----:B------:R-:W5:Y:S01]  /*15bc0*/  LDL.LU R7, [R1+0x4c] ;  /* 0x00004c0001077983 */ /* 0x000f620000300800 */
[----:B--2---:R-:W-:Y:S03]  /*15bd0*/  HMMA.16816.F32 R8, R24, R18, R8 ;  /* 0x000000121808723c */ /* 0x004fe60000001808 */
[----:B-----5:R0:W-:Y:S04]  /*15be0*/  STL.64 [R1+0x2aa0], R6 ;  /* 0x002aa00601007387 */ /* 0x0201e80000100a00 */
[----:B------:R-:W-:Y:S04]  /*15bf0*/  STL.64 [R1+0x2a98], R4 ;  /* 0x002a980401007387 */ /* 0x000fe80000100a00 */
[----:B0-----:R-:W3:Y:S04]  /*15c00*/  LDL.LU.64 R6, [R1+0x218] ;  /* 0x0002180001067983 */ /* 0x001ee80000300a00 */
[----:B------:R-:W-:Y:S04]  /*15c10*/  STL [R1+0x29b4], R3 ;  /* 0x0029b40301007387 */ /* 0x000fe80000100800 */
[----:B------:R-:W-:Y:S04]  /*15c20*/  STL [R1+0x29b0], R29 ;  /* 0x0029b01d01007387 */ /* 0x000fe80000100800 */
[----:B------:R-:W-:Y:S04]  /*15c30*/  STL [R1+0x29ac], R28 ;  /* 0x0029ac1c01007387 */ /* 0x000fe80000100800 */
[----:B------:R-:W-:Y:S04]  /*15c40*/  STL [R1+0x29a8], R2 ;  /* 0x0029a80201007387 */ /* 0x000fe80000100800 */
[----:B------:R0:W-:Y:S04]  /*15c50*/  STL.64 [R1+0x50], R8 ;  /* 0x0000500801007387 */ /* 0x0001e80000100a00 */
[----:B------:R-:W-:Y:S01]  /*15c60*/  STL.64 [R1+0x58], R10 ;  /* 0x0000580a01007387 */ /* 0x000fe20000100a00 */
[----:B0-----:R-:W-:-:S02]  /*15c70*/  MOV R9, R18 ;  /* 0x0000001200097202 */ /* 0x001fc40000000f00 */
[----:B------:R-:W-:Y:S02]  /*15c80*/  MOV R8, R19 ;  /* 0x0000001300087202 */ /* 0x000fe40000000f00 */
[----:B------:R-:W4:Y:S04]  /*15c90*/  LDL.LU.64 R18, [R1+0x2ab0] ;  /* 0x002ab00001127983 */ /* 0x000f280000300a00 */
[----:B------:R-:W4:Y:S04]  /*15ca0*/  LDL.LU.64 R16, [R1+0x2aa8] ;  /* 0x002aa80001107983 */ /* 0x000f280000300a00 */
[----:B------:R0:W-:Y:S04]  /*15cb0*/  STL [R1+0x2a74], R8 ;  /* 0x002a740801007387 */ /* 0x0001e80000100800 */
[----:B------:R1:W-:Y:S01]  /*15cc0*/  STL [R1+0x2a70], R9 ;  /* 0x002a700901007387 */ /* 0x0003e20000100800 */
[----:B---3--:R-:W-:Y:S01]  /*15cd0*/  HMMA.16816.F32 R12, R24, R6, R12 ;  /* 0x00000006180c723c */ /* 0x008fe2000000180c */
[----:B0-----:R-:W-:-:S02]  /*15ce0*/  MOV R8, R6 ;  /* 0x0000000600087202 */ /* 0x001fc40000000f00 */
[----:B-1----:R-:W-:-:S05]  /*15cf0*/  MOV R9, R7 ;  /* 0x0000000700097202 */ /* 0x002fca0000000f00 */
[----:B----4-:R-:W-:Y:S11]  /*15d00*/  HMMA.16816.F32 R16, R24, R22, R16 ;  /* 0x000000161810723c */ /* 0x010ff60000001810 */
[----:B------:R-:W-:Y:S11]  /*15d10*/  @!UPT UIADD3 URZ, URZ, URZ, URZ ;  /* 0x0000003f3f3ff290 */ /* 0x000ff6000fffe03f */
[----:B------:R-:W-:Y:S01]  /*15d20*/  @!UPT UIADD3 URZ, URZ, URZ, URZ ;  /* 0x0000003f3f3ff290 */ /* 0x000fe2000fffe03f */
[----:B------:R0:W-:Y:S01]  /*15d30*/  STL.64 [R1+0x20], R16 ;  /* 0x0000201001007387 */ /* 0x0001e20000100a00 */
[----:B------:R-:W-:Y:S01]  /*15d40*/  IMAD.MOV.U32 R29, RZ, RZ, R19 ;  /* 0x000000ffff1d7224 */ /* 0x000fe200078e0013 */
[----:B------:R-:W-:Y:S02]  /*15d50*/  MOV R3, R18 ;  /* 0x0000001200037202 */ /* 0x000fe40000000f00 */
[----:B0-----:R-:W2:Y:S04]  /*15d60*/  LDL.LU R16, [R1+0xb0] ;  /* 0x0000b00001107983 */ /* 0x001ea80000300800 */
[----:B------:R-:W2:Y:S04]  /*15d70*/  LDL.LU R17, [R1+0xb4] ;  /* 0x0000b40001117983 */ /* 0x000ea80000300800 */
[----:B------:R-:W2:Y:S04]  /*15d80*/  LDL.LU R18, [R1+0xb8] ;  /* 0x0000b80001127983 */ /* 0x000ea80000300800 */
[----:B------:R-:W2:Y:S04]  /*15d90*/  LDL.LU R19, [R1+0xbc] ;  /* 0x0000bc0001137983 */ /* 0x000ea80000300800 */
[----:B------:R-:W-:Y:S04]  /*15da0*/  STL [R1+0x29d4], R29 ;  /* 0x0029d41d01007387 */ /* 0x000fe80000100800 */
[----:B------:R-:W-:Y:S04]  /*15db0*/  STL [R1+0x29d0], R3 ;  /* 0x0029d00301007387 */ /* 0x000fe80000100800 */
[----:B------:R-:W3:Y:S04]  /*15dc0*/  LDL.LU.64 R6, [R1+0x2aa0] ;  /* 0x002aa00001067983 */ /* 0x000ee80000300a00 */
[----:B------:R-:W3:Y:S04]  /*15dd0*/  LDL.LU.64 R4, [R1+0x2a98] ;  /* 0x002a980001047983 */ /* 0x000ee80000300a00 */
[----:B------:R0:W-:Y:S04]  /*15de0*/  STL.64 [R1+0x8], R14 ;  /* 0x0000080e01007387 */ /* 0x0001e80000100a00 */
[----:B0-----:R-:W3:Y:S01]  /*15df0*/  LDL.LU.64 R14, [R1+0x2a90] ;  /* 0x002a9000010e7983 */ /* 0x001ee20000300a00 */
[----:B------:R-:W-:Y:S01]  /*15e00*/  IMAD.MOV.U32 R28, RZ, RZ, R12 ;  /* 0x000000ffff1c7224 */ /* 0x000fe200078e000c */
[----:B------:R-:W-:-:S02]  /*15e10*/  MOV R2, R13 ;  /* 0x0000000d00027202 */ /* 0x000fc40000000f00 */
[----:B------:R-:W-:Y:S02]  /*15e20*/  MOV R10, R23 ;  /* 0x00000017000a7202 */ /* 0x000fe40000000f00 */
[----:B------:R-:W0:Y:S01]  /*15e30*/  S2R R23, SR_TID.X ;  /* 0x0000000000177919 */ /* 0x000e220000002100 */
[----:B---3--:R-:W-:Y:S03]  /*15e40*/  HMMA.16816.F32 R24, R24, R14, R4 ;  /* 0x0000000e1818723c */ /* 0x008fe60000001804 */
[----:B------:R-:W2:Y:S04]  /*15e50*/  LDL.LU.64 R6, [R1+0x2a88] ;  /* 0x002a880001067983 */ /* 0x000ea80000300a00 */
[----:B------:R-:W2:Y:S04]  /*15e60*/  LDL.LU.64 R14, [R1+0x2a80] ;  /* 0x002a8000010e7983 */ /* 0x000ea80000300a00 */
[----:B------:R-:W2:Y:S01]  /*15e70*/  LDL.LU.64 R12, [R1+0x2a78] ;  /* 0x002a7800010c7983 */ /* 0x000ea20000300a00 */
[----:B------:R-:W-:-:S03]  /*15e80*/  IMAD.MOV.U32 R11, RZ, RZ, R22 ;  /* 0x000000ffff0b7224 */ /* 0x000fc600078e0016 */
[----:B------:R-:W1:Y:S01]  /*15e90*/  S2R R22, SR_TID.X ;  /* 0x0000000000167919 */ /* 0x000e620000002100 */
[----:B0-----:R-:W-:-:S05]  /*15ea0*/  LOP3.LUT R23, R23, 0x7, RZ, 0xc0, !PT ;  /* 0x0000000717177812 */ /* 0x001fca00078ec0ff */
[----:B------:R-:W-:Y:S02]  /*15eb0*/  IMAD R23, R23, 0x210, RZ ;  /* 0x0000021017177824 */ /* 0x000fe400078e02ff */
[----:B------:R0:W-:Y:S04]  /*15ec0*/  STL.64 [R1+0x2950], R26 ;  /* 0x0029501a01007387 */ /* 0x0001e80000100a00 */
[----:B------:R-:W-:Y:S01]  /*15ed0*/  STL.64 [R1+0x2948], R24 ;  /* 0x0029481801007387 */ /* 0x000fe20000100a00 */
[----:B-1----:R-:W-:-:S04]  /*15ee0*/  SHF.L.U32 R22, R22, 0x1, RZ ;  /* 0x0000000116167819 */ /* 0x002fc800000006ff */
[----:B0-----:R-:W-:Y:S02]  /*15ef0*/  LOP3.LUT R27, R23, 0x30, R22, 0x78, !PT ;  /* 0x00000030171b7812 */ /* 0x001fe400078e7816 */
[----:B------:R-:W0:Y:S01]  /*15f00*/  LDSM.16.MT88.4 R20, [R0+0x10000] ;  /* 0x010000000014783b */ /* 0x000e220000004200 */
[----:B--2---:R-:W-:Y:S03]  /*15f10*/  HMMA.16816.F32 R16, R12, R6, R16 ;  /* 0x000000060c10723c */ /* 0x004fe60000001810 */
[----:B------:R-:W1:Y:S11]  /*15f20*/  LDSM.16.M88.4 R4, [R27+0x21100] ;  /* 0x021100001b04783b */ /* 0x000e760000000200 */
[----:B------:R-:W-:Y:S09]  /*15f30*/  @!UPT UIADD3 URZ, URZ, URZ, URZ ;  /* 0x0000003f3f3ff290 */ /* 0x000ff2000fffe03f */
[----:B------:R-:W-:Y:S04]  /*15f40*/  STL.64 [R1+0x2940], R18 ;  /* 0x0029401201007387 */ /* 0x000fe80000100a00 */
[----:B------:R-:W-:Y:S04]  /*15f50*/  STL.64 [R1+0x2938], R16 ;  /* 0x0029381001007387 */ /* 0x000fe80000100a00 */
[----:B------:R-:W2:Y:S04]  /*15f60*/  LDSM.16.M88.4 R16, [R27+0x20100] ;  /* 0x020100001b10783b */ /* 0x000ea80000000200 */
[----:B0-----:R-:W-:Y:S04]  /*15f70*/  STL.64 [R1+0x29e0], R22 ;  /* 0x0029e01601007387 */ /* 0x001fe80000100a00 */
[----:B------:R-:W-:Y:S01]  /*15f80*/  STL.64 [R1+0x29d8], R20 ;  /* 0x0029d81401007387 */ /* 0x000fe20000100a00 */
[----:B-1----:R-:W-:Y:S01]  /*15f90*/  IMAD.MOV.U32 R29, RZ, RZ, R4 ;  /* 0x000000ffff1d7224 */ /* 0x002fe200078e0004 */
[----:B------:R-:W-:-:S02]  /*15fa0*/  MOV R3, R5 ;  /* 0x0000000500037202 */ /* 0x000fc40000000f00 */
[----:B------:R-:W-:Y:S04]  /*15fb0*/  LDSM.16.M88.4 R20, [R27+0x24100] ;  /* 0x024100001b14783b */ /* 0x000fe80000000200 */
[----:B--2---:R-:W-:Y:S04]  /*15fc0*/  STL.64 [R1+0x30], R16 ;  /* 0x0000301001007387 */ /* 0x004fe80000100a00 */
[----:B------:R-:W-:Y:S04]  /*15fd0*/  STL.64 [R1+0x38], R18 ;  /* 0x0000381201007387 */ /* 0x000fe80000100a00 */
[----:B------:R-:W-:Y:S04]  /*15fe0*/  STL.64 [R1+0x18], R6 ;  /* 0x0000180601007387 */ /* 0x000fe80000100a00 */
[----:B------:R-:W0:Y:S04]  /*15ff0*/  LDSM.16.M88.4 R4, [R27+0x22100] ;  /* 0x022100001b04783b */ /* 0x000e280000000200 */
[----:B------:R-:W-:Y:S04]  /*16000*/  LDSM.16.M88.4 R16, [R27+0x25100] ;  /* 0x025100001b10783b */ /* 0x000fe80000000200 */
[----:B0-----:R-:W-:Y:S04]  /*16010*/  STL [R1+0x288c], R6 ;  /* 0x00288c0601007387 */ /* 0x001fe80000100800 */
[----:B------:R-:W-:Y:S04]  /*16020*/  STL [R1+0x2888], R7 ;  /* 0x0028880701007387 */ /* 0x000fe80000100800 */
[----:B------:R-:W-:Y:S04]  /*16030*/  STL.64 [R1+0x29b8], R4 ;  /* 0x0029b80401007387 */ /* 0x000fe80000100a00 */
[----:B------:R-:W0:Y:S04]  /*16040*/  LDSM.16.M88.4 R4, [R27+0x23100] ;  /* 0x023100001b04783b */ /* 0x000e280000000200 */
[----:B0-----:R-:W-:Y:S04]  /*16050*/  STL.64 [R1+0x140], R4 ;  /* 0x0001400401007387 */ /* 0x001fe80000100a00 */
[----:B------:R0:W-:Y:S04]  /*16060*/  STL.64 [R1+0x148], R6 ;  /* 0x0001480601007387 */ /* 0x0001e80000100a00 */
[----:B------:R-:W-:Y:S04]  /*16070*/  STL.64 [R1+0x150], R20 ;  /* 0x0001501401007387 */ /* 0x000fe80000100a00 */
[----:B------:R-:W-:Y:S04]  /*16080*/  STL.64 [R1+0x158], R22 ;  /* 0x0001581601007387 */ /* 0x000fe80000100a00 */
[----:B------:R-:W-:Y:S01]  /*16090*/  STL.64 [R1+0x1c0], R16 ;  /* 0x0001c01001007387 */ /* 0x000fe20000100a00 */
[----:B0-----:R-:W-:Y:S01]  /*160a0*/  MOV R7, R16 ;  /* 0x0000001000077202 */ /* 0x001fe20000000f00 */
[----:B------:R-:W-:-:S02]  /*160b0*/  IMAD.MOV.U32 R6, RZ, RZ, R17 ;  /* 0x000000ffff067224 */ /* 0x000fc400078e0011 */
[----:B------:R-:W-:Y:S04]  /*160c0*/  STL.64 [R1+0x1c8], R18 ;  /* 0x0001c81201007387 */ /* 0x000fe80000100a00 */
[----:B------:R-:W0:Y:S04]  /*160d0*/  LDSM.16.M88.4 R16, [R27+0x27100] ;  /* 0x027100001b10783b */ /* 0x000e280000000200 */
[----:B------:R-:W1:Y:S04]  /*160e0*/  LDSM.16.M88.4 R20, [R27+0x26100] ;  /* 0x026100001b14783b */ /* 0x000e680000000200 */
[----:B0-----:R-:W-:Y:S04]  /*160f0*/  STL.64 [R1+0x2a60], R18 ;  /* 0x002a601201007387 */ /* 0x001fe80000100a00 */
[----:B-1----:R0:W-:Y:S04]  /*16100*/  STL.64 [R1+0x1e0], R20 ;  /* 0x0001e01401007387 */ /* 0x0021e80000100a00 */
[----:B------:R1:W-:Y:S04]  /*16110*/  STL.64 [R1+0x1e8], R22 ;  /* 0x0001e81601007387 */ /* 0x0003e80000100a00 */
[----:B------:R-:W-:Y:S04]  /*16120*/  STL.64 [R1+0x2a58], R16 ;  /* 0x002a581001007387 */ /* 0x000fe80000100a00 */
[----:B0-----:R-:W2:Y:S04]  /*16130*/  LDL.LU R20, [R1+0xd0] ;  /* 0x0000d00001147983 */ /* 0x001ea80000300800 */
[----:B------:R-:W2:Y:S04]  /*16140*/  LDL.LU R21, [R1+0xd4] ;  /* 0x0000d40001157983 */ /* 0x000ea80000300800 */
[----:B-1----:R-:W3:Y:S04]  /*16150*/  LDL.LU R22, [R1+0xd8] ;  /* 0x0000d80001167983 */ /* 0x002ee80000300800 */
[----:B------:R-:W3:Y:S04]  /*16160*/  LDL.LU R23, [R1+0xdc] ;  /* 0x0000dc0001177983 */ /* 0x000ee80000300800 */
[----:B---3--:R0:W-:Y:S04]  /*16170*/  STL.64 [R1+0x29f0], R22 ;  /* 0x0029f01601007387 */ /* 0x0081e80000100a00 */
[----:B--2---:R-:W-:Y:S01]  /*16180*/  STL.64 [R1+0x29e8], R20 ;  /* 0x0029e81401007387 */ /* 0x004fe20000100a00 */
[----:B0-----:R-:W-:-:S02]  /*16190*/  MOV R22, R8 ;  /* 0x0000000800167202 */ /* 0x001fc40000000f00 */
[----:B------:R-:W-:Y:S01]  /*161a0*/  MOV R23, R9 ;  /* 0x0000000900177202 */ /* 0x000fe20000000f00 */
[----:B------:R-:W2:Y:S04]  /*161b0*/  LDL.LU R8, [R1+0x2a74] ;  /* 0x002a740001087983 */ /* 0x000ea80000300800 */
[----:B------:R-:W3:Y:S04]  /*161c0*/  LDL.LU R9, [R1+0x2a70] ;  /* 0x002a700001097983 */ /* 0x000ee80000300800 */
[----:B------:R0:W-:Y:S02]  /*161d0*/  STL.64 [R1+0x2a08], R22 ;  /* 0x002a081601007387 */ /* 0x0001e40000100a00 */
[----:B0-----:R-:W-:Y:S01]  /*161e0*/  IMAD.MOV.U32 R22, RZ, RZ, R11 ;  /* 0x000000ffff167224 */ /* 0x001fe200078e000b */
[----:B------:R-:W-:-:S05]  /*161f0*/  MOV R23, R10 ;  /* 0x0000000a00177202 */ /* 0x000fca0000000f00 */
[----:B------:R-:W-:Y:S04]  /*16200*/  STL.64 [R1+0x2a20], R22 ;  /* 0x002a201601007387 */ /* 0x000fe80000100a00 */
[----:B------:R-:W4:Y:S04]  /*16210*/  LDL.LU.64 R4, [R1+0x30] ;  /* 0x0000300001047983 */ /* 0x000f280000300a00 */
[----:B------:R-:W-:Y:S04]  /*16220*/  STL.64 [R1+0x2a00], R6 ;  /* 0x002a000601007387 */ /* 0x000fe80000100a00 */
[----:B----4-:R0:W-:Y:S04]  /*16230*/  STL.64 [R1+0x29f8], R4 ;  /* 0x0029f80401007387 */ /* 0x0101e80000100a00 */
[----:B0-----:R-:W4:Y:S04]  /*16240*/  LDL.LU R4, [R1+0xe0] ;  /* 0x0000e00001047983 */ /* 0x001f280000300800 */
[----:B------:R-:W4:Y:S04]  /*16250*/  LDL.LU R5, [R1+0xe4] ;  /* 0x0000e40001057983 */ /* 0x000f280000300800 */
[----:B------:R-:W5:Y:S04]  /*16260*/  LDL.LU R6, [R1+0xe8] ;  /* 0x0000e80001067983 */ /* 0x000f680000300800 */
[----:B------:R-:W5:Y:S01]  /*16270*/  LDL.LU R7, [R1+0xec] ;  /* 0x0000ec0001077983 */ /* 0x000f620000300800 */
[----:B---3--:R-:W-:Y:S01]  /*16280*/  MOV R22, R9 ;  /* 0x0000000900167202 */ /* 0x008fe20000000f00 */
[----:B--2---:R-:W-:-:S02]  /*16290*/  IMAD.MOV.U32 R23, RZ, RZ, R8 ;  /* 0x000000ffff177224 */ /* 0x004fc400078e0008 */
[----:B------:R-:W0:Y:S04]  /*162a0*/  LDSM.16.MT88.4 R8, [R0+0x10100] ;  /* 0x010100000008783b */ /* 0x000e280000004200 */
[----:B------:R-:W-:Y:S04]  /*162b0*/  STL.64 [R1+0x2a38], R22 ;  /* 0x002a381601007387 */ /* 0x000fe80000100a00 */
[----:B-----5:R-:W-:Y:S04]  /*162c0*/  STL.64 [R1+0x2a18], R6 ;  /* 0x002a180601007387 */ /* 0x020fe80000100a00 */
[----:B----4-:R1:W-:Y:S04]  /*162d0*/  STL.64 [R1+0x2a10], R4 ;  /* 0x002a100401007387 */ /* 0x0103e80000100a00 */
[----:B-1----:R-:W2:Y:S04]  /*162e0*/  LDL.LU R4, [R1+0xf0] ;  /* 0x0000f00001047983 */ /* 0x002ea80000300800 */
[----:B------:R-:W2:Y:S04]  /*162f0*/  LDL.LU R5, [R1+0xf4] ;  /* 0x0000f40001057983 */ /* 0x000ea80000300800 */
[----:B------:R-:W3:Y:S04]  /*16300*/  LDL.LU R6, [R1+0xf8] ;  /* 0x0000f80001067983 */ /* 0x000ee80000300800 */
[----:B------:R-:W3:Y:S04]  /*16310*/  LDL.LU R7, [R1+0xfc] ;  /* 0x0000fc0001077983 */ /* 0x000ee80000300800 */
[----:B------:R-:W4:Y:S04]  /*16320*/  LDL.LU R22, [R1+0x1b8] ;  /* 0x0001b80001167983 */ /* 0x000f280000300800 */
[----:B------:R-:W4:Y:S04]  /*16330*/  LDL.LU R23, [R1+0x1bc] ;  /* 0x0001bc0001177983 */ /* 0x000f280000300800 */
[----:B----4-:R-:W-:Y:S04]  /*16340*/  STL.64 [R1+0x2a50], R22 ;  /* 0x002a501601007387 */ /* 0x010fe80000100a00 */
[----:B------:R-:W4:Y:S04]  /*16350*/  LDL.LU R26, [R1+0x1a8] ;  /* 0x0001a800011a7983 */ /* 0x000f280000300800 */
[----:B------:R-:W4:Y:S04]  /*16360*/  LDL.LU R27, [R1+0x1ac] ;  /* 0x0001ac00011b7983 */ /* 0x000f280000300800 */
[----:B----4-:R1:W-:Y:S04]  /*16370*/  STL.64 [R1+0x2a68], R26 ;  /* 0x002a681a01007387 */ /* 0x0103e80000100a00 */
[----:B------:R-:W4:Y:S04]  /*16380*/  LDL.LU R18, [R1+0x198] ;  /* 0x0001980001127983 */ /* 0x000f280000300800 */
[----:B------:R-:W4:Y:S04]  /*16390*/  LDL.LU R19, [R1+0x19c] ;  /* 0x00019c0001137983 */ /* 0x000f280000300800 */
[----:B------:R-:W4:Y:S04]  /*163a0*/  LDL.LU R24, [R1+0x110] ;  /* 0x0001100001187983 */ /* 0x000f280000300800 */
[----:B------:R-:W4:Y:S04]  /*163b0*/  LDL.LU R25, [R1+0x114] ;  /* 0x0001140001197983 */ /* 0x000f280000300800 */
[----:B-1----:R-:W4:Y:S04]  /*163c0*/  LDL.LU R26, [R1+0x118] ;  /* 0x00011800011a7983 */ /* 0x002f280000300800 */
[----:B------:R-:W4:Y:S04]  /*163d0*/  LDL.LU R27, [R1+0x11c] ;  /* 0x00011c00011b7983 */ /* 0x000f280000300800 */
[----:B------:R-:W5:Y:S04]  /*163e0*/  LDL.LU R20, [R1+0x130] ;  /* 0x0001300001147983 */ /* 0x000f680000300800 */
[----:B------:R-:W5:Y:S04]  /*163f0*/  LDL.LU R21, [R1+0x134] ;  /* 0x0001340001157983 */ /* 0x000f680000300800 */
[----:B------:R-:W5:Y:S04]  /*16400*/  LDL.LU R22, [R1+0x138] ;  /* 0x0001380001167983 */ /* 0x000f680000300800 */
[----:B------:R-:W5:Y:S04]  /*16410*/  LDL.LU R23, [R1+0x13c] ;  /* 0x00013c0001177983 */ /* 0x000f680000300800 */
[----:B---3--:R-:W-:Y:S04]  /*16420*/  STL.64 [R1+0x2a30], R6 ;  /* 0x002a300601007387 */ /* 0x008fe80000100a00 */
[----:B--2---:R1:W-:Y:S04]  /*16430*/  STL.64 [R1+0x2a28], R4 ;  /* 0x002a280401007387 */ /* 0x0043e80000100a00 */
[----:B-1----:R-:W2:Y:S04]  /*16440*/  LDL.LU R4, [R1+0x100] ;  /* 0x0001000001047983 */ /* 0x002ea80000300800 */
[----:B------:R-:W2:Y:S04]  /*16450*/  LDL.LU R5, [R1+0x104] ;  /* 0x0001040001057983 */ /* 0x000ea80000300800 */
[----:B------:R-:W3:Y:S04]  /*16460*/  LDL.LU R6, [R1+0x108] ;  /* 0x0001080001067983 */ /* 0x000ee80000300800 */
[----:B------:R-:W3:Y:S04]  /*16470*/  LDL.LU R7, [R1+0x10c] ;  /* 0x00010c0001077983 */ /* 0x000ee80000300800 */
[----:B---3--:R-:W-:Y:S04]  /*16480*/  STL.64 [R1+0x2a48], R6 ;  /* 0x002a480601007387 */ /* 0x008fe80000100a00 */
[----:B--2---:R1:W-:Y:S04]  /*16490*/  STL.64 [R1+0x2a40], R4 ;  /* 0x002a400401007387 */ /* 0x0043e80000100a00 */
[----:B-1----:R-:W2:Y:S04]  /*164a0*/  LDL.LU R4, [R1+0x120] ;  /* 0x0001200001047983 */ /* 0x002ea80000300800 */
[----:B------:R-:W2:Y:S04]  /*164b0*/  LDL.LU R5, [R1+0x124] ;  /* 0x0001240001057983 */ /* 0x000ea80000300800 */
[----:B------:R-:W2:Y:S04]  /*164c0*/  LDL.LU R6, [R1+0x128] ;  /* 0x0001280001067983 */ /* 0x000ea80000300800 */
[----:B------:R-:W2:Y:S04]  /*164d0*/  LDL.LU R7, [R1+0x12c] ;  /* 0x00012c0001077983 */ /* 0x000ea80000300800 */
[----:B0-----:R-:W-:Y:S04]  /*164e0*/  STL.64 [R1+0x2960], R10 ;  /* 0x0029600a01007387 */ /* 0x001fe80000100a00 */
[----:B------:R0:W-:Y:S04]  /*164f0*/  STL.64 [R1+0x2958], R8 ;  /* 0x0029580801007387 */ /* 0x0001e80000100a00 */
[----:B0-----:R-:W3:Y:S04]  /*16500*/  LDL.LU R8, [R1+0x80] ;  /* 0x0000800001087983 */ /* 0x001ee80000300800 */
[----:B------:R-:W3:Y:S04]  /*16510*/  LDL.LU R9, [R1+0x84] ;  /* 0x0000840001097983 */ /* 0x000ee80000300800 */
[----:B------:R-:W2:Y:S04]  /*16520*/  LDL.LU R10, [R1+0x88] ;  /* 0x00008800010a7983 */ /* 0x000ea80000300800 */
[----:B------:R-:W2:Y:S01]  /*16530*/  LDL.LU R11, [R1+0x8c] ;  /* 0x00008c00010b7983 */ /* 0x000ea20000300800 */
[C---:B----4-:R-:W-:Y:S03]  /*16540*/  HMMA.16816.F32 R16, R12.reuse, R18, R24 ;  /* 0x000000120c10723c */ /* 0x050fe60000001818 */
[----:B--2---:R-:W-:Y:S04]  /*16550*/  STL.64 [R1+0x29c8], R10 ;  /* 0x0029c80a01007387 */ /* 0x004fe80000100a00 */
[----:B---3--:R0:W-:Y:S04]  /*16560*/  STL.64 [R1+0x29c0], R8 ;  /* 0x0029c00801007387 */ /* 0x0081e80000100a00 */
[----:B0-----:R-:W2:Y:S04]  /*16570*/  LDL.LU R8, [R1+0xa0] ;  /* 0x0000a00001087983 */ /* 0x001ea80000300800 */
[----:B------:R-:W2:Y:S04]  /*16580*/  LDL.LU R9, [R1+0xa4] ;  /* 0x0000a40001097983 */ /* 0x000ea80000300800 */
[----:B------:R-:W2:Y:S04]  /*16590*/  LDL.LU R10, [R1+0xa8] ;  /* 0x0000a800010a7983 */ /* 0x000ea80000300800 */
[----:B------:R-:W2:Y:S04]  /*165a0*/  LDL.LU R11, [R1+0xac] ;  /* 0x0000ac00010b7983 */ /* 0x000ea80000300800 */
[----:B------:R-:W-:Y:S04]  /*165b0*/  STL [R1+0x2920], R0 ;  /* 0x0029200001007387 */ /* 0x000fe80000100800 */
[----:B------:R-:W5:Y:S04]  /*165c0*/  LDL.LU.64 R26, [R1+0x2a68] ;  /* 0x002a6800011a7983 */ /* 0x000f680000300a00 */
[----:B------:R-:W-:Y:S04]  /*165d0*/  STL.64 [R1+0x40], R16 ;  /* 0x0000401001007387 */ /* 0x000fe80000100a00 */
[----:B------:R0:W-:Y:S04]  /*165e0*/  STL.64 [R1+0x48], R18 ;  /* 0x0000481201007387 */ /* 0x0001e80000100a00 */
[----:B0-----:R-:W3:Y:S04]  /*165f0*/  LDL.LU.64 R18, [R1+0x2a60] ;  /* 0x002a600001127983 */ /* 0x001ee80000300a00 */
[----:B------:R-:W4:Y:S01]  /*16600*/  LDL.LU.64 R16, [R1+0x2a58] ;  /* 0x002a580001107983 */ /* 0x000f220000300a00 */
[C---:B-----5:R-:W-:Y:S03]  /*16610*/  HMMA.16816.F32 R24, R12.reuse, R26, R20 ;  /* 0x0000001a0c18723c */ /* 0x060fe60000001814 */
[----:B----4-:R-:W-:Y:S04]  /*16620*/  STL.64 [R1+0x200], R16 ;  /* 0x0002001001007387 */ /* 0x010fe80000100a00 */
[----:B---3--:R0:W-:Y:S04]  /*16630*/  STL.64 [R1+0x208], R18 ;  /* 0x0002081201007387 */ /* 0x0081e80000100a00 */
[----:B------:R-:W-:Y:S04]  /*16640*/  STL.64 [R1+0x2968], R16 ;  /* 0x0029681001007387 */ /* 0x000fe80000100a00 */
[----:B0-----:R-:W3:Y:S04]  /*16650*/  LDL.LU R18, [R1+0x228] ;  /* 0x0002280001127983 */ /* 0x001ee80000300800 */
[----:B------:R-:W3:Y:S04]  /*16660*/  LDL.LU R19, [R1+0x22c] ;  /* 0x00022c0001137983 */ /* 0x000ee80000300800 */
[----:B------:R-:W4:Y:S04]  /*16670*/  LDL.LU.64 R22, [R1+0x2a50] ;  /* 0x002a500001167983 */ /* 0x000f280000300a00 */
[----:B------:R0:W-:Y:S04]  /*16680*/  STL.64 [R1+0x110], R24 ;  /* 0x0001101801007387 */ /* 0x0001e80000100a00 */
[----:B------:R1:W-:Y:S04]  /*16690*/  STL.64 [R1+0x118], R26 ;  /* 0x0001181a01007387 */ /* 0x0003e80000100a00 */
[----:B0-----:R-:W5:Y:S04]  /*166a0*/  LDL.LU R24, [R1+0x70] ;  /* 0x0000700001187983 */ /* 0x001f680000300800 */
[----:B------:R-:W5:Y:S04]  /*166b0*/  LDL.LU R25, [R1+0x74] ;  /* 0x0000740001197983 */ /* 0x000f680000300800 */
[----:B-1----:R-:W5:Y:S04]  /*166c0*/  LDL.LU R26, [R1+0x78] ;  /* 0x00007800011a7983 */ /* 0x002f680000300800 */
[----:B------:R-:W5:Y:S01]  /*166d0*/  LDL.LU R27, [R1+0x7c] ;  /* 0x00007c00011b7983 */ /* 0x000f620000300800 */
[C---:B----4-:R-:W-:Y:S03]  /*166e0*/  HMMA.16816.F32 R20, R12.reuse, R22, R4 ;  /* 0x000000160c14723c */ /* 0x050fe60000001804 */
[----:B------:R-:W4:Y:S04]  /*166f0*/  LDL.LU.64 R6, [R1+0x2a48] ;  /* 0x002a480001067983 */ /* 0x000f280000300a00 */
[----:B------:R-:W4:Y:S11]  /*16700*/  LDL.LU.64 R4, [R1+0x2a40] ;  /* 0x002a400001047983 */ /* 0x000f360000300a00 */
[----:B------:R-:W-:Y:S05]  /*16710*/  @!UPT UIADD3 URZ, URZ, URZ, URZ ;  /* 0x0000003f3f3ff290 */ /* 0x000fea000fffe03f */
[----:B------:R-:W-:Y:S04]  /*16720*/  STL.64 [R1+0x120], R20 ;  /* 0x0001201401007387 */ /* 0x000fe80000100a00 */
[----:B------:R0:W-:Y:S04]  /*16730*/  STL.64 [R1+0x128], R22 ;  /* 0x0001281601007387 */ /* 0x0001e80000100a00 */
[----:B0-----:R-:W4:Y:S02]  /*16740*/  LDL.LU.64 R22, [R1+0x2a38] ;  /* 0x002a380001167983 */ /* 0x001f240000300a00 */
[C---:B----4-:R-:W-:Y:S02]  /*16750*/  HMMA.16816.F32 R20, R12.reuse, R22, R4 ;  /* 0x000000160c14723c */ /* 0x050fe40000001804 */
[----:B------:R-:W4:Y:S04]  /*16760*/  LDL.LU.64 R6, [R1+0x2a30] ;  /* 0x002a300001067983 */ /* 0x000f280000300a00 */
[----:B------:R-:W4:Y:S11]  /*16770*/  LDL.LU.64 R4, [R1+0x2a28] ;  /* 0x002a280001047983 */ /* 0x000f360000300a00 */
[----:B------:R-:W-:Y:S06]  /*16780*/  @!UPT UIADD3 URZ, URZ, URZ, URZ ;  /* 0x0000003f3f3ff290 */ /* 0x000fec000fffe03f */
        /* <DEDUP_REMOVED lines=12> */
[----:B------:R-:W2:Y:S11]  /*16850*/  LDL.LU.64 R4, [R1+0x29f8] ;  /* 0x0029f80001047983 */ /* 0x000eb60000300a00 */
[----:B------:R-:W-:Y:S06]  /*16860*/  @!UPT UIADD3 URZ, URZ, URZ, URZ ;  /* 0x0000003f3f3ff290 */ /* 0x000fec000fffe03f */
[----:B------:R-:W-:Y:S04]  /*16870*/  STL.64 [R1+0xe0], R20 ;  /* 0x0000e01401007387 */ /* 0x000fe80000100a00 */
[----:B------:R0:W-:Y:S04]  /*16880*/  STL.64 [R1+0xe8], R22 ;  /* 0x0000e81601007387 */ /* 0x0001e80000100a00 */
[----:B0-----:R-:W3:Y:S04]  /*16890*/  LDL.LU.64 R22, [R1+0x29f0] ;  /* 0x0029f00001167983 */ /* 0x001ee80000300a00 */
[----:B------:R-:W3:Y:S02]  /*168a0*/  LDL.LU.64 R20, [R1+0x29e8] ;  /* 0x0029e80001147983 */ /* 0x000ee40000300a00 */
[----:B---3--:R-:W-:Y:S02]  /*168b0*/  HMMA.16816.F32 R16, R12, R18, R20 ;  /* 0x000000120c10723c */ /* 0x008fe40000001814 */
[----:B------:R-:W2:Y:S04]  /*168c0*/  LDL.LU.64 R22, [R1+0x29e0] ;  /* 0x0029e00001167983 */ /* 0x000ea80000300a00 */
[----:B------:R-:W2:Y:S01]  /*168d0*/  LDL.LU.64 R20, [R1+0x29d8] ;  /* 0x0029d80001147983 */ /* 0x000ea20000300a00 */
[----:B------:R-:W-:-:S03]  /*168e0*/  MOV R12, R29 ;  /* 0x0000001d000c7202 */ /* 0x000fc60000000f00 */
[----:B------:R-:W3:Y:S01]  /*168f0*/  LDL.LU R29, [R1+0x29d4] ;  /* 0x0029d400011d7983 */ /* 0x000ee20000300800 */
[----:B------:R-:W-:Y:S11]  /*16900*/  MOV R13, R3 ;  /* 0x00000003000d7202 */ /* 0x000ff60000000f00 */
[----:B------:R-:W-:Y:S01]  /*16910*/  @!UPT UIADD3 URZ, URZ, URZ, URZ ;  /* 0x0000003f3f3ff290 */ /* 0x000fe2000fffe03f */
[----:B------:R4:W-:Y:S04]  /*16920*/  STL.64 [R1+0xc0], R16 ;  /* 0x0000c01001007387 */ /* 0x0009e80000100a00 */
[----:B------:R-:W-:Y:S04]  /*16930*/  STL.64 [R1+0xc8], R18 ;  /* 0x0000c81201007387 */ /* 0x000fe80000100a00 */
[----:B------:R-:W3:Y:S01]  /*16940*/  LDL.LU R3, [R1+0x29d0] ;  /* 0x0029d00001037983 */ /* 0x000ee20000300800 */
[----:B----4-:R-:W-:Y:S01]  /*16950*/  IMAD.MOV.U32 R16, RZ, RZ, R7 ;  /* 0x000000ffff107224 */ /* 0x010fe200078e0007 */
[----:B------:R-:W-:-:S05]  /*16960*/  MOV R17, R6 ;  /* 0x0000000600117202 */ /* 0x000fca0000000f00 */
[----:B------:R0:W-:Y:S04]  /*16970*/  STL.64 [R1+0x2980], R16 ;  /* 0x0029801001007387 */ /* 0x0001e80000100a00 */
[----:B0-----:R-:W4:Y:S04]  /*16980*/  LDL.LU R16, [R1+0x50] ;  /* 0x0000500001107983 */ /* 0x001f280000300800 */
[----:B------:R-:W4:Y:S04]  /*16990*/  LDL.LU R17, [R1+0x54] ;  /* 0x0000540001117983 */ /* 0x000f280000300800 */
[----:B------:R-:W3:Y:S04]  /*169a0*/  LDL.LU R18, [R1+0x58] ;  /* 0x0000580001127983 */ /* 0x000ee80000300800 */
[----:B------:R-:W3:Y:S01]  /*169b0*/  LDL.LU R19, [R1+0x5c] ;  /* 0x00005c0001137983 */ /* 0x000ee20000300800 */
[----:B--2---:R-:W-:Y:S03]  /*169c0*/  HMMA.16816.F32 R8, R20, R4, R8 ;  /* 0x000000041408723c */ /* 0x004fe60000001808 */
[----:B---3--:R-:W-:Y:S04]  /*169d0*/  STL.64 [R1+0x29a0], R18 ;  /* 0x0029a01201007387 */ /* 0x008fe80000100a00 */
[----:B----4-:R0:W-:Y:S04]  /*169e0*/  STL.64 [R1+0x2998], R16 ;  /* 0x0029981001007387 */ /* 0x0101e80000100a00 */
[----:B0-----:R-:W2:Y:S11]  /*169f0*/  LDL.64 R16, [R1+0x140] ;  /* 0x0001400001107983 */ /* 0x001eb60000100a00 */
[----:B------:R-:W-:Y:S01]  /*16a00*/  @!UPT UIADD3 URZ, URZ, URZ, URZ ;  /* 0x0000003f3f3ff290 */ /* 0x000fe2000fffe03f */
[----:B------:R-:W-:Y:S04]  /*16a10*/  STL.64 [R1+0xb0], R8 ;  /* 0x0000b00801007387 */ /* 0x000fe80000100a00 */
[----:B------:R0:W-:Y:S04]  /*16a20*/  STL.64 [R1+0xb8], R10 ;  /* 0x0000b80a01007387 */ /* 0x0001e80000100a00 */
[----:B0-----:R-:W3:Y:S04]  /*16a30*/  LDL.LU.64 R10, [R1+0x29c8] ;  /* 0x0029c800010a7983 */ /* 0x001ee80000300a00 */
[----:B------:R-:W3:Y:S01]  /*16a40*/  LDL.LU.64 R8, [R1+0x29c0] ;  /* 0x0029c00001087983 */ /* 0x000ee20000300a00 */
[----:B------:R-:W-:Y:S01]  /*16a50*/  MOV R15, R4 ;  /* 0x00000004000f7202 */ /* 0x000fe20000000f00 */
[----:B------:R-:W-:-:S02]  /*16a60*/  IMAD.MOV.U32 R14, RZ, RZ, R5 ;  /* 0x000000ffff0e7224 */ /* 0x000fc400078e0005 */
[----:B------:R-:W5:Y:S04]  /*16a70*/  LDL.LU.64 R4, [R1+0x29b8] ;  /* 0x0029b80001047983 */ /* 0x000f680000300a00 */
[----:B------:R-:W-:Y:S04]  /*16a80*/  STL.64 [R1+0x2978], R14 ;  /* 0x0029780e01007387 */ /* 0x000fe80000100a00 */
[----:B------:R0:W-:Y:S01]  /*16a90*/  STL.64 [R1+0x2970], R12 ;  /* 0x0029700c01007387 */ /* 0x0001e20000100a00 */
[C---:B---3--:R-:W-:Y:S11]  /*16aa0*/  HMMA.16816.F32 R8, R20.reuse, R12, R8 ;  /* 0x0000000c1408723c */ /* 0x048ff60000001808 */
[----:B------:R-:W-:Y:S11]  /*16ab0*/  @!UPT UIADD3 URZ, URZ, URZ, URZ ;  /* 0x0000003f3f3ff290 */ /* 0x000ff6000fffe03f */
[----:B------:R-:W-:Y:S01]  /*16ac0*/  @!UPT UIADD3 URZ, URZ, URZ, URZ ;  /* 0x0000003f3f3ff290 */ /* 0x000fe2000fffe03f */
[----:B------:R-:W-:Y:S04]  /*16ad0*/  STL.64 [R1+0xa0], R8 ;  /* 0x0000a00801007387 */ /* 0x000fe80000100a00 */
[----:B------:R5:W-:Y:S04]  /*16ae0*/  STL.64 [R1+0xa8], R10 ;  /* 0x0000a80a01007387 */ /* 0x000be80000100a00 */
[----:B0-----:R-:W3:Y:S04]  /*16af0*/  LDL.LU R12, [R1+0x20] ;  /* 0x00002000010c7983 */ /* 0x001ee80000300800 */
[----:B------:R-:W3:Y:S01]  /*16b00*/  LDL.LU R13, [R1+0x24] ;  /* 0x00002400010d7983 */ /* 0x000ee20000300800 */
[----:B-----5:R-:W-:Y:S01]  /*16b10*/  HMMA.16816.F32 R8, R20, R4, R24 ;  /* 0x000000041408723c */ /* 0x020fe20000001818 */
[----:B------:R-:W-:-:S02]  /*16b20*/  MOV R14, R3 ;  /* 0x00000003000e7202 */ /* 0x000fc40000000f00 */
[----:B------:R-:W-:Y:S01]  /*16b30*/  MOV R15, R29 ;  /* 0x0000001d000f7202 */ /* 0x000fe20000000f00 */
[----:B------:R-:W4:Y:S04]  /*16b40*/  LDL.LU R3, [R1+0x29b4] ;  /* 0x0029b40001037983 */ /* 0x000f280000300800 */
[----:B------:R-:W5:Y:S01]  /*16b50*/  LDL.LU R29, [R1+0x29b0] ;  /* 0x0029b000011d7983 */ /* 0x000f620000300800 */
[----:B------:R-:W-:-:S03]  /*16b60*/  IMAD.MOV.U32 R24, RZ, RZ, R28 ;  /* 0x000000ffff187224 */ /* 0x000fc600078e001c */
[----:B------:R-:W-:Y:S01]  /*16b70*/  STL.64 [R1+0x2990], R14 ;  /* 0x0029900e01007387 */ /* 0x000fe20000100a00 */
[----:B------:R-:W-:-:S03]  /*16b80*/  MOV R25, R2 ;  /* 0x0000000200197202 */ /* 0x000fc60000000f00 */
[----:B---3--:R0:W-:Y:S04]  /*16b90*/  STL.64 [R1+0x2988], R12 ;  /* 0x0029880c01007387 */ /* 0x0081e80000100a00 */
[----:B0-----:R-:W3:Y:S04]  /*16ba0*/  LDL.LU.64 R12, [R1+0x150] ;  /* 0x00015000010c7983 */ /* 0x001ee80000300a00 */
[----:B------:R-:W3:Y:S04]  /*16bb0*/  LDL.LU R28, [R1+0x29ac] ;  /* 0x0029ac00011c7983 */ /* 0x000ee80000300800 */
[----:B------:R0:W-:Y:S04]  /*16bc0*/  STL.64 [R1+0x90], R8 ;  /* 0x0000900801007387 */ /* 0x0001e80000100a00 */
[----:B------:R-:W-:Y:S04]  /*16bd0*/  STL.64 [R1+0x98], R10 ;  /* 0x0000980a01007387 */ /* 0x000fe80000100a00 */
[----:B------:R-:W3:Y:S04]  /*16be0*/  LDL.LU R2, [R1+0x29a8] ;  /* 0x0029a80001027983 */ /* 0x000ee80000300800 */
[----:B------:R-:W3:Y:S04]  /*16bf0*/  LDL.LU R26, [R1+0x8] ;  /* 0x00000800011a7983 */ /* 0x000ee80000300800 */
[----:B------:R-:W3:Y:S01]  /*16c00*/  LDL.LU R27, [R1+0xc] ;  /* 0x00000c00011b7983 */ /* 0x000ee20000300800 */
[----:B----4-:R-:W-:-:S03]  /*16c10*/  MOV R6, R3 ;  /* 0x0000000300067202 */ /* 0x010fc60000000f00 */
[----:B0-----:R-:W4:Y:S04]  /*16c20*/  LDL.LU.64 R8, [R1+0x1e0] ;  /* 0x0001e00001087983 */ /* 0x001f280000300a00 */
[----:B------:R5:W-:Y:S04]  /*16c30*/  STL [R1+0x2928], R4 ;  /* 0x0029280401007387 */ /* 0x000be80000100800 */
[----:B------:R3:W-:Y:S01]  /*16c40*/  STL [R1+0x2924], R5 ;  /* 0x0029240501007387 */ /* 0x0007e20000100800 */
[----:B--2---:R-:W-:-:S03]  /*16c50*/  IMAD.MOV.U32 R0, RZ, RZ, R16 ;  /* 0x000000ffff007224 */ /* 0x004fc600078e0010 */
[----:B------:R-:W2:Y:S01]  /*16c60*/  LDL.LU.64 R18, [R1+0x29a0] ;  /* 0x0029a00001127983 */ /* 0x000ea20000300a00 */
[----:B-----5:R-:W-:Y:S01]  /*16c70*/  MOV R4, R29 ;  /* 0x0000001d00047202 */ /* 0x020fe20000000f00 */
[----:B---3--:R-:W-:Y:S01]  /*16c80*/  IMAD.MOV.U32 R5, RZ, RZ, R28 ;  /* 0x000000ffff057224 */ /* 0x008fe200078e001c */
[----:B------:R-:W-:-:S07]  /*16c90*/  MOV R7, R2 ;  /* 0x0000000200077202 */ /* 0x000fce0000000f00 */
[----:B------:R-:W-:Y:S01]  /*16ca0*/  HMMA.16816.F32 R4, R20, R16, R4 ;  /* 0x000000101404723c */ /* 0x000fe20000001804 */
[----:B------:R-:W2:Y:S04]  /*16cb0*/  LDL.LU.64 R16, [R1+0x2998] ;  /* 0x0029980001107983 */ /* 0x000ea80000300a00 */
[----:B------:R-:W-:Y:S11]  /*16cc0*/  STL [R1+0x292c], R0 ;  /* 0x00292c0001007387 */ /* 0x000ff60000100800 */
[----:B------:R-:W-:Y:S08]  /*16cd0*/  @!UPT UIADD3 URZ, URZ, URZ, URZ ;  /* 0x0000003f3f3ff290 */ /* 0x000ff0000fffe03f */
[----:B------:R-:W-:Y:S01]  /*16ce0*/  MOV R2, R7 ;  /* 0x0000000700027202 */ /* 0x000fe20000000f00 */
[----:B------:R-:W-:Y:S01]  /*16cf0*/  IMAD.MOV.U32 R3, RZ, RZ, R6 ;  /* 0x000000ffff037224 */ /* 0x000fe200078e0006 */
[----:B------:R-:W-:Y:S02]  /*16d00*/  MOV R28, R5 ;  /* 0x00000005001c7202 */ /* 0x000fe40000000f00 */
[----:B------:R-:W-:Y:S01]  /*16d10*/  MOV R29, R4 ;  /* 0x00000004001d7202 */ /* 0x000fe20000000f00 */
[----:B------:R-:W-:Y:S01]  /*16d20*/  STL [R1+0x289c], R2 ;  /* 0x00289c0201007387 */ /* 0x000fe20000100800 */
[----:B------:R-:W-:-:S03]  /*16d30*/  MOV R4, R12 ;  /* 0x0000000c00047202 */ /* 0x000fc60000000f00 */
[----:B------:R-:W-:Y:S01]  /*16d40*/  STL [R1+0x2898], R3 ;  /* 0x0028980301007387 */ /* 0x000fe20000100800 */
[----:B------:R-:W-:-:S03]  /*16d50*/  IMAD.MOV.U32 R5, RZ, RZ, R13 ;  /* 0x000000ffff057224 */ /* 0x000fc600078e000d */
[----:B------:R-:W-:Y:S04]  /*16d60*/  STL [R1+0x2894], R28 ;  /* 0x0028941c01007387 */ /* 0x000fe80000100800 */
[----:B------:R-:W-:Y:S04]  /*16d70*/  STL [R1+0x2890], R29 ;  /* 0x0028901d01007387 */ /* 0x000fe80000100800 */
[----:B------:R-:W3:Y:S01]  /*16d80*/  LDL.LU.64 R14, [R1+0x2990] ;  /* 0x00299000010e7983 */ /* 0x000ee20000300a00 */
[C---:B--2---:R-:W-:Y:S03]  /*16d90*/  HMMA.16816.F32 R16, R20.reuse, R12, R16 ;  /* 0x0000000c1410723c */ /* 0x044fe60000001810 */
[----:B------:R-:W3:Y:S11]  /*16da0*/  LDL.LU.64 R12, [R1+0x2988] ;  /* 0x00298800010c7983 */ /* 0x000ef60000300a00 */
[----:B------:R-:W-:Y:S09]  /*16db0*/  @!UPT UIADD3 URZ, URZ, URZ, URZ ;  /* 0x0000003f3f3ff290 */ /* 0x000ff2000fffe03f */
[----:B------:R0:W-:Y:S04]  /*16dc0*/  STL.64 [R1+0x70], R16 ;  /* 0x0000701001007387 */ /* 0x0001e80000100a00 */
[----:B0-----:R-:W3:Y:S01]  /*16dd0*/  LDL.LU.64 R16, [R1+0x2980] ;  /* 0x0029800001107983 */ /* 0x001ee20000300a00 */
[----:B------:R-:W-:Y:S02]  /*16de0*/  MOV R6, R18 ;  /* 0x0000001200067202 */ /* 0x000fe40000000f00 */
[----:B------:R-:W-:Y:S01]  /*16df0*/  MOV R7, R19 ;  /* 0x0000001300077202 */ /* 0x000fe20000000f00 */
[----:B----4-:R-:W-:Y:S01]  /*16e00*/  HMMA.16816.F32 R24, R20, R8, R24 ;  /* 0x000000081418723c */ /* 0x010fe20000001818 */
[----:B------:R0:W-:Y:S04]  /*16e10*/  STL [R1+0x2930], R5 ;  /* 0x0029300501007387 */ /* 0x0001e80000100800 */
[----:B------:R1:W-:Y:S04]  /*16e20*/  STL [R1+0x28a4], R7 ;  /* 0x0028a40701007387 */ /* 0x0003e80000100800 */
[----:B------:R2:W-:Y:S01]  /*16e30*/  STL [R1+0x28a0], R6 ;  /* 0x0028a00601007387 */ /* 0x0005e20000100800 */
[----:B------:R-:W-:-:S02]  /*16e40*/  MOV R0, R9 ;  /* 0x0000000900007202 */ /* 0x000fc40000000f00 */
[----:B0-----:R-:W-:Y:S11]  /*16e50*/  MOV R5, R8 ;  /* 0x0000000800057202 */ /* 0x001ff60000000f00 */
[----:B------:R-:W-:Y:S01]  /*16e60*/  @!UPT UIADD3 URZ, URZ, URZ, URZ ;  /* 0x0000003f3f3ff290 */ /* 0x000fe2000fffe03f */
[----:B-1----:R-:W-:Y:S01]  /*16e70*/  IMAD.MOV.U32 R7, RZ, RZ, R26 ;  /* 0x000000ffff077224 */ /* 0x002fe200078e001a */
[----:B--2---:R-:W-:Y:S01]  /*16e80*/  MOV R6, R27 ;  /* 0x0000001b00067202 */ /* 0x004fe20000000f00 */
[C---:B---3--:R-:W-:Y:S01]  /*16e90*/  HMMA.16816.F32 R16, R20.reuse, R16, R12 ;  /* 0x000000101410723c */ /* 0x048fe2000000180c */
[----:B------:R-:W2:Y:S04]  /*16ea0*/  LDL.LU.64 R14, [R1+0x2978] ;  /* 0x00297800010e7983 */ /* 0x000ea80000300a00 */
[----:B------:R-:W3:Y:S11]  /*16eb0*/  LDL.LU.64 R12, [R1+0x2970] ;  /* 0x00297000010c7983 */ /* 0x000ef60000300a00 */
[----:B------:R-:W-:Y:S08]  /*16ec0*/  @!UPT UIADD3 URZ, URZ, URZ, URZ ;  /* 0x0000003f3f3ff290 */ /* 0x000ff0000fffe03f */
[----:B------:R-:W-:Y:S01]  /*16ed0*/  IMAD.MOV.U32 R29, RZ, RZ, R19 ;  /* 0x000000ffff1d7224 */ /* 0x000fe200078e0013 */
[----:B------:R-:W-:Y:S01]  /*16ee0*/  MOV R28, R18 ;  /* 0x00000012001c7202 */ /* 0x000fe20000000f00 */
[----:B------:R-:W-:Y:S01]  /*16ef0*/  IMAD.MOV.U32 R2, RZ, RZ, R16 ;  /* 0x000000ffff027224 */ /* 0x000fe200078e0010 */
[----:B------:R-:W-:Y:S02]  /*16f00*/  MOV R3, R17 ;  /* 0x0000001100037202 */ /* 0x000fe40000000f00 */
[----:B------:R-:W4:Y:S04]  /*16f10*/  LDL.LU.64 R16, [R1+0x2968] ;  /* 0x0029680001107983 */ /* 0x000f280000300a00 */
[----:B------:R-:W-:Y:S04]  /*16f20*/  STL [R1+0x28b4], R29 ;  /* 0x0028b41d01007387 */ /* 0x000fe80000100800 */
[----:B------:R-:W-:Y:S04]  /*16f30*/  STL [R1+0x28b0], R28 ;  /* 0x0028b01c01007387 */ /* 0x000fe80000100800 */
[----:B------:R-:W-:Y:S04]  /*16f40*/  STL [R1+0x28ac], R3 ;  /* 0x0028ac0301007387 */ /* 0x000fe80000100800 */
[----:B------:R-:W-:Y:S04]  /*16f50*/  STL [R1+0x28a8], R2 ;  /* 0x0028a80201007387 */ /* 0x000fe80000100800 */
[----:B------:R-:W5:Y:S04]  /*16f60*/  LDL.LU.64 R10, [R1+0x2960] ;  /* 0x00296000010a7983 */ /* 0x000f680000300a00 */
[----:B------:R-:W5:Y:S04]  /*16f70*/  LDL.LU.64 R8, [R1+0x2958] ;  /* 0x0029580001087983 */ /* 0x000f680000300a00 */
[----:B------:R0:W-:Y:S04]  /*16f80*/  STL.64 [R1+0x50], R24 ;  /* 0x0000501801007387 */ /* 0x0001e80000100a00 */
[----:B------:R-:W4:Y:S04]  /*16f90*/  LDL.LU.64 R26, [R1+0x2950] ;  /* 0x00295000011a7983 */ /* 0x000f280000300a00 */
[----:B0-----:R-:W4:Y:S04]  /*16fa0*/  LDL.LU.64 R24, [R1+0x2948] ;  /* 0x0029480001187983 */ /* 0x001f280000300a00 */
[----:B------:R-:W-:Y:S04]  /*16fb0*/  STL [R1+0x28bc], R6 ;  /* 0x0028bc0601007387 */ /* 0x000fe80000100800 */
[----:B------:R-:W-:Y:S04]  /*16fc0*/  STL [R1+0x28b8], R7 ;  /* 0x0028b80701007387 */ /* 0x000fe80000100800 */
[----:B------:R-:W5:Y:S01]  /*16fd0*/  LDL.LU.64 R18, [R1+0x2940] ;  /* 0x0029400001127983 */ /* 0x000f620000300a00 */
[----:B----4-:R-:W-:Y:S03]  /*16fe0*/  HMMA.16816.F32 R20, R20, R16, R24 ;  /* 0x000000101414723c */ /* 0x010fe60000001818 */
[----:B------:R-:W5:Y:S04]  /*16ff0*/  LDL.LU.64 R16, [R1+0x2938] ;  /* 0x0029380001107983 */ /* 0x000f680000300a00 */
[----:B------:R-:W3:Y:S04]  /*17000*/  LDL.LU R24, [R1+0x40] ;  /* 0x0000400001187983 */ /* 0x000ee80000300800 */
[----:B------:R-:W3:Y:S04]  /*17010*/  LDL.LU R25, [R1+0x44] ;  /* 0x0000440001197983 */ /* 0x000ee80000300800 */
[----:B------:R-:W3:Y:S04]  /*17020*/  LDL.LU R26, [R1+0x48] ;  /* 0x00004800011a7983 */ /* 0x000ee80000300800 */
[----:B------:R-:W3:Y:S05]  /*17030*/  LDL.LU R27, [R1+0x4c] ;  /* 0x00004c00011b7983 */ /* 0x000eea0000300800 */
[----:B------:R-:W-:Y:S01]  /*17040*/  MOV R29, R20 ;  /* 0x00000014001d7202 */ /* 0x000fe20000000f00 */
[----:B------:R-:W-:Y:S01]  /*17050*/  IMAD.MOV.U32 R28, RZ, RZ, R21 ;  /* 0x000000ffff1c7224 */ /* 0x000fe200078e0015 */
[----:B--2---:R-:W-:Y:S01]  /*17060*/  MOV R21, R14 ;  /* 0x0000000e00157202 */ /* 0x004fe20000000f00 */
[----:B------:R-:W-:-:S07]  /*17070*/  IMAD.MOV.U32 R20, RZ, RZ, R15 ;  /* 0x000000ffff147224 */ /* 0x000fce00078e000f */
[C---:B-----5:R-:W-:Y:S08]  /*17080*/  HMMA.16816.F32 R16, R8.reuse, R20, R16 ;  /* 0x000000140810723c */ /* 0x060ff00000001810 */
[----:B---3--:R-:W-:Y:S11]  /*17090*/  HMMA.16816.F32 R12, R8, R12, R24 ;  /* 0x0000000c080c723c */ /* 0x008ff60000001818 */
[----:B------:R-:W-:Y:S04]  /*170a0*/  @!UPT UIADD3 URZ, URZ, URZ, URZ ;  /* 0x0000003f3f3ff290 */ /* 0x000fe8000fffe03f */
[----:B------:R-:W-:Y:S08]  /*170b0*/  STL.64 [R1], R16 ;  /* 0x0000001001007387 */ /* 0x000ff00000100a00 */
[----:B------:R0:W-:Y:S04]  /*170c0*/  STL.64 [R1+0x27c8], R14 ;  /* 0x0027c80e01007387 */ /* 0x0001e80000100a00 */
[----:B------:R1:W-:Y:S04]  /*170d0*/  STL.64 [R1+0x27c0], R12 ;  /* 0x0027c00c01007387 */ /* 0x0003e80000100a00 */
[----:B0-----:R-:W2:Y:S04]  /*170e0*/  LDL.LU R14, [R1+0x38] ;  /* 0x00003800010e7983 */ /* 0x001ea80000300800 */
[----:B------:R-:W2:Y:S01]  /*170f0*/  LDL.LU R15, [R1+0x3c] ;  /* 0x00003c00010f7983 */ /* 0x000ea20000300800 */
[----:B-1----:R-:W-:-:S02]  /*17100*/  MOV R12, R5 ;  /* 0x00000005000c7202 */ /* 0x002fc40000000f00 */
[----:B------:R-:W-:Y:S01]  /*17110*/  MOV R13, R0 ;  /* 0x00000000000d7202 */ /* 0x000fe20000000f00 */
[----:B--2---:R-:W-:Y:S04]  /*17120*/  STL.64 [R1+0x28c0], R14 ;  /* 0x0028c00e01007387 */ /* 0x004fe80000100a00 */
[----:B------:R-:W2:Y:S04]  /*17130*/  LDL.LU R5, [R1+0x2930] ;  /* 0x0029300001057983 */ /* 0x000ea80000300800 */
[----:B------:R-:W3:Y:S04]  /*17140*/  LDL.LU R0, [R1+0x292c] ;  /* 0x00292c0001007983 */ /* 0x000ee80000300800 */
[----:B------:R0:W-:Y:S04]  /*17150*/  STL.64 [R1+0x28d8], R12 ;  /* 0x0028d80c01007387 */ /* 0x0001e80000100a00 */
[----:B0-----:R-:W4:Y:S04]  /*17160*/  LDL.LU R12, [R1+0x1c0] ;  /* 0x0001c000010c7983 */ /* 0x001f280000300800 */
[----:B------:R-:W4:Y:S04]  /*17170*/  LDL.LU R13, [R1+0x1c4] ;  /* 0x0001c400010d7983 */ /* 0x000f280000300800 */
[----:B----4-:R0:W-:Y:S02]  /*17180*/  STL.64 [R1+0x28f0], R12 ;  /* 0x0028f00c01007387 */ /* 0x0101e40000100a00 */
[----:B0-----:R-:W-:Y:S01]  /*17190*/  IMAD.MOV.U32 R12, RZ, RZ, R4 ;  /* 0x000000ffff0c7224 */ /* 0x001fe200078e0004 */
[----:B--2---:R-:W-:Y:S01]  /*171a0*/  MOV R13, R5 ;  /* 0x00000005000d7202 */ /* 0x004fe20000000f00 */
[----:B------:R-:W2:Y:S04]  /*171b0*/  LDL.LU R4, [R1+0x2928] ;  /* 0x0029280001047983 */ /* 0x000ea80000300800 */
[----:B------:R-:W2:Y:S04]  /*171c0*/  LDL.LU R5, [R1+0x2924] ;  /* 0x0029240001057983 */ /* 0x000ea80000300800 */
[----:B------:R3:W-:Y:S02]  /*171d0*/  STL.64 [R1+0x2908], R12 ;  /* 0x0029080c01007387 */ /* 0x0007e40000100a00 */
[----:B---3--:R-:W-:-:S02]  /*171e0*/  MOV R12, R0 ;  /* 0x00000000000c7202 */ /* 0x008fc40000000f00 */
[----:B------:R-:W3:Y:S01]  /*171f0*/  LDL.LU R0, [R1+0x2920] ;  /* 0x0029200001007983 */ /* 0x000ee20000300800 */
[----:B------:R-:W-:Y:S01]  /*17200*/  MOV R6, R18 ;  /* 0x0000001200067202 */ /* 0x000fe20000000f00 */
[----:B------:R-:W-:Y:S02]  /*17210*/  IMAD.MOV.U32 R7, RZ, RZ, R19 ;  /* 0x000000ffff077224 */ /* 0x000fe400078e0013 */
[----:B------:R-:W4:Y:S01]  /*17220*/  LDL.LU R13, [R1+0x144] ;  /* 0x00014400010d7983 */ /* 0x000f220000300800 */
[----:B------:R-:W-:-:S03]  /*17230*/  MOV R3, R22 ;  /* 0x0000001600037202 */ /* 0x000fc60000000f00 */
[----:B------:R-:W2:Y:S01]  /*17240*/  LDL.LU R20, [R1+0x110] ;  /* 0x0001100001147983 */ /* 0x000ea20000300800 */
[----:B------:R-:W-:-:S03]  /*17250*/  MOV R2, R23 ;  /* 0x0000001700027202 */ /* 0x000fc60000000f00 */
[----:B------:R-:W2:Y:S04]  /*17260*/  LDL.LU R21, [R1+0x114] ;  /* 0x0001140001157983 */ /* 0x000ea80000300800 */
[----:B------:R-:W2:Y:S04]  /*17270*/  LDL.LU R22, [R1+0x118] ;  /* 0x0001180001167983 */ /* 0x000ea80000300800 */
[----:B------:R-:W2:Y:S04]  /*17280*/  LDL.LU R23, [R1+0x11c] ;  /* 0x00011c0001177983 */ /* 0x000ea80000300800 */
[----:B---3--:R-:W0:Y:S04]  /*17290*/  LDSM.16.MT88.4 R16, [R0+0x12000] ;  /* 0x012000000010783b */ /* 0x008e280000004200 */
[----:B------:R-:W1:Y:S04]  /*172a0*/  LDSM.16.MT88.4 R24, [R0+0x12100] ;  /* 0x012100000018783b */ /* 0x000e680000004200 */
[----:B0-----:R-:W-:Y:S04]  /*172b0*/  STL.64 [R1+0x28d0], R18 ;  /* 0x0028d01201007387 */ /* 0x001fe80000100a00 */
[----:B------:R0:W-:Y:S04]  /*172c0*/  STL.64 [R1+0x28c8], R16 ;  /* 0x0028c81001007387 */ /* 0x0001e80000100a00 */
[----:B0-----:R-:W3:Y:S04]  /*172d0*/  LDL.LU R16, [R1+0xe0] ;  /* 0x0000e00001107983 */ /* 0x001ee80000300800 */
[----:B------:R-:W3:Y:S04]  /*172e0*/  LDL.LU R17, [R1+0xe4] ;  /* 0x0000e40001117983 */ /* 0x000ee80000300800 */
[----:B------:R-:W5:Y:S04]  /*172f0*/  LDL.LU R18, [R1+0xe8] ;  /* 0x0000e80001127983 */ /* 0x000f680000300800 */
[----:B------:R-:W5:Y:S04]  /*17300*/  LDL.LU R19, [R1+0xec] ;  /* 0x0000ec0001137983 */ /* 0x000f680000300800 */
[----:B-----5:R-:W-:Y:S04]  /*17310*/  STL.64 [R1+0x28e8], R18 ;  /* 0x0028e81201007387 */ /* 0x020fe80000100a00 */
[----:B---3--:R0:W-:Y:S04]  /*17320*/  STL.64 [R1+0x28e0], R16 ;  /* 0x0028e01001007387 */ /* 0x0081e80000100a00 */
        /* <DEDUP_REMOVED lines=9> */
[----:B------:R-:W5:Y:S01]  /*173c0*/  LDL.LU R19, [R1+0x10c] ;  /* 0x00010c0001137983 */ /* 0x000f620000300800 */
[C---:B--2---:R-:W-:Y:S03]  /*173d0*/  HMMA.16816.F32 R20, R8.reuse, R4, R20 ;  /* 0x000000040814723c */ /* 0x044fe60000001814 */
[----:B-----5:R-:W-:Y:S04]  /*173e0*/  STL.64 [R1+0x2918], R18 ;  /* 0x0029181201007387 */ /* 0x020fe80000100a00 */
[----:B---3--:R0:W-:Y:S04]  /*173f0*/  STL.64 [R1+0x2910], R16 ;  /* 0x0029101001007387 */ /* 0x0081e80000100a00 */
[----:B0-----:R-:W4:Y:S04]  /*17400*/  LDL.LU R16, [R1+0x120] ;  /* 0x0001200001107983 */ /* 0x001f280000300800 */
[----:B------:R-:W4:Y:S04]  /*17410*/  LDL.LU R17, [R1+0x124] ;  /* 0x0001240001117983 */ /* 0x000f280000300800 */
[----:B------:R-:W4:Y:S04]  /*17420*/  LDL.LU R18, [R1+0x128] ;  /* 0x0001280001127983 */ /* 0x000f280000300800 */
[----:B------:R-:W4:Y:S04]  /*17430*/  LDL.LU R19, [R1+0x12c] ;  /* 0x00012c0001137983 */ /* 0x000f280000300800 */
[----:B-1----:R-:W-:Y:S04]  /*17440*/  STL.64 [R1+0x27e8], R26 ;  /* 0x0027e81a01007387 */ /* 0x002fe80000100a00 */
[----:B------:R0:W-:Y:S04]  /*17450*/  STL.64 [R1+0x27e0], R24 ;  /* 0x0027e01801007387 */ /* 0x0001e80000100a00 */
[----:B0-----:R-:W2:Y:S04]  /*17460*/  LDL.LU.64 R24, [R1+0x200] ;  /* 0x0002000001187983 */ /* 0x001ea80000300a00 */
[----:B------:R-:W3:Y:S04]  /*17470*/  LDL.LU.64 R26, [R1+0x208] ;  /* 0x00020800011a7983 */ /* 0x000ee80000300a00 */
[----:B------:R-:W-:Y:S04]  /*17480*/  STL.64 [R1+0x27d8], R22 ;  /* 0x0027d81601007387 */ /* 0x000fe80000100a00 */
[----:B------:R0:W-:Y:S04]  /*17490*/  STL.64 [R1+0x27d0], R20 ;  /* 0x0027d01401007387 */ /* 0x0001e80000100a00 */
[----:B0-----:R-:W2:Y:S04]  /*174a0*/  LDL.LU R20, [R1+0xc0] ;  /* 0x0000c00001147983 */ /* 0x001ea80000300800 */
[----:B------:R-:W2:Y:S04]  /*174b0*/  LDL.LU R21, [R1+0xc4] ;  /* 0x0000c40001157983 */ /* 0x000ea80000300800 */
[----:B------:R-:W2:Y:S04]  /*174c0*/  LDL.LU R22, [R1+0xc8] ;  /* 0x0000c80001167983 */ /* 0x000ea80000300800 */
[----:B------:R-:W2:Y:S01]  /*174d0*/  LDL.LU R23, [R1+0xcc] ;  /* 0x0000cc0001177983 */ /* 0x000ea20000300800 */
[C---:B----4-:R-:W-:Y:S03]  /*174e0*/  HMMA.16816.F32 R12, R8.reuse, R12, R16 ;  /* 0x0000000c080c723c */ /* 0x050fe60000001810 */
[----:B------:R-:W4:Y:S04]  /*174f0*/  LDL.LU.64 R18, [R1+0x2918] ;  /* 0x0029180001127983 */ /* 0x000f280000300a00 */
[----:B------:R-:W4:Y:S11]  /*17500*/  LDL.LU.64 R16, [R1+0x2910] ;  /* 0x0029100001107983 */ /* 0x000f360000300a00 */
[----:B------:R-:W-:Y:S05]  /*17510*/  @!UPT UIADD3 URZ, URZ, URZ, URZ ;  /* 0x0000003f3f3ff290 */ /* 0x000fea000fffe03f */
[----:B------:R0:W-:Y:S04]  /*17520*/  STL.64 [R1+0x180], R12 ;  /* 0x0001800c01007387 */ /* 0x0001e80000100a00 */
[----:B------:R4:W-:Y:S04]  /*17530*/  STL.64 [R1+0x188], R14 ;  /* 0x0001880e01007387 */ /* 0x0009e80000100a00 */
[----:B0-----:R-:W4:Y:S02]  /*17540*/  LDL.LU.64 R12, [R1+0x2908] ;  /* 0x00290800010c7983 */ /* 0x001f240000300a00 */
[C---:B----4-:R-:W-:Y:S02]  /*17550*/  HMMA.16816.F32 R12, R8.reuse, R12, R16 ;  /* 0x0000000c080c723c */ /* 0x050fe40000001810 */
[----:B------:R-:W4:Y:S04]  /*17560*/  LDL.LU.64 R18, [R1+0x2900] ;  /* 0x0029000001127983 */ /* 0x000f280000300a00 */
[----:B------:R-:W4:Y:S11]  /*17570*/  LDL.LU.64 R16, [R1+0x28f8] ;  /* 0x0028f80001107983 */ /* 0x000f360000300a00 */
[----:B------:R-:W-:Y:S06]  /*17580*/  @!UPT UIADD3 URZ, URZ, URZ, URZ ;  /* 0x0000003f3f3ff290 */ /* 0x000fec000fffe03f */
        /* <DEDUP_REMOVED lines=12> */
[----:B------:R-:W4:Y:S02]  /*17650*/  LDL.LU.64 R16, [R1+0x28c8] ;  /* 0x0028c80001107983 */ /* 0x000f240000300a00 */
[----:B--2---:R-:W-:Y:S07]  /*17660*/  HMMA.16816.F32 R8, R8, R24, R20 ;  /* 0x000000180808723c */ /* 0x004fee0000001814 */
[----:B------:R-:W-:-:S08]  /*17670*/  IMAD.MOV.U32 R22, RZ, RZ, R6 ;  /* 0x000000ffff167224 */ /* 0x000fd000078e0006 */
[----:B------:R-:W-:Y:S04]  /*17680*/  STL.64 [R1+0x130], R12 ;  /* 0x0001300c01007387 */ /* 0x000fe80000100a00 */
[----:B------:R0:W-:Y:S01]  /*17690*/  STL.64 [R1+0x138], R14 ;  /* 0x0001380e01007387 */ /* 0x0001e20000100a00 */
[----:B------:R-:W-:-:S03]  /*176a0*/  MOV R23, R7 ;  /* 0x0000000700177202 */ /* 0x000fc60000000f00 */
[----:B0-----:R-:W4:Y:S04]  /*176b0*/  LDL.LU.64 R14, [R1+0x28c0] ;  /* 0x0028c000010e7983 */ /* 0x001f280000300a00 */
[----:B---3--:R0:W-:Y:S04]  /*176c0*/  STL.64 [R1+0x2800], R26 ;  /* 0x0028001a01007387 */ /* 0x0081e80000100a00 */
[----:B------:R-:W2:Y:S04]  /*176d0*/  LDL.LU R20, [R1] ;  /* 0x0000000001147983 */ /* 0x000ea80000300800 */
[----:B------:R-:W-:Y:S04]  /*176e0*/  STL.64 [R1+0x120], R8 ;  /* 0x0001200801007387 */ /* 0x000fe80000100a00 */
[----:B------:R-:W-:Y:S04]  /*176f0*/  STL.64 [R1+0x128], R10 ;  /* 0x0001280a01007387 */ /* 0x000fe80000100a00 */
[----:B------:R-:W2:Y:S04]  /*17700*/  LDL.LU R21, [R1+0x4] ;  /* 0x0000040001157983 */ /* 0x000ea80000300800 */
[----:B------:R-:W3:Y:S04]  /*17710*/  LDL.LU R6, [R1+0x28bc] ;  /* 0x0028bc0001067983 */ /* 0x000ee80000300800 */
[----:B------:R-:W5:Y:S04]  /*17720*/  LDL.LU R7, [R1+0x28b8] ;  /* 0x0028b80001077983 */ /* 0x000f680000300800 */
[----:B0-----:R-:W2:Y:S04]  /*17730*/  LDL.LU.64 R26, [R1+0x1e8] ;  /* 0x0001e800011a7983 */ /* 0x001ea80000300a00 */
[----:B--2---:R0:W-:Y:S04]  /*17740*/  STL.64 [R1+0x2818], R26 ;  /* 0x0028181a01007387 */ /* 0x0041e80000100a00 */
[----:B0-----:R-:W2:Y:S04]  /*17750*/  LDL.LU.64 R26, [R1+0x1c8] ;  /* 0x0001c800011a7983 */ /* 0x001ea80000300a00 */
[----:B--2---:R-:W-:Y:S04]  /*17760*/  STL.64 [R1+0x2830], R26 ;  /* 0x0028301a01007387 */ /* 0x004fe80000100a00 */
[----:B------:R0:W-:Y:S04]  /*17770*/  STL.64 [R1+0x27f8], R22 ;  /* 0x0027f81601007387 */ /* 0x0001e80000100a00 */
[----:B------:R1:W-:Y:S01]  /*17780*/  STL.64 [R1+0x27f0], R20 ;  /* 0x0027f01401007387 */ /* 0x0003e20000100a00 */
[----:B0-----:R-:W-:-:S02]  /*17790*/  MOV R22, R3 ;  /* 0x0000000300167202 */ /* 0x001fc40000000f00 */
[----:B-1----:R-:W-:Y:S01]  /*177a0*/  MOV R20, R29 ;  /* 0x0000001d00147202 */ /* 0x002fe20000000f00 */
[----:B------:R-:W-:Y:S01]  /*177b0*/  IMAD.MOV.U32 R21, RZ, RZ, R28 ;  /* 0x000000ffff157224 */ /* 0x000fe200078e001c */
[----:B------:R-:W2:Y:S01]  /*177c0*/  LDL.LU R29, [R1+0x28b4] ;  /* 0x0028b400011d7983 */ /* 0x000ea20000300800 */
[----:B------:R-:W-:-:S03]  /*177d0*/  MOV R23, R2 ;  /* 0x0000000200177202 */ /* 0x000fc60000000f00 */
[----:B------:R-:W2:Y:S04]  /*177e0*/  LDL.LU R28, [R1+0x28b0] ;  /* 0x0028b000011c7983 */ /* 0x000ea80000300800 */
[----:B------:R-:W2:Y:S04]  /*177f0*/  LDL.LU R3, [R1+0x28ac] ;  /* 0x0028ac0001037983 */ /* 0x000ea80000300800 */
[----:B------:R-:W2:Y:S04]  /*17800*/  LDL.LU R2, [R1+0x28a8] ;  /* 0x0028a80001027983 */ /* 0x000ea80000300800 */
[----:B------:R-:W2:Y:S04]  /*17810*/  LDL.LU.64 R10, [R1+0x18] ;  /* 0x00001800010a7983 */ /* 0x000ea80000300a00 */
[----:B--2---:R0:W-:Y:S04]  /*17820*/  STL.64 [R1+0x2878], R10 ;  /* 0x0028780a01007387 */ /* 0x0041e80000100a00 */
[----:B------:R-:W4:Y:S04]  /*17830*/  LDL.LU R8, [R1+0xb0] ;  /* 0x0000b00001087983 */ /* 0x000f280000300800 */
[----:B------:R-:W4:Y:S04]  /*17840*/  LDL.LU R9, [R1+0xb4] ;  /* 0x0000b40001097983 */ /* 0x000f280000300800 */
[----:B0-----:R-:W4:Y:S04]  /*17850*/  LDL.LU R10, [R1+0xb8] ;  /* 0x0000b800010a7983 */ /* 0x001f280000300800 */
[----:B------:R-:W4:Y:S04]  /*17860*/  LDL.LU R11, [R1+0xbc] ;  /* 0x0000bc00010b7983 */ /* 0x000f280000300800 */
[----:B------:R-:W2:Y:S04]  /*17870*/  LDL.LU.64 R26, [R1+0x158] ;  /* 0x00015800011a7983 */ /* 0x000ea80000300a00 */
[----:B--2---:R0:W-:Y:S04]  /*17880*/  STL.64 [R1+0x2848], R26 ;  /* 0x0028481a01007387 */ /* 0x0041e80000100a00 */
[----:B0-----:R-:W2:Y:S04]  /*17890*/  LDL.LU.64 R26, [R1+0x148] ;  /* 0x00014800011a7983 */ /* 0x001ea80000300a00 */
[----:B--2---:R-:W-:Y:S04]  /*178a0*/  STL.64 [R1+0x2860], R26 ;  /* 0x0028601a01007387 */ /* 0x004fe80000100a00 */
[----:B------:R5:W-:Y:S04]  /*178b0*/  STL.64 [R1+0x2810], R22 ;  /* 0x0028101601007387 */ /* 0x000be80000100a00 */
[----:B------:R0:W-:Y:S01]  /*178c0*/  STL.64 [R1+0x2808], R20 ;  /* 0x0028081401007387 */ /* 0x0001e20000100a00 */
[----:B-----5:R-:W-:Y:S01]  /*178d0*/  IMAD.MOV.U32 R22, RZ, RZ, R7 ;  /* 0x000000ffff167224 */ /* 0x020fe200078e0007 */
[----:B---3--:R-:W-:-:S02]  /*178e0*/  MOV R23, R6 ;  /* 0x0000000600177202 */ /* 0x008fc40000000f00 */
[----:B0-----:R-:W2:Y:S04]  /*178f0*/  LDL.LU R20, [R1+0x50] ;  /* 0x0000500001147983 */ /* 0x001ea80000300800 */
[----:B------:R-:W2:Y:S04]  /*17900*/  LDL.LU R21, [R1+0x54] ;  /* 0x0000540001157983 */ /* 0x000ea80000300800 */
[----:B------:R-:W3:Y:S04]  /*17910*/  LDL.LU R7, [R1+0x28a4] ;  /* 0x0028a40001077983 */ /* 0x000ee80000300800 */
[----:B------:R-:W5:Y:S04]  /*17920*/  LDL.LU R6, [R1+0x28a0] ;  /* 0x0028a00001067983 */ /* 0x000f680000300800 */
[----:B------:R-:W2:Y:S04]  /*17930*/  LDL.LU R24, [R1+0x90] ;  /* 0x0000900001187983 */ /* 0x000ea80000300800 */
[----:B------:R-:W2:Y:S04]  /*17940*/  LDL.LU R25, [R1+0x94] ;  /* 0x0000940001197983 */ /* 0x000ea80000300800 */
[----:B------:R-:W2:Y:S04]  /*17950*/  LDL.LU R26, [R1+0x98] ;  /* 0x00009800011a7983 */ /* 0x000ea80000300800 */
[----:B------:R-:W2:Y:S01]  /*17960*/  LDL.LU R27, [R1+0x9c] ;  /* 0x00009c00011b7983 */ /* 0x000ea20000300800 */
[----:B----4-:R-:W-:Y:S03]  /*17970*/  HMMA.16816.F32 R8, R16, R14, R8 ;  /* 0x0000000e1008723c */ /* 0x010fe60000001808 */
[----:B--2---:R-:W-:Y:S04]  /*17980*/  STL.64 [R1+0x2870], R26 ;  /* 0x0028701a01007387 */ /* 0x004fe80000100a00 */
[----:B------:R0:W-:Y:S04]  /*17990*/  STL.64 [R1+0x2868], R24 ;  /* 0x0028681801007387 */ /* 0x0001e80000100a00 */
[----:B0-----:R-:W2:Y:S04]  /*179a0*/  LDL.LU R24, [R1+0xa0] ;  /* 0x0000a00001187983 */ /* 0x001ea80000300800 */
[----:B------:R-:W2:Y:S04]  /*179b0*/  LDL.LU R25, [R1+0xa4] ;  /* 0x0000a40001197983 */ /* 0x000ea80000300800 */
[----:B------:R-:W2:Y:S04]  /*179c0*/  LDL.LU R26, [R1+0xa8] ;  /* 0x0000a800011a7983 */ /* 0x000ea80000300800 */
[----:B------:R-:W2:Y:S04]  /*179d0*/  LDL.LU R27, [R1+0xac] ;  /* 0x0000ac00011b7983 */ /* 0x000ea80000300800 */
[----:B------:R0:W-:Y:S04]  /*179e0*/  STL.64 [R1+0x2828], R22 ;  /* 0x0028281601007387 */ /* 0x0001e80000100a00 */
[----:B------:R1:W-:Y:S01]  /*179f0*/  STL.64 [R1+0x2820], R20 ;  /* 0x0028201401007387 */ /* 0x0003e20000100a00 */
[----:B0-----:R-:W-:-:S02]  /*17a00*/  MOV R22, R28 ;  /* 0x0000001c00167202 */ /* 0x001fc40000000f00 */
[----:B------:R-:W-:Y:S02]  /*17a10*/  MOV R23, R29 ;  /* 0x0000001d00177202 */ /* 0x000fe40000000f00 */
[----:B-1----:R-:W-:Y:S01]  /*17a20*/  MOV R20, R2 ;  /* 0x0000000200147202 */ /* 0x002fe20000000f00 */
[----:B------:R-:W-:Y:S01]  /*17a30*/  IMAD.MOV.U32 R21, RZ, RZ, R3 ;  /* 0x000000ffff157224 */ /* 0x000fe200078e0003 */
[----:B------:R-:W4:Y:S04]  /*17a40*/  LDL.LU R2, [R1+0x289c] ;  /* 0x00289c0001027983 */ /* 0x000f280000300800 */
[----:B------:R-:W2:Y:S04]  /*17a50*/  LDL.LU R3, [R1+0x2898] ;  /* 0x0028980001037983 */ /* 0x000ea80000300800 */
[----:B------:R-:W2:Y:S04]  /*17a60*/  LDL.LU R28, [R1+0x2894] ;  /* 0x00289400011c7983 */ /* 0x000ea80000300800 */
[----:B------:R-:W2:Y:S04]  /*17a70*/  LDL.LU R29, [R1+0x2890] ;  /* 0x00289000011d7983 */ /* 0x000ea80000300800 */
[----:B------:R-:W-:Y:S04]  /*17a80*/  STL.64 [R1+0x2840], R22 ;  /* 0x0028401601007387 */ /* 0x000fe80000100a00 */
[----:B------:R0:W-:Y:S04]  /*17a90*/  STL.64 [R1+0x2838], R20 ;  /* 0x0028381401007387 */ /* 0x0001e80000100a00 */
[----:B0-----:R-:W2:Y:S04]  /*17aa0*/  LDL.LU R20, [R1+0x70] ;  /* 0x0000700001147983 */ /* 0x001ea80000300800 */
[----:B------:R-:W2:Y:S01]  /*17ab0*/  LDL.LU R21, [R1+0x74] ;  /* 0x0000740001157983 */ /* 0x000ea20000300800 */
[----:B-----5:R-:W-:Y:S01]  /*17ac0*/  IMAD.MOV.U32 R22, RZ, RZ, R6 ;  /* 0x000000ffff167224 */ /* 0x020fe200078e0006 */
[----:B---3--:R-:W-:-:S02]  /*17ad0*/  MOV R23, R7 ;  /* 0x0000000700177202 */ /* 0x008fc40000000f00 */
[----:B------:R-:W3:Y:S04]  /*17ae0*/  LDL.LU R6, [R1+0x288c] ;  /* 0x00288c0001067983 */ /* 0x000ee80000300800 */
[----:B------:R-:W3:Y:S04]  /*17af0*/  LDL.LU R7, [R1+0x2888] ;  /* 0x0028880001077983 */ /* 0x000ee80000300800 */
[----:B------:R-:W-:Y:S01]  /*17b00*/  STL.64 [R1+0x2858], R22 ;  /* 0x0028581601007387 */ /* 0x000fe20000100a00 */
[----:B------:R-:W-:Y:S01]  /*17b10*/  IMAD.MOV.U32 R5, RZ, RZ, R10 ;  /* 0x000000ffff057224 */ /* 0x000fe200078e000a */
[----:B------:R-:W-:-:S02]  /*17b20*/  MOV R4, R11 ;  /* 0x0000000b00047202 */ /* 0x000fc40000000f00 */
[----:B--2---:R0:W-:Y:S02]  /*17b30*/  STL.64 [R1+0x2850], R20 ;  /* 0x0028501401007387 */ /* 0x0041e40000100a00 */
[----:B0-----:R-:W-:Y:S01]  /*17b40*/  MOV R20, R29 ;  /* 0x0000001d00147202 */ /* 0x001fe20000000f00 */
[----:B------:R-:W-:Y:S01]  /*17b50*/  IMAD.MOV.U32 R21, RZ, RZ, R28 ;  /* 0x000000ffff157224 */ /* 0x000fe200078e001c */
[----:B------:R-:W2:Y:S04]  /*17b60*/  LDL.LU R29, [R1+0x2884] ;  /* 0x00288400011d7983 */ /* 0x000ea80000300800 */
[----:B------:R-:W5:Y:S04]  /*17b70*/  LDL.LU R28, [R1+0x2880] ;  /* 0x00288000011c7983 */ /* 0x000f680000300800 */
[----:B------:R-:W-:Y:S04]  /*17b80*/  STL.64 [R1+0x110], R8 ;  /* 0x0001100801007387 */ /* 0x000fe80000100a00 */
[----:B------:R-:W2:Y:S01]  /*17b90*/  LDL.LU.64 R10, [R1+0x2878] ;  /* 0x00287800010a7983 */ /* 0x000ea20000300a00 */
[----:B------:R-:W-:-:S02]  /*17ba0*/  MOV R22, R3 ;  /* 0x0000000300167202 */ /* 0x000fc40000000f00 */
[----:B----4-:R-:W-:Y:S01]  /*17bb0*/  MOV R23, R2 ;  /* 0x0000000200177202 */ /* 0x010fe20000000f00 */
[----:B------:R-:W-:Y:S04]  /*17bc0*/  STL [R1+0x27a4], R4 ;  /* 0x0027a40401007387 */ /* 0x000fe80000100800 */
[----:B------:R-:W-:Y:S01]  /*17bd0*/  STL [R1+0x27a0], R5 ;  /* 0x0027a00501007387 */ /* 0x000fe20000100800 */
[C---:B--2---:R-:W-:Y:S11]  /*17be0*/  HMMA.16816.F32 R24, R16.reuse, R10, R24 ;  /* 0x0000000a1018723c */ /* 0x044ff60000001818 */
[----:B------:R-:W-:Y:S11]  /*17bf0*/  @!UPT UIADD3 URZ, URZ, URZ, URZ ;  /* 0x0000003f3f3ff290 */ /* 0x000ff6000fffe03f */
[----:B------:R-:W-:Y:S01]  /*17c00*/  @!UPT UIADD3 URZ, URZ, URZ, URZ ;  /* 0x0000003f3f3ff290 */ /* 0x000fe2000fffe03f */
[----:B------:R0:W-:Y:S01]  /*17c10*/  STL.64 [R1+0x100], R24 ;  /* 0x0001001801007387 */ /* 0x0001e20000100a00 */
[----:B------:R-:W-:Y:S01]  /*17c20*/  IMAD.MOV.U32 R3, RZ, RZ, R26 ;  /* 0x000000ffff037224 */ /* 0x000fe200078e001a */
[----:B------:R-:W-:Y:S02]  /*17c30*/  MOV R2, R27 ;  /* 0x0000001b00027202 */ /* 0x000fe40000000f00 */
[----:B------:R-:W3:Y:S04]  /*17c40*/  LDL.LU.64 R26, [R1+0x2870] ;  /* 0x00287000011a7983 */ /* 0x000ee80000300a00 */
[----:B0-----:R-:W3:Y:S04]  /*17c50*/  LDL.LU.64 R24, [R1+0x2868] ;  /* 0x0028680001187983 */ /* 0x001ee80000300a00 */
[----:B------:R-:W-:Y:S04]  /*17c60*/  STL [R1+0x27ac], R2 ;  /* 0x0027ac0201007387 */ /* 0x000fe80000100800 */
[----:B------:R-:W-:Y:S01]  /*17c70*/  STL [R1+0x27a8], R3 ;  /* 0x0027a80301007387 */ /* 0x000fe20000100800 */
[C---:B---3--:R-:W-:Y:S11]  /*17c80*/  HMMA.16816.F32 R24, R16.reuse, R6, R24 ;  /* 0x000000061018723c */ /* 0x048ff60000001818 */
[----:B------:R-:W-:Y:S11]  /*17c90*/  @!UPT UIADD3 URZ, URZ, URZ, URZ ;  /* 0x0000003f3f3ff290 */ /* 0x000ff6000fffe03f */
[----:B------:R-:W-:Y:S01]  /*17ca0*/  @!UPT UIADD3 URZ, URZ, URZ, URZ ;  /* 0x0000003f3f3ff290 */ /* 0x000fe2000fffe03f */
[----:B------:R-:W-:Y:S04]  /*17cb0*/  STL.64 [R1+0xf0], R24 ;  /* 0x0000f01801007387 */ /* 0x000fe80000100a00 */
[----:B------:R0:W-:Y:S04]  /*17cc0*/  STL.64 [R1+0xf8], R26 ;  /* 0x0000f81a01007387 */ /* 0x0001e80000100a00 */
[----:B0-----:R-:W2:Y:S02]  /*17cd0*/  LDL.LU.64 R26, [R1+0x2860] ;  /* 0x00286000011a7983 */ /* 0x001ea40000300a00 */
[----:B--2---:R-:W-:Y:S01]  /*17ce0*/  HMMA.16816.F32 R20, R16, R26, R20 ;  /* 0x0000001a1014723c */ /* 0x004fe20000001814 */
[----:B------:R-:W-:Y:S01]  /*17cf0*/  MOV R9, R26 ;  /* 0x0000001a00097202 */ /* 0x000fe20000000f00 */
[----:B------:R-:W-:Y:S11]  /*17d00*/  IMAD.MOV.U32 R8, RZ, RZ, R27 ;  /* 0x000000ffff087224 */ /* 0x000ff600078e001b */
[----:B------:R-:W-:Y:S10]  /*17d10*/  @!UPT UIADD3 URZ, URZ, URZ, URZ ;  /* 0x0000003f3f3ff290 */ /* 0x000ff4000fffe03f */
[----:B------:R-:W-:Y:S04]  /*17d20*/  STL.64 [R1+0xe0], R20 ;  /* 0x0000e01401007387 */ /* 0x000fe80000100a00 */
[----:B------:R0:W-:Y:S04]  /*17d30*/  STL.64 [R1+0xe8], R22 ;  /* 0x0000e81601007387 */ /* 0x0001e80000100a00 */
[----:B0-----:R-:W2:Y:S04]  /*17d40*/  LDL.LU.64 R22, [R1+0x2858] ;  /* 0x0028580001167983 */ /* 0x001ea80000300a00 */
[----:B------:R-:W2:Y:S04]  /*17d50*/  LDL.LU.64 R20, [R1+0x2850] ;  /* 0x0028500001147983 */ /* 0x000ea80000300a00 */
[----:B------:R-:W2:Y:S04]  /*17d60*/  LDL.LU.64 R26, [R1+0x2848] ;  /* 0x00284800011a7983 */ /* 0x000ea80000300a00 */
[----:B------:R-:W-:Y:S01]  /*17d70*/  STL [R1+0x27b4], R8 ;  /* 0x0027b40801007387 */ /* 0x000fe20000100800 */
[----:B------:R-:W-:-:S03]  /*17d80*/  MOV R12, R10 ;  /* 0x0000000a000c7202 */ /* 0x000fc60000000f00 */
[----:B------:R-:W-:Y:S01]  /*17d90*/  STL [R1+0x27b0], R9 ;  /* 0x0027b00901007387 */ /* 0x000fe20000100800 */
[C---:B--2---:R-:W-:Y:S01]  /*17da0*/  HMMA.16816.F32 R20, R16.reuse, R26, R20 ;  /* 0x0000001a1014723c */ /* 0x044fe20000001814 */
[----:B------:R-:W-:Y:S02]  /*17db0*/  MOV R5, R26 ;  /* 0x0000001a00057202 */ /* 0x000fe40000000f00 */
[----:B------:R-:W-:Y:S11]  /*17dc0*/  MOV R10, R27 ;  /* 0x0000001b000a7202 */ /* 0x000ff60000000f00 */
[----:B------:R-:W-:Y:S09]  /*17dd0*/  @!UPT UIADD3 URZ, URZ, URZ, URZ ;  /* 0x0000003f3f3ff290 */ /* 0x000ff2000fffe03f */
[----:B------:R-:W-:Y:S04]  /*17de0*/  STL.64 [R1+0xd0], R20 ;  /* 0x0000d01401007387 */ /* 0x000fe80000100a00 */
[----:B------:R0:W-:Y:S04]  /*17df0*/  STL.64 [R1+0xd8], R22 ;  /* 0x0000d81601007387 */ /* 0x0001e80000100a00 */
[----:B0-----:R-:W2:Y:S04]  /*17e00*/  LDL.LU.64 R22, [R1+0x2840] ;  /* 0x0028400001167983 */ /* 0x001ea80000300a00 */
[----:B------:R-:W2:Y:S04]  /*17e10*/  LDL.LU.64 R20, [R1+0x2838] ;  /* 0x0028380001147983 */ /* 0x000ea80000300a00 */
[----:B------:R-:W2:Y:S04]  /*17e20*/  LDL.LU.64 R26, [R1+0x2830] ;  /* 0x00283000011a7983 */ /* 0x000ea80000300a00 */
[----:B------:R-:W-:Y:S01]  /*17e30*/  STL [R1+0x27b8], R5 ;  /* 0x0027b80501007387 */ /* 0x000fe20000100800 */
[C---:B--2---:R-:W-:Y:S01]  /*17e40*/  HMMA.16816.F32 R20, R16.reuse, R26, R20 ;  /* 0x0000001a1014723c */ /* 0x044fe20000001814 */
[----:B------:R-:W-:Y:S01]  /*17e50*/  IMAD.MOV.U32 R3, RZ, RZ, R26 ;  /* 0x000000ffff037224 */ /* 0x000fe200078e001a */
[----:B------:R-:W-:Y:S11]  /*17e60*/  MOV R4, R27 ;  /* 0x0000001b00047202 */ /* 0x000ff60000000f00 */
[----:B------:R-:W-:Y:S10]  /*17e70*/  @!UPT UIADD3 URZ, URZ, URZ, URZ ;  /* 0x0000003f3f3ff290 */ /* 0x000ff4000fffe03f */
[----:B------:R-:W-:Y:S04]  /*17e80*/  STL.64 [R1+0xc0], R20 ;  /* 0x0000c01401007387 */ /* 0x000fe80000100a00 */
[----:B------:R0:W-:Y:S04]  /*17e90*/  STL.64 [R1+0xc8], R22 ;  /* 0x0000c81601007387 */ /* 0x0001e80000100a00 */
[----:B0-----:R-:W2:Y:S04]  /*17ea0*/  LDL.LU.64 R22, [R1+0x2828] ;  /* 0x0028280001167983 */ /* 0x001ea80000300a00 */
[----:B------:R-:W2:Y:S04]  /*17eb0*/  LDL.LU.64 R20, [R1+0x2820] ;  /* 0x0028200001147983 */ /* 0x000ea80000300a00 */
[----:B------:R-:W2:Y:S02]  /*17ec0*/  LDL.LU.64 R26, [R1+0x2818] ;  /* 0x00281800011a7983 */ /* 0x000ea40000300a00 */
[C---:B--2---:R-:W-:Y:S01]  /*17ed0*/  HMMA.16816.F32 R20, R16.reuse, R26, R20 ;  /* 0x0000001a1014723c */ /* 0x044fe20000001814 */
[----:B------:R-:W-:Y:S01]  /*17ee0*/  MOV R9, R26 ;  /* 0x0000001a00097202 */ /* 0x000fe20000000f00 */
[----:B------:R-:W-:Y:S11]  /*17ef0*/  IMAD.MOV.U32 R2, RZ, RZ, R27 ;  /* 0x000000ffff027224 */ /* 0x000ff600078e001b */
[----:B------:R-:W-:Y:S10]  /*17f00*/  @!UPT UIADD3 URZ, URZ, URZ, URZ ;  /* 0x0000003f3f3ff290 */ /* 0x000ff4000fffe03f */
[----:B------:R-:W-:Y:S04]  /*17f10*/  STL.64 [R1+0xa0], R20 ;  /* 0x0000a01401007387 */ /* 0x000fe80000100a00 */
[----:B------:R0:W-:Y:S04]  /*17f20*/  STL.64 [R1+0xa8], R22 ;  /* 0x0000a81601007387 */ /* 0x0001e80000100a00 */
[----:B0-----:R-:W2:Y:S04]  /*17f30*/  LDL.LU.64 R22, [R1+0x2810] ;  /* 0x0028100001167983 */ /* 0x001ea80000300a00 */
[----:B------:R-:W2:Y:S04]  /*17f40*/  LDL.LU.64 R20, [R1+0x2808] ;  /* 0x0028080001147983 */ /* 0x000ea80000300a00 */
[----:B------:R-:W2:Y:S02]  /*17f50*/  LDL.LU.64 R26, [R1+0x2800] ;  /* 0x00280000011a7983 */ /* 0x000ea40000300a00 */
[----:B--2---:R-:W-:Y:S02]  /*17f60*/  HMMA.16816.F32 R16, R16, R26, R20 ;  /* 0x0000001a1010723c */ /* 0x004fe40000001814 */
[----:B------:R-:W2:Y:S01]  /*17f70*/  LDL.LU.64 R22, [R1+0x27f8] ;  /* 0x0027f80001167983 */ /* 0x000ea20000300a00 */
[----:B------:R-:W-:-:S03]  /*17f80*/  MOV R5, R26 ;  /* 0x0000001a00057202 */ /* 0x000fc60000000f00 */
[----:B------:R-:W2:Y:S01]  /*17f90*/  LDL.LU.64 R20, [R1+0x27f0] ;  /* 0x0027f00001147983 */ /* 0x000ea20000300a00 */
[----:B------:R-:W-:Y:S11]  /*17fa0*/  MOV R8, R27 ;  /* 0x0000001b00087202 */ /* 0x000ff60000000f00 */
[----:B------:R-:W-:Y:S05]  /*17fb0*/  @!UPT UIADD3 URZ, URZ, URZ, URZ ;  /* 0x0000003f3f3ff290 */ /* 0x000fea000fffe03f */
[----:B------:R-:W-:Y:S04]  /*17fc0*/  STL.64 [R1+0x90], R16 ;  /* 0x0000901001007387 */ /* 0x000fe80000100a00 */
[----:B------:R0:W-:Y:S04]  /*17fd0*/  STL.64 [R1+0x98], R18 ;  /* 0x0000981201007387 */ /* 0x0001e80000100a00 */
[----:B------:R-:W2:Y:S04]  /*17fe0*/  LDL.LU.64 R26, [R1+0x27e8] ;  /* 0x0027e800011a7983 */ /* 0x000ea80000300a00 */
[----:B------:R-:W2:Y:S01]  /*17ff0*/  LDL.LU.64 R24, [R1+0x27e0] ;  /* 0x0027e00001187983 */ /* 0x000ea20000300a00 */
[----:B0-----:R-:W-:-:S02]  /*18000*/  IMAD.MOV.U32 R18, RZ, RZ, R12 ;  /* 0x000000ffff127224 */ /* 0x001fc400078e000c */
[----:B--2---:R-:W-:Y:S01]  /*18010*/  HMMA.16816.F32 R12, R24, R14, R20 ;  /* 0x0000000e180c723c */ /* 0x004fe20000001814 */
[----:B------:R-:W2:Y:S04]  /*18020*/  LDL.LU.64 R22, [R1+0x27d8] ;  /* 0x0027d80001167983 */ /* 0x000ea80000300a00 */
[----:B------:R-:W2:Y:S11]  /*18030*/  LDL.LU.64 R20, [R1+0x27d0] ;  /* 0x0027d00001147983 */ /* 0x000eb60000300a00 */
[----:B------:R-:W-:Y:S07]  /*18040*/  @!UPT UIADD3 URZ, URZ, URZ, URZ ;  /* 0x0000003f3f3ff290 */ /* 0x000fee000fffe03f */
[----:B------:R-:W-:Y:S04]  /*18050*/  STL.64 [R1+0x80], R12 ;  /* 0x0000800c01007387 */ /* 0x000fe80000100a00 */
[----:B------:R0:W-:Y:S04]  /*18060*/  STL.64 [R1+0x88], R14 ;  /* 0x0000880e01007387 */ /* 0x0001e80000100a00 */
[----:B0-----:R-:W3:Y:S04]  /*18070*/  LDL.LU.64 R14, [R1+0x27c8] ;  /* 0x0027c800010e7983 */ /* 0x001ee80000300a00 */
[----:B------:R-:W3:Y:S01]  /*18080*/  LDL.LU.64 R12, [R1+0x27c0] ;  /* 0x0027c000010c7983 */ /* 0x000ee20000300a00 */
[----:B------:R-:W-:Y:S01]  /*18090*/  MOV R19, R11 ;  /* 0x0000000b00137202 */ /* 0x000fe20000000f00 */
[----:B-----5:R-:W-:-:S05]  /*180a0*/  IMAD R28, R28, 0x210, RZ ;  /* 0x000002101c1c7824 */ /* 0x020fca00078e02ff */
[----:B------:R-:W-:-:S04]  /*180b0*/  LOP3.LUT R11, R28, 0x30, R29, 0x78, !PT ;  /* 0x000000301c0b7812 */ /* 0x000fc800078e781d */
[----:B------:R-:W-:Y:S01]  /*180c0*/  LOP3.LUT R11, R11, 0x40, RZ, 0x3c, !PT ;  /* 0x000000400b0b7812 */ /* 0x000fe200078e3cff */
[C---:B---3--:R-:W-:Y:S04]  /*180d0*/  HMMA.16816.F32 R12, R24.reuse, R18, R12 ;  /* 0x00000012180c723c */ /* 0x048fe8000000180c */
[----:B------:R-:W-:Y:S11]  /*180e0*/  LDSM.16.M88.4 R16, [R11+0x20100] ;  /* 0x020100000b10783b */ /* 0x000ff60000000200 */
[----:B------:R-:W-:Y:S08]  /*180f0*/  @!UPT UIADD3 URZ, URZ, URZ, URZ ;  /* 0x0000003f3f3ff290 */ /* 0x000ff0000fffe03f */
[----:B------:R-:W-:Y:S04]  /*18100*/  STL.64 [R1+0x70], R12 ;  /* 0x0000700c01007387 */ /* 0x000fe80000100a00 */
[----:B------:R2:W-:Y:S02]  /*18110*/  STL.64 [R1+0x78], R14 ;  /* 0x0000780e01007387 */ /* 0x0005e40000100a00 */
[----:B--2---:R-:W-:Y:S02]  /*18120*/  HMMA.16816.F32 R12, R24, R6, R20 ;  /* 0x00000006180c723c */ /* 0x004fe40000001814 */
[----:B------:R-:W0:Y:S04]  /*18130*/  LDSM.16.MT88.4 R20, [R0+0x14000] ;  /* 0x014000000014783b */ /* 0x000e280000004200 */
[----:B0-----:R-:W-:Y:S11]  /*18140*/  STL [R1+0x2720], R23 ;  /* 0x0027201701007387 */ /* 0x001ff60000100800 */
[----:B------:R-:W-:Y:S06]  /*18150*/  @!UPT UIADD3 URZ, URZ, URZ, URZ ;  /* 0x0000003f3f3ff290 */ /* 0x000fec000fffe03f */
[----:B------:R-:W-:Y:S04]  /*18160*/  STL.64 [R1+0x60], R12 ;  /* 0x0000600c01007387 */ /* 0x000fe80000100a00 */
[----:B------:R-:W-:Y:S04]  /*18170*/  STL.64 [R1+0x68], R14 ;  /* 0x0000680e01007387 */ /* 0x000fe80000100a00 */
[----:B------:R-:W0:Y:S04]  /*18180*/  LDSM.16.M88.4 R12, [R11+0x21100] ;  /* 0x021100000b0c783b */ /* 0x000e280000000200 */
[----:B------:R-:W-:Y:S04]  /*18190*/  STL.64 [R1+0x40], R16 ;  /* 0x0000401001007387 */ /* 0x000fe80000100a00 */
[----:B------:R-:W-:Y:S04]  /*181a0*/  STL.64 [R1+0x48], R18 ;  /* 0x0000481201007387 */ /* 0x000fe80000100a00 */
[----:B------:R-:W-:Y:S04]  /*181b0*/  LDSM.16.M88.4 R16, [R11+0x22100] ;  /* 0x022100000b10783b */ /* 0x000fe80000000200 */
[----:B0-----:R-:W-:Y:S04]  /*181c0*/  STL.64 [R1+0x30], R12 ;  /* 0x0000300c01007387 */ /* 0x001fe80000100a00 */
[----:B------:R-:W-:Y:S04]  /*181d0*/  STL.64 [R1+0x38], R14 ;  /* 0x0000380e01007387 */ /* 0x000fe80000100a00 */
[----:B------:R-:W0:Y:S04]  /*181e0*/  LDSM.16.M88.4 R12, [R11+0x23100] ;  /* 0x023100000b0c783b */ /* 0x000e280000000200 */
[----:B0-----:R-:W-:Y:S01]  /*181f0*/  STL [R1+0x14], R13 ;  /* 0x0000140d01007387 */ /* 0x001fe20000100800 */
[----:B------:R-:W-:-:S03]  /*18200*/  MOV R23, R12 ;  /* 0x0000000c00177202 */ /* 0x000fc60000000f00 */
[----:B------:R-:W-:Y:S04]  /*18210*/  STL.64 [R1+0x20], R16 ;  /* 0x0000201001007387 */ /* 0x000fe80000100a00 */
[----:B------:R-:W-:Y:S04]  /*18220*/  STL.64 [R1+0x28], R18 ;  /* 0x0000281201007387 */ /* 0x000fe80000100a00 */
[----:B------:R-:W-:Y:S04]  /*18230*/  STL.64 [R1+0x18], R14 ;  /* 0x0000180e01007387 */ /* 0x000fe80000100a00 */
[----:B------:R-:W0:Y:S04]  /*18240*/  LDSM.16.M88.4 R12, [R11+0x24100] ;  /* 0x024100000b0c783b */ /* 0x000e280000000200 */
[----:B------:R-:W1:Y:S04]  /*18250*/  LDSM.16.M88.4 R16, [R11+0x25100] ;  /* 0x025100000b10783b */ /* 0x000e680000000200 */
[----:B------:R2:W-:Y:S04]  /*18260*/  STL.64 [R1+0x2730], R22 ;  /* 0x0027301601007387 */ /* 0x0005e80000100a00 */
[----:B------:R-:W-:Y:S01]  /*18270*/  STL.64 [R1+0x2728], R20 ;  /* 0x0027281401007387 */ /* 0x000fe20000100a00 */
[----:B--2---:R-:W-:Y:S01]  /*18280*/  MOV R22, R5 ;  /* 0x0000000500167202 */ /* 0x004fe20000000f00 */
[----:B------:R-:W-:-:S02]  /*18290*/  IMAD.MOV.U32 R23, RZ, RZ, R8 ;  /* 0x000000ffff177224 */ /* 0x000fc400078e0008 */
[----:B0-----:R-:W-:Y:S04]  /*182a0*/  STL.64 [R1], R12 ;  /* 0x0000000c01007387 */ /* 0x001fe80000100a00 */
[----:B------:R-:W2:Y:S04]  /*182b0*/  LDL.LU R5, [R1+0x27b8] ;  /* 0x0027b80001057983 */ /* 0x000ea80000300800 */
[----:B------:R-:W3:Y:S04]  /*182c0*/  LDL.LU R8, [R1+0x27b4] ;  /* 0x0027b40001087983 */ /* 0x000ee80000300800 */
[----:B------:R0:W-:Y:S01]  /*182d0*/  STL.64 [R1+0x2740], R22 ;  /* 0x0027401601007387 */ /* 0x0001e20000100a00 */
[----:B------:R-:W-:Y:S01]  /*182e0*/  MOV R28, R15 ;  /* 0x0000000f001c7202 */ /* 0x000fe20000000f00 */
[----:B------:R-:W-:-:S02]  /*182f0*/  IMAD.MOV.U32 R29, RZ, RZ, R14 ;  /* 0x000000ffff1d7224 */ /* 0x000fc400078e000e */
[----:B------:R-:W4:Y:S01]  /*18300*/  LDSM.16.M88.4 R12, [R11+0x26100] ;  /* 0x026100000b0c783b */ /* 0x000f220000000200 */
[----:B0-----:R-:W-:Y:S02]  /*18310*/  MOV R22, R9 ;  /* 0x0000000900167202 */ /* 0x001fe40000000f00 */
[----:B------:R-:W-:Y:S01]  /*18320*/  MOV R23, R2 ;  /* 0x0000000200177202 */ /* 0x000fe20000000f00 */
[----:B------:R-:W5:Y:S04]  /*18330*/  LDL.LU R9, [R1+0x27b0] ;  /* 0x0027b00001097983 */ /* 0x000f680000300800 */
[----:B------:R-:W2:Y:S04]  /*18340*/  LDL.LU R2, [R1+0x27ac] ;  /* 0x0027ac0001027983 */ /* 0x000ea80000300800 */
[----:B------:R0:W-:Y:S02]  /*18350*/  STL.64 [R1+0x2758], R22 ;  /* 0x0027581601007387 */ /* 0x0001e40000100a00 */
[----:B0-----:R-:W-:Y:S01]  /*18360*/  IMAD.MOV.U32 R22, RZ, RZ, R3 ;  /* 0x000000ffff167224 */ /* 0x001fe200078e0003 */
[----:B------:R-:W-:Y:S01]  /*18370*/  MOV R23, R4 ;  /* 0x0000000400177202 */ /* 0x000fe20000000f00 */
[----:B------:R-:W2:Y:S04]  /*18380*/  LDL.LU R3, [R1+0x27a8] ;  /* 0x0027a80001037983 */ /* 0x000ea80000300800 */
[----:B------:R-:W2:Y:S04]  /*18390*/  LDL.LU R4, [R1+0x27a4] ;  /* 0x0027a40001047983 */ /* 0x000ea80000300800 */
[----:B------:R-:W-:Y:S04]  /*183a0*/  STL.64 [R1+0x2770], R22 ;  /* 0x0027701601007387 */ /* 0x000fe80000100a00 */
[----:B------:R-:W-:Y:S04]  /*183b0*/  STL [R1+0x2634], R28 ;  /* 0x0026341c01007387 */ /* 0x000fe80000100800 */
[----:B------:R-:W-:Y:S04]  /*183c0*/  STL [R1+0x2630], R29 ;  /* 0x0026301d01007387 */ /* 0x000fe80000100800 */
[----:B-1----:R-:W-:Y:S04]  /*183d0*/  STL [R1+0x2654], R18 ;  /* 0x0026541201007387 */ /* 0x002fe80000100800 */
[----:B------:R-:W-:Y:S04]  /*183e0*/  STL [R1+0x2650], R19 ;  /* 0x0026501301007387 */ /* 0x000fe80000100800 */
[----:B------:R0:W-:Y:S04]  /*183f0*/  STL.64 [R1+0x2700], R16 ;  /* 0x0027001001007387 */ /* 0x0001e80000100a00 */
[----:B0-----:R-:W2:Y:S04]  /*18400*/  LDL.LU.64 R16, [R1+0x20] ;  /* 0x0000200001107983 */ /* 0x001ea80000300a00 */
[----:B--2---:R-:W-:Y:S04]  /*18410*/  STL.64 [R1+0x2708], R16 ;  /* 0x0027081001007387 */ /* 0x004fe80000100a00 */
[----:B----4-:R-:W-:Y:S04]  /*18420*/  STL [R1+0x25ac], R14 ;  /* 0x0025ac0e01007387 */ /* 0x010fe80000100800 */
[----:B------:R-:W-:Y:S04]  /*18430*/  STL [R1+0x25a8], R15 ;  /* 0x0025a80f01007387 */ /* 0x000fe80000100800 */
[----:B------:R0:W-:Y:S04]  /*18440*/  STL.64 [R1+0x2738], R12 ;  /* 0x0027380c01007387 */ /* 0x0001e80000100a00 */
[----:B0-----:R-:W2:Y:S04]  /*18450*/  LDL.LU R12, [R1+0x120] ;  /* 0x00012000010c7983 */ /* 0x001ea80000300800 */
[----:B------:R-:W2:Y:S04]  /*18460*/  LDL.LU R13, [R1+0x124] ;  /* 0x00012400010d7983 */ /* 0x000ea80000300800 */
[----:B------:R-:W4:Y:S04]  /*18470*/  LDL.LU R14, [R1+0x128] ;  /* 0x00012800010e7983 */ /* 0x000f280000300800 */
[----:B------:R-:W4:Y:S01]  /*18480*/  LDL.LU R15, [R1+0x12c] ;  /* 0x00012c00010f7983 */ /* 0x000f220000300800 */
[----:B------:R-:W-:Y:S01]  /*18490*/  MOV R22, R5 ;  /* 0x0000000500167202 */ /* 0x000fe20000000f00 */
[----:B------:R-:W-:-:S02]  /*184a0*/  IMAD.MOV.U32 R23, RZ, RZ, R10 ;  /* 0x000000ffff177224 */ /* 0x000fc400078e000a */
[----:B------:R-:W2:Y:S04]  /*184b0*/  LDL.LU R5, [R1+0x27a0] ;  /* 0x0027a00001057983 */ /* 0x000ea80000300800 */
[----:B------:R-:W-:Y:S04]  /*184c0*/  STL.64 [R1+0x2788], R22 ;  /* 0x0027881601007387 */ /* 0x000fe80000100a00 */
[----:B----4-:R-:W-:Y:S04]  /*184d0*/  STL.64 [R1+0x2750], R14 ;  /* 0x0027500e01007387 */ /* 0x010fe80000100a00 */
[----:B--2---:R0:W-:Y:S04]  /*184e0*/  STL.64 [R1+0x2748], R12 ;  /* 0x0027480c01007387 */ /* 0x0041e80000100a00 */
[----:B0-----:R-:W2:Y:S04]  /*184f0*/  LDL.LU R12, [R1+0x130] ;  /* 0x00013000010c7983 */ /* 0x001ea80000300800 */
[----:B------:R-:W2:Y:S04]  /*18500*/  LDL.LU R13, [R1+0x134] ;  /* 0x00013400010d7983 */ /* 0x000ea80000300800 */
[----:B------:R-:W4:Y:S04]  /*18510*/  LDL.LU R14, [R1+0x138] ;  /* 0x00013800010e7983 */ /* 0x000f280000300800 */
[----:B------:R-:W4:Y:S04]  /*18520*/  LDL.LU R15, [R1+0x13c] ;  /* 0x00013c00010f7983 */ /* 0x000f280000300800 */
        /* <DEDUP_REMOVED lines=11> */
[----:B------:R-:W4:Y:S01]  /*185e0*/  LDL.LU R15, [R1+0x17c] ;  /* 0x00017c00010f7983 */ /* 0x000f220000300800 */
[----:B-----5:R-:W-:-:S02]  /*185f0*/  MOV R22, R9 ;  /* 0x0000000900167202 */ /* 0x020fc40000000f00 */
[----:B---3--:R-:W-:Y:S02]  /*18600*/  MOV R23, R8 ;  /* 0x0000000800177202 */ /* 0x008fe40000000f00 */
[----:B------:R-:W0:Y:S01]  /*18610*/  LDSM.16.M88.4 R8, [R11+0x27100] ;  /* 0x027100000b08783b */ /* 0x000e220000000200 */
[----:B------:R-:W-:Y:S01]  /*18620*/  IMAD.MOV.U32 R18, RZ, RZ, R5 ;  /* 0x000000ffff127224 */ /* 0x000fe200078e0005 */
[----:B------:R-:W-:Y:S02]  /*18630*/  MOV R19, R4 ;  /* 0x0000000400137202 */ /* 0x000fe40000000f00 */
[----:B------:R-:W1:Y:S04]  /*18640*/  LDSM.16.MT88.4 R4, [R0+0x14100] ;  /* 0x014100000004783b */ /* 0x000e680000004200 */
[----:B----4-:R-:W-:Y:S04]  /*18650*/  STL.64 [R1+0x2798], R14 ;  /* 0x0027980e01007387 */ /* 0x010fe80000100a00 */
[----:B--2---:R2:W-:Y:S04]  /*18660*/  STL.64 [R1+0x2790], R12 ;  /* 0x0027900c01007387 */ /* 0x0045e80000100a00 */
[----:B--2---:R-:W2:Y:S04]  /*18670*/  LDL.LU R12, [R1+0x180] ;  /* 0x00018000010c7983 */ /* 0x004ea80000300800 */
[----:B------:R-:W2:Y:S04]  /*18680*/  LDL.LU R13, [R1+0x184] ;  /* 0x00018400010d7983 */ /* 0x000ea80000300800 */
[----:B------:R-:W2:Y:S04]  /*18690*/  LDL.LU R14, [R1+0x188] ;  /* 0x00018800010e7983 */ /* 0x000ea80000300800 */
[----:B------:R-:W2:Y:S04]  /*186a0*/  LDL.LU R15, [R1+0x18c] ;  /* 0x00018c00010f7983 */ /* 0x000ea80000300800 */
[----:B------:R-:W3:Y:S01]  /*186b0*/  LDL.LU.64 R16, [R1+0x30] ;  /* 0x0000300001107983 */ /* 0x000ee20000300a00 */
[C---:B--2---:R-:W-:Y:S03]  /*186c0*/  HMMA.16816.F32 R20, R24.reuse, R22, R12 ;  /* 0x000000161814723c */ /* 0x044fe6000000180c */
[----:B---3--:R2:W-:Y:S04]  /*186d0*/  STL.64 [R1+0x2710], R16 ;  /* 0x0027101001007387 */ /* 0x0085e80000100a00 */
[----:B--2---:R-:W2:Y:S04]  /*186e0*/  LDL.LU R16, [R1+0x110] ;  /* 0x0001100001107983 */ /* 0x004ea80000300800 */
[----:B------:R-:W2:Y:S04]  /*186f0*/  LDL.LU R17, [R1+0x114] ;  /* 0x0001140001117983 */ /* 0x000ea80000300800 */
[----:B0-----:R-:W-:Y:S04]  /*18700*/  STL [R1+0x263c], R10 ;  /* 0x00263c0a01007387 */ /* 0x001fe80000100800 */
[----:B------:R-:W-:Y:S04]  /*18710*/  STL [R1+0x2638], R11 ;  /* 0x0026380b01007387 */ /* 0x000fe80000100800 */
[----:B------:R0:W-:Y:S04]  /*18720*/  STL.64 [R1+0x2718], R8 ;  /* 0x0027180801007387 */ /* 0x0001e80000100a00 */
[----:B0-----:R-:W3:Y:S04]  /*18730*/  LDL.LU.64 R8, [R1+0x40] ;  /* 0x0000400001087983 */ /* 0x001ee80000300a00 */
[----:B-1----:R-:W-:Y:S04]  /*18740*/  STL.64 [R1+0x26b8], R6 ;  /* 0x0026b80601007387 */ /* 0x002fe80000100a00 */
[----:B------:R0:W-:Y:S04]  /*18750*/  STL.64 [R1+0x26b0], R4 ;  /* 0x0026b00401007387 */ /* 0x0001e80000100a00 */
[----:B0-----:R-:W4:Y:S04]  /*18760*/  LDL.LU R4, [R1+0x100] ;  /* 0x0001000001047983 */ /* 0x001f280000300800 */
[----:B------:R-:W4:Y:S04]  /*18770*/  LDL.LU R5, [R1+0x104] ;  /* 0x0001040001057983 */ /* 0x000f280000300800 */
[----:B------:R-:W5:Y:S04]  /*18780*/  LDL.LU.64 R14, [R1+0x2798] ;  /* 0x00279800010e7983 */ /* 0x000f680000300a00 */
[----:B------:R-:W5:Y:S04]  /*18790*/  LDL.LU.64 R12, [R1+0x2790] ;  /* 0x00279000010c7983 */ /* 0x000f680000300a00 */
[----:B------:R-:W-:Y:S04]  /*187a0*/  STL.64 [R1+0x50], R20 ;  /* 0x0000501401007387 */ /* 0x000fe80000100a00 */
[----:B------:R0:W-:Y:S04]  /*187b0*/  STL.64 [R1+0x58], R22 ;  /* 0x0000581601007387 */ /* 0x0001e80000100a00 */
[----:B0-----:R-:W5:Y:S02]  /*187c0*/  LDL.LU.64 R22, [R1+0x2788] ;  /* 0x0027880001167983 */ /* 0x001f640000300a00 */
[C---:B-----5:R-:W-:Y:S02]  /*187d0*/  HMMA.16816.F32 R20, R24.reuse, R22, R12 ;  /* 0x000000161814723c */ /* 0x060fe4000000180c */
[----:B------:R-:W5:Y:S04]  /*187e0*/  LDL.LU.64 R14, [R1+0x2780] ;  /* 0x00278000010e7983 */ /* 0x000f680000300a00 */
[----:B------:R-:W5:Y:S11]  /*187f0*/  LDL.LU.64 R12, [R1+0x2778] ;  /* 0x00277800010c7983 */ /* 0x000f760000300a00 */
[----:B------:R-:W-:Y:S06]  /*18800*/  @!UPT UIADD3 URZ, URZ, URZ, URZ ;  /* 0x0000003f3f3ff290 */ /* 0x000fec000fffe03f */
        /* <DEDUP_REMOVED lines=9> */
[----:B0-----:R-:W5:Y:S01]  /*188a0*/  LDL.LU.64 R22, [R1+0x2758] ;  /* 0x0027580001167983 */ /* 0x001f620000300a00 */
[----:B------:R-:W-:Y:S01]  /*188b0*/  MOV R6, R3 ;  /* 0x0000000300067202 */ /* 0x000fe20000000f00 */
[----:B------:R-:W-:Y:S01]  /*188c0*/  IMAD.MOV.U32 R7, RZ, RZ, R2 ;  /* 0x000000ffff077224 */ /* 0x000fe200078e0002 */
[C---:B-----5:R-:W-:Y:S01]  /*188d0*/  HMMA.16816.F32 R20, R24.reuse, R22, R12 ;  /* 0x000000161814723c */ /* 0x060fe2000000180c */
[----:B------:R-:W5:Y:S04]  /*188e0*/  LDL.LU.64 R14, [R1+0x2750] ;  /* 0x00275000010e7983 */ /* 0x000f680000300a00 */
[----:B------:R-:W5:Y:S11]  /*188f0*/  LDL.LU.64 R12, [R1+0x2748] ;  /* 0x00274800010c7983 */ /* 0x000f760000300a00 */
[----:B------:R-:W-:Y:S07]  /*18900*/  @!UPT UIADD3 URZ, URZ, URZ, URZ ;  /* 0x0000003f3f3ff290 */ /* 0x000fee000fffe03f */
[----:B------:R0:W-:Y:S01]  /*18910*/  STL.64 [R1+0x170], R20 ;  /* 0x0001701401007387 */ /* 0x0001e20000100a00 */
[----:B------:R-:W-:Y:S02]  /*18920*/  MOV R3, R22 ;  /* 0x0000001600037202 */ /* 0x000fe40000000f00 */
[----:B------:R-:W-:Y:S02]  /*18930*/  MOV R2, R23 ;  /* 0x0000001700027202 */ /* 0x000fe40000000f00 */
[----:B------:R-:W5:Y:S02]  /*18940*/  LDL.LU.64 R22, [R1+0x2740] ;  /* 0x0027400001167983 */ /* 0x000f640000300a00 */
[----:B-----5:R-:W-:Y:S02]  /*18950*/  HMMA.16816.F32 R24, R24, R22, R12 ;  /* 0x000000161818723c */ /* 0x020fe4000000180c */
[----:B------:R-:W5:Y:S04]  /*18960*/  LDL.LU.64 R12, [R1+0x2738] ;  /* 0x00273800010c7983 */ /* 0x000f680000300a00 */
[----:B------:R-:W2:Y:S04]  /*18970*/  LDL.LU.64 R22, [R1+0x2730] ;  /* 0x0027300001167983 */ /* 0x000ea80000300a00 */
[----:B0-----:R-:W3:Y:S11]  /*18980*/  LDL.LU.64 R20, [R1+0x2728] ;  /* 0x0027280001147983 */ /* 0x001ef60000300a00 */
[----:B------:R-:W-:Y:S02]  /*18990*/  @!UPT UIADD3 URZ, URZ, URZ, URZ ;  /* 0x0000003f3f3ff290 */ /* 0x000fe4000fffe03f */
[----:B------:R2:W-:Y:S04]  /*189a0*/  STL.64 [R1+0x150], R24 ;  /* 0x0001501801007387 */ /* 0x0005e80000100a00 */
[----:B------:R-:W-:Y:S01]  /*189b0*/  STL.64 [R1+0x158], R26 ;  /* 0x0001581a01007387 */ /* 0x000fe20000100a00 */
[----:B--2---:R-:W-:-:S03]  /*189c0*/  IMAD.MOV.U32 R24, RZ, RZ, R23 ;  /* 0x000000ffff187224 */ /* 0x004fc600078e0017 */
[----:B------:R-:W2:Y:S04]  /*189d0*/  LDL.LU R23, [R1+0x2720] ;  /* 0x0027200001177983 */ /* 0x000ea80000300800 */
[----:B------:R-:W4:Y:S01]  /*189e0*/  LDL.LU R25, [R1+0x14] ;  /* 0x0000140001197983 */ /* 0x000f220000300800 */
[----:B---3--:R-:W-:Y:S02]  /*189f0*/  MOV R15, R8 ;  /* 0x00000008000f7202 */ /* 0x008fe40000000f00 */
[----:B------:R-:W-:Y:S01]  /*18a00*/  MOV R14, R9 ;  /* 0x00000009000e7202 */ /* 0x000fe20000000f00 */
[----:B--2---:R-:W-:Y:S01]  /*18a10*/  HMMA.16816.F32 R16, R20, R8, R16 ;  /* 0x000000081410723c */ /* 0x004fe20000001810 */
[----:B----4-:R0:W-:Y:S04]  /*18a20*/  STL.64 [R1+0x26f8], R24 ;  /* 0x0026f81801007387 */ /* 0x0101e80000100a00 */
[----:B0-----:R-:W2:Y:S04]  /*18a30*/  LDL.LU R24, [R1+0xf0] ;  /* 0x0000f00001187983 */ /* 0x001ea80000300800 */
[----:B------:R-:W2:Y:S04]  /*18a40*/  LDL.LU R25, [R1+0xf4] ;  /* 0x0000f40001197983 */ /* 0x000ea80000300800 */
[----:B------:R-:W2:Y:S04]  /*18a50*/  LDL.LU R26, [R1+0xf8] ;  /* 0x0000f800011a7983 */ /* 0x000ea80000300800 */
[----:B------:R-:W2:Y:S04]  /*18a60*/  LDL.LU R27, [R1+0xfc] ;  /* 0x0000fc00011b7983 */ /* 0x000ea80000300800 */
[----:B------:R-:W3:Y:S04]  /*18a70*/  LDL.LU.64 R8, [R1+0x2718] ;  /* 0x0027180001087983 */ /* 0x000ee80000300a00 */
[----:B------:R0:W-:Y:S04]  /*18a80*/  STL.64 [R1+0x140], R16 ;  /* 0x0001401001007387 */ /* 0x0001e80000100a00 */
[----:B0-----:R-:W4:Y:S01]  /*18a90*/  LDL.LU.64 R16, [R1+0x2710] ;  /* 0x0027100001107983 */ /* 0x001f220000300a00 */
[----:B------:R-:W-:Y:S01]  /*18aa0*/  IMAD.MOV.U32 R10, RZ, RZ, R18 ;  /* 0x000000ffff0a7224 */ /* 0x000fe200078e0012 */
[----:B------:R-:W-:-:S05]  /*18ab0*/  MOV R11, R19 ;  /* 0x00000013000b7202 */ /* 0x000fca0000000f00 */
[----:B------:R-:W-:Y:S01]  /*18ac0*/  STL.64 [R1+0x26c8], R10 ;  /* 0x0026c80a01007387 */ /* 0x000fe20000100a00 */
[----:B----4-:R-:W-:Y:S03]  /*18ad0*/  HMMA.16816.F32 R4, R20, R16, R4 ;  /* 0x000000101404723c */ /* 0x010fe60000001804 */
[----:B---3--:R0:W-:Y:S04]  /*18ae0*/  STL.64 [R1+0x26c0], R8 ;  /* 0x0026c00801007387 */ /* 0x0081e80000100a00 */
[----:B0-----:R-:W3:Y:S04]  /*18af0*/  LDL.LU R8, [R1+0xe0] ;  /* 0x0000e00001087983 */ /* 0x001ee80000300800 */
[----:B------:R-:W3:Y:S04]  /*18b00*/  LDL.LU R9, [R1+0xe4] ;  /* 0x0000e40001097983 */ /* 0x000ee80000300800 */
[----:B------:R-:W3:Y:S04]  /*18b10*/  LDL.LU R10, [R1+0xe8] ;  /* 0x0000e800010a7983 */ /* 0x000ee80000300800 */
[----:B------:R-:W3:Y:S04]  /*18b20*/  LDL.LU R11, [R1+0xec] ;  /* 0x0000ec00010b7983 */ /* 0x000ee80000300800 */
[----:B------:R0:W-:Y:S04]  /*18b30*/  STL.64 [R1+0x130], R4 ;  /* 0x0001300401007387 */ /* 0x0001e80000100a00 */
[----:B------:R1:W-:Y:S01]  /*18b40*/  STL.64 [R1+0x138], R6 ;  /* 0x0001380601007387 */ /* 0x0003e20000100a00 */
[----:B0-----:R-:W-:Y:S01]  /*18b50*/  MOV R5, R16 ;  /* 0x0000001000057202 */ /* 0x001fe20000000f00 */
[----:B------:R-:W-:-:S02]  /*18b60*/  IMAD.MOV.U32 R4, RZ, RZ, R17 ;  /* 0x000000ffff047224 */ /* 0x000fc400078e0011 */
[----:B------:R-:W2:Y:S02]  /*18b70*/  LDL.LU.64 R16, [R1+0x2708] ;  /* 0x0027080001107983 */ /* 0x000ea40000300a00 */
[----:B--2---:R-:W-:Y:S01]  /*18b80*/  HMMA.16816.F32 R24, R20, R16, R24 ;  /* 0x000000101418723c */ /* 0x004fe20000001818 */
[----:B-1----:R-:W-:Y:S02]  /*18b90*/  MOV R7, R16 ;  /* 0x0000001000077202 */ /* 0x002fe40000000f00 */
[----:B------:R-:W-:Y:S02]  /*18ba0*/  MOV R6, R17 ;  /* 0x0000001100067202 */ /* 0x000fe40000000f00 */
[----:B------:R-:W2:Y:S11]  /*18bb0*/  LDL.LU.64 R16, [R1+0x2700] ;  /* 0x0027000001107983 */ /* 0x000eb60000300a00 */
[----:B------:R-:W-:Y:S07]  /*18bc0*/  @!UPT UIADD3 URZ, URZ, URZ, URZ ;  /* 0x0000003f3f3ff290 */ /* 0x000fee000fffe03f */
[----:B------:R0:W-:Y:S04]  /*18bd0*/  STL.64 [R1+0x120], R24 ;  /* 0x0001201801007387 */ /* 0x0001e80000100a00 */
[----:B0-----:R-:W3:Y:S01]  /*18be0*/  LDL.LU.64 R24, [R1+0x26f8] ;  /* 0x0026f80001187983 */ /* 0x001ee20000300a00 */
[----:B------:R-:W-:Y:S01]  /*18bf0*/  MOV R19, R27 ;  /* 0x0000001b00137202 */ /* 0x000fe20000000f00 */
[----:B------:R-:W-:-:S04]  /*18c00*/  IMAD.MOV.U32 R18, RZ, RZ, R26 ;  /* 0x000000ffff127224 */ /* 0x000fc800078e001a */
[----:B------:R-:W-:Y:S04]  /*18c10*/  STL [R1+0x265c], R19 ;  /* 0x00265c1301007387 */ /* 0x000fe80000100800 */
[----:B------:R-:W-:Y:S04]  /*18c20*/  STL [R1+0x2658], R18 ;  /* 0x0026581201007387 */ /* 0x000fe80000100800 */
[----:B--2---:R0:W-:Y:S04]  /*18c30*/  STL.64 [R1+0x26f0], R16 ;  /* 0x0026f01001007387 */ /* 0x0041e80000100a00 */
[----:B0-----:R-:W2:Y:S01]  /*18c40*/  LDL.LU.64 R16, [R1] ;  /* 0x0000000001107983 */ /* 0x001ea20000300a00 */
[----:B---3--:R-:W-:Y:S11]  /*18c50*/  HMMA.16816.F32 R8, R20, R24, R8 ;  /* 0x000000181408723c */ /* 0x008ff60000001808 */
[----:B------:R-:W-:Y:S11]  /*18c60*/  @!UPT UIADD3 URZ, URZ, URZ, URZ ;  /* 0x0000003f3f3ff290 */ /* 0x000ff6000fffe03f */
[----:B------:R-:W-:Y:S01]  /*18c70*/  @!UPT UIADD3 URZ, URZ, URZ, URZ ;  /* 0x0000003f3f3ff290 */ /* 0x000fe2000fffe03f */
[----:B------:R-:W-:Y:S04]  /*18c80*/  STL.64 [R1+0x110], R8 ;  /* 0x0001100801007387 */ /* 0x000fe80000100a00 */
[----:B------:R0:W-:Y:S02]  /*18c90*/  STL.64 [R1+0x2668], R24 ;  /* 0x0026681801007387 */ /* 0x0001e40000100a00 */
[----:B0-----:R-:W-:Y:S02]  /*18ca0*/  MOV R24, R7 ;  /* 0x0000000700187202 */ /* 0x001fe40000000f00 */
[----:B------:R-:W-:-:S05]  /*18cb0*/  MOV R25, R6 ;  /* 0x0000000600197202 */ /* 0x000fca0000000f00 */
[----:B------:R0:W-:Y:S02]  /*18cc0*/  STL.64 [R1+0x2680], R24 ;  /* 0x0026801801007387 */ /* 0x0001e40000100a00 */
[----:B0-----:R-:W-:Y:S01]  /*18cd0*/  MOV R25, R4 ;  /* 0x0000000400197202 */ /* 0x001fe20000000f00 */
[----:B------:R-:W-:Y:S01]  /*18ce0*/  IMAD.MOV.U32 R24, RZ, RZ, R5 ;  /* 0x000000ffff187224 */ /* 0x000fe200078e0005 */
[----:B------:R-:W3:Y:S04]  /*18cf0*/  LDL.LU R4, [R1+0x90] ;  /* 0x0000900001047983 */ /* 0x000ee80000300800 */
[----:B------:R-:W3:Y:S04]  /*18d00*/  LDL.LU R5, [R1+0x94] ;  /* 0x0000940001057983 */ /* 0x000ee80000300800 */
[----:B------:R-:W4:Y:S04]  /*18d10*/  LDL.LU R6, [R1+0x98] ;  /* 0x0000980001067983 */ /* 0x000f280000300800 */
[----:B------:R-:W4:Y:S04]  /*18d20*/  LDL.LU R7, [R1+0x9c] ;  /* 0x00009c0001077983 */ /* 0x000f280000300800 */
[----:B----4-:R-:W-:Y:S04]  /*18d30*/  STL.64 [R1+0x26d8], R6 ;  /* 0x0026d80601007387 */ /* 0x010fe80000100a00 */
[----:B---3--:R0:W-:Y:S04]  /*18d40*/  STL.64 [R1+0x26d0], R4 ;  /* 0x0026d00401007387 */ /* 0x0081e80000100a00 */
[----:B0-----:R-:W3:Y:S04]  /*18d50*/  LDL.LU R4, [R1+0xc0] ;  /* 0x0000c00001047983 */ /* 0x001ee80000300800 */
[----:B------:R-:W3:Y:S04]  /*18d60*/  LDL.LU R5, [R1+0xc4] ;  /* 0x0000c40001057983 */ /* 0x000ee80000300800 */
[----:B------:R-:W4:Y:S04]  /*18d70*/  LDL.LU R6, [R1+0xc8] ;  /* 0x0000c80001067983 */ /* 0x000f280000300800 */
[----:B------:R-:W4:Y:S04]  /*18d80*/  LDL.LU R7, [R1+0xcc] ;  /* 0x0000cc0001077983 */ /* 0x000f280000300800 */
[----:B----4-:R-:W-:Y:S04]  /*18d90*/  STL.64 [R1+0x26e8], R6 ;  /* 0x0026e80601007387 */ /* 0x010fe80000100a00 */
[----:B---3--:R0:W-:Y:S04]  /*18da0*/  STL.64 [R1+0x26e0], R4 ;  /* 0x0026e00401007387 */ /* 0x0081e80000100a00 */
[----:B0-----:R-:W3:Y:S04]  /*18db0*/  LDL.LU R4, [R1+0xd0] ;  /* 0x0000d00001047983 */ /* 0x001ee80000300800 */
[----:B------:R-:W3:Y:S04]  /*18dc0*/  LDL.LU R5, [R1+0xd4] ;  /* 0x0000d40001057983 */ /* 0x000ee80000300800 */
[----:B------:R-:W3:Y:S04]  /*18dd0*/  LDL.LU R6, [R1+0xd8] ;  /* 0x0000d80001067983 */ /* 0x000ee80000300800 */
[----:B------:R-:W3:Y:S01]  /*18de0*/  LDL.LU R7, [R1+0xdc] ;  /* 0x0000dc0001077983 */ /* 0x000ee20000300800 */
[----:B------:R-:W-:Y:S01]  /*18df0*/  IMAD.MOV.U32 R29, RZ, RZ, R11 ;  /* 0x000000ffff1d7224 */ /* 0x000fe200078e000b */
[----:B------:R-:W-:-:S02]  /*18e00*/  MOV R28, R10 ;  /* 0x0000000a001c7202 */ /* 0x000fc40000000f00 */
[----:B------:R-:W5:Y:S04]  /*18e10*/  LDL.LU R8, [R1+0xa0] ;  /* 0x0000a00001087983 */ /* 0x000f680000300800 */
[----:B------:R-:W5:Y:S04]  /*18e20*/  LDL.LU R9, [R1+0xa4] ;  /* 0x0000a40001097983 */ /* 0x000f680000300800 */
[----:B------:R-:W5:Y:S04]  /*18e30*/  LDL.LU R10, [R1+0xa8] ;  /* 0x0000a800010a7983 */ /* 0x000f680000300800 */
[----:B------:R-:W5:Y:S04]  /*18e40*/  LDL.LU R11, [R1+0xac] ;  /* 0x0000ac00010b7983 */ /* 0x000f680000300800 */
[----:B------:R0:W-:Y:S04]  /*18e50*/  STL.64 [R1+0x2698], R24 ;  /* 0x0026981801007387 */ /* 0x0001e80000100a00 */
[----:B------:R-:W-:Y:S04]  /*18e60*/  STL [R1+0x2664], R29 ;  /* 0x0026641d01007387 */ /* 0x000fe80000100800 */
[----:B------:R-:W-:Y:S01]  /*18e70*/  STL [R1+0x2660], R28 ;  /* 0x0026601c01007387 */ /* 0x000fe20000100800 */
[----:B0-----:R-:W-:Y:S01]  /*18e80*/  MOV R24, R15 ;  /* 0x0000000f00187202 */ /* 0x001fe20000000f00 */
[----:B------:R-:W-:Y:S01]  /*18e90*/  IMAD.MOV.U32 R25, RZ, RZ, R14 ;  /* 0x000000ffff197224 */ /* 0x000fe200078e000e */
[----:B--2---:R-:W-:-:S02]  /*18ea0*/  MOV R15, R16 ;  /* 0x00000010000f7202 */ /* 0x004fc40000000f00 */
[----:B------:R-:W-:Y:S01]  /*18eb0*/  MOV R14, R17 ;  /* 0x00000011000e7202 */ /* 0x000fe20000000f00 */
[C---:B---3--:R-:W-:Y:S01]  /*18ec0*/  HMMA.16816.F32 R4, R20.reuse, R16, R4 ;  /* 0x000000101404723c */ /* 0x048fe20000001804 */
[----:B------:R-:W2:Y:S11]  /*18ed0*/  LDL.LU.64 R16, [R1+0x26f0] ;  /* 0x0026f00001107983 */ /* 0x000eb60000300a00 */
[----:B------:R-:W-:Y:S11]  /*18ee0*/  @!UPT UIADD3 URZ, URZ, URZ, URZ ;  /* 0x0000003f3f3ff290 */ /* 0x000ff6000fffe03f */
[----:B------:R0:W-:Y:S01]  /*18ef0*/  STL.64 [R1+0x100], R4 ;  /* 0x0001000401007387 */ /* 0x0001e20000100a00 */
[----:B------:R-:W-:Y:S01]  /*18f00*/  IMAD.MOV.U32 R19, RZ, RZ, R6 ;  /* 0x000000ffff137224 */ /* 0x000fe200078e0006 */
[----:B------:R-:W-:Y:S02]  /*18f10*/  MOV R18, R7 ;  /* 0x0000000700127202 */ /* 0x000fe40000000f00 */
[----:B------:R-:W2:Y:S04]  /*18f20*/  LDL.LU.64 R6, [R1+0x26e8] ;  /* 0x0026e80001067983 */ /* 0x000ea80000300a00 */
[----:B0-----:R-:W2:Y:S02]  /*18f30*/  LDL.LU.64 R4, [R1+0x26e0] ;  /* 0x0026e00001047983 */ /* 0x001ea40000300a00 */
[C---:B--2---:R-:W-:Y:S11]  /*18f40*/  HMMA.16816.F32 R4, R20.reuse, R16, R4 ;  /* 0x000000101404723c */ /* 0x044ff60000001804 */
[----:B------:R-:W-:Y:S11]  /*18f50*/  @!UPT UIADD3 URZ, URZ, URZ, URZ ;  /* 0x0000003f3f3ff290 */ /* 0x000ff6000fffe03f */
[----:B------:R-:W-:Y:S01]  /*18f60*/  @!UPT UIADD3 URZ, URZ, URZ, URZ ;  /* 0x0000003f3f3ff290 */ /* 0x000fe2000fffe03f */
[----:B------:R0:W-:Y:S01]  /*18f70*/  STL.64 [R1+0xf0], R4 ;  /* 0x0000f00401007387 */ /* 0x0001e20000100a00 */
[----:B------:R-:W-:Y:S01]  /*18f80*/  MOV R29, R6 ;  /* 0x00000006001d7202 */ /* 0x000fe20000000f00 */
[----:B------:R-:W-:Y:S02]  /*18f90*/  IMAD.MOV.U32 R28, RZ, RZ, R7 ;  /* 0x000000ffff1c7224 */ /* 0x000fe400078e0007 */
[----:B------:R-:W2:Y:S04]  /*18fa0*/  LDL.LU.64 R6, [R1+0x26d8] ;  /* 0x0026d80001067983 */ /* 0x000ea80000300a00 */
[----:B0-----:R-:W2:Y:S04]  /*18fb0*/  LDL.LU.64 R4, [R1+0x26d0] ;  /* 0x0026d00001047983 */ /* 0x001ea80000300a00 */
[----:B------:R-:W-:Y:S04]  /*18fc0*/  STL.64 [R1+0x2678], R18 ;  /* 0x0026781201007387 */ /* 0x000fe80000100a00 */
[----:B------:R0:W-:Y:S04]  /*18fd0*/  STL.64 [R1+0x2670], R16 ;  /* 0x0026701001007387 */ /* 0x0001e80000100a00 */
[----:B0-----:R-:W3:Y:S04]  /*18fe0*/  LDL.LU R16, [R1+0x60] ;  /* 0x0000600001107983 */ /* 0x001ee80000300800 */
[----:B------:R-:W3:Y:S04]  /*18ff0*/  LDL.LU R17, [R1+0x64] ;  /* 0x0000640001117983 */ /* 0x000ee80000300800 */
[----:B------:R-:W4:Y:S04]  /*19000*/  LDL.LU R18, [R1+0x68] ;  /* 0x0000680001127983 */ /* 0x000f280000300800 */
[----:B------:R-:W4:Y:S01]  /*19010*/  LDL.LU R19, [R1+0x6c] ;  /* 0x00006c0001137983 */ /* 0x000f220000300800 */
[C---:B-----5:R-:W-:Y:S03]  /*19020*/  HMMA.16816.F32 R8, R20.reuse, R12, R8 ;  /* 0x0000000c1408723c */ /* 0x060fe60000001808 */
        /* <DEDUP_REMOVED lines=11> */
[----:B------:R-:W3:Y:S04]  /*190e0*/  LDL.LU R19, [R1+0x8c] ;  /* 0x00008c0001137983 */ /* 0x000ee80000300800 */
[----:B------:R-:W-:Y:S04]  /*190f0*/  STL.64 [R1+0xe0], R8 ;  /* 0x0000e00801007387 */ /* 0x000fe80000100a00 */
[----:B------:R0:W-:Y:S04]  /*19100*/  STL.64 [R1+0xe8], R10 ;  /* 0x0000e80a01007387 */ /* 0x0001e80000100a00 */
[----:B0-----:R-:W4:Y:S04]  /*19110*/  LDL.LU.64 R10, [R1+0x26c8] ;  /* 0x0026c800010a7983 */ /* 0x001f280000300a00 */
[----:B------:R-:W2:Y:S02]  /*19120*/  LDL.LU.64 R8, [R1+0x26c0] ;  /* 0x0026c00001087983 */ /* 0x000ea40000300a00 */
[----:B--2---:R-:W-:Y:S02]  /*19130*/  HMMA.16816.F32 R20, R20, R8, R4 ;  /* 0x000000081414723c */ /* 0x004fe40000001804 */
[----:B------:R-:W3:Y:S04]  /*19140*/  LDL.LU.64 R6, [R1+0x26b8] ;  /* 0x0026b80001067983 */ /* 0x000ee80000300a00 */
[----:B------:R-:W3:Y:S11]  /*19150*/  LDL.LU.64 R4, [R1+0x26b0] ;  /* 0x0026b00001047983 */ /* 0x000ef60000300a00 */
[----:B------:R-:W-:Y:S06]  /*19160*/  @!UPT UIADD3 URZ, URZ, URZ, URZ ;  /* 0x0000003f3f3ff290 */ /* 0x000fec000fffe03f */
[----:B------:R0:W-:Y:S04]  /*19170*/  STL.64 [R1+0xd0], R20 ;  /* 0x0000d01401007387 */ /* 0x0001e80000100a00 */
[----:B------:R1:W-:Y:S04]  /*19180*/  STL.64 [R1+0xd8], R22 ;  /* 0x0000d81601007387 */ /* 0x0003e80000100a00 */
[----:B0-----:R-:W2:Y:S04]  /*19190*/  LDL.LU R20, [R1+0x50] ;  /* 0x0000500001147983 */ /* 0x001ea80000300800 */
[----:B------:R-:W2:Y:S04]  /*191a0*/  LDL.LU R21, [R1+0x54] ;  /* 0x0000540001157983 */ /* 0x000ea80000300800 */
[----:B-1----:R-:W2:Y:S04]  /*191b0*/  LDL.LU R22, [R1+0x58] ;  /* 0x0000580001167983 */ /* 0x002ea80000300800 */
[----:B------:R-:W2:Y:S04]  /*191c0*/  LDL.LU R23, [R1+0x5c] ;  /* 0x00005c0001177983 */ /* 0x000ea80000300800 */
[----:B----4-:R-:W-:Y:S04]  /*191d0*/  STL.64 [R1+0x2648], R10 ;  /* 0x0026480a01007387 */ /* 0x010fe80000100a00 */
[----:B------:R-:W-:Y:S01]  /*191e0*/  STL.64 [R1+0x2640], R8 ;  /* 0x0026400801007387 */ /* 0x000fe20000100a00 */
[C---:B---3--:R-:W-:Y:S03]  /*191f0*/  HMMA.16816.F32 R24, R4.reuse, R24, R16 ;  /* 0x000000180418723c */ /* 0x048fe60000001810 */
[----:B------:R-:W3:Y:S04]  /*19200*/  LDL.LU.64 R18, [R1+0x26a8] ;  /* 0x0026a80001127983 */ /* 0x000ee80000300a00 */
[----:B------:R-:W3:Y:S11]  /*19210*/  LDL.LU.64 R16, [R1+0x26a0] ;  /* 0x0026a00001107983 */ /* 0x000ef60000300a00 */
[----:B------:R-:W-:Y:S05]  /*19220*/  @!UPT UIADD3 URZ, URZ, URZ, URZ ;  /* 0x0000003f3f3ff290 */ /* 0x000fea000fffe03f */
[----:B------:R0:W-:Y:S04]  /*19230*/  STL.64 [R1+0xc0], R24 ;  /* 0x0000c01801007387 */ /* 0x0001e80000100a00 */
[----:B------:R3:W-:Y:S04]  /*19240*/  STL.64 [R1+0xc8], R26 ;  /* 0x0000c81a01007387 */ /* 0x0007e80000100a00 */
[----:B0-----:R-:W3:Y:S02]  /*19250*/  LDL.LU.64 R24, [R1+0x2698] ;  /* 0x0026980001187983 */ /* 0x001ee40000300a00 */
[----:B---3--:R-:W-:Y:S02]  /*19260*/  HMMA.16816.F32 R24, R4, R24, R16 ;  /* 0x000000180418723c */ /* 0x008fe40000001810 */
[----:B------:R-:W3:Y:S04]  /*19270*/  LDL.LU.64 R18, [R1+0x2690] ;  /* 0x0026900001127983 */ /* 0x000ee80000300a00 */
[----:B------:R-:W3:Y:S11]  /*19280*/  LDL.LU.64 R16, [R1+0x2688] ;  /* 0x0026880001107983 */ /* 0x000ef60000300a00 */
[----:B------:R-:W-:Y:S06]  /*19290*/  @!UPT UIADD3 URZ, URZ, URZ, URZ ;  /* 0x0000003f3f3ff290 */ /* 0x000fec000fffe03f */
[----:B------:R0:W-:Y:S04]  /*192a0*/  STL.64 [R1+0xa0], R24 ;  /* 0x0000a01801007387 */ /* 0x0001e80000100a00 */
[----:B0-----:R-:W3:Y:S01]  /*192b0*/  LDL.LU.64 R24, [R1+0x2680] ;  /* 0x0026800001187983 */ /* 0x001ee20000300a00 */
[----:B------:R-:W-:Y:S02]  /*192c0*/  MOV R8, R15 ;  /* 0x0000000f00087202 */ /* 0x000fe40000000f00 */
[----:B------:R-:W-:Y:S01]  /*192d0*/  MOV R9, R14 ;  /* 0x0000000e00097202 */ /* 0x000fe20000000f00 */
[----:B------:R-:W-:Y:S01]  /*192e0*/  IMAD.MOV.U32 R14, RZ, RZ, R26 ;  /* 0x000000ffff0e7224 */ /* 0x000fe200078e001a */
[----:B------:R-:W-:-:S05]  /*192f0*/  MOV R15, R27 ;  /* 0x0000001b000f7202 */ /* 0x000fca0000000f00 */
[----:B------:R-:W-:Y:S04]  /*19300*/  STL [R1+0x25b4], R15 ;  /* 0x0025b40f01007387 */ /* 0x000fe80000100800 */
[----:B------:R-:W-:Y:S01]  /*19310*/  STL [R1+0x25b0], R14 ;  /* 0x0025b00e01007387 */ /* 0x000fe20000100800 */
[C---:B---3--:R-:W-:Y:S03]  /*19320*/  HMMA.16816.F32 R24, R4.reuse, R24, R16 ;  /* 0x000000180418723c */ /* 0x048fe60000001810 */
[----:B------:R-:W3:Y:S04]  /*19330*/  LDL.LU.64 R18, [R1+0x2678] ;  /* 0x0026780001127983 */ /* 0x000ee80000300a00 */
[----:B------:R-:W4:Y:S11]  /*19340*/  LDL.LU.64 R16, [R1+0x2670] ;  /* 0x0026700001107983 */ /* 0x000f360000300a00 */
[----:B------:R-:W-:Y:S05]  /*19350*/  @!UPT UIADD3 URZ, URZ, URZ, URZ ;  /* 0x0000003f3f3ff290 */ /* 0x000fea000fffe03f */
[----:B------:R0:W-:Y:S04]  /*19360*/  STL.64 [R1+0x90], R24 ;  /* 0x0000901801007387 */ /* 0x0001e80000100a00 */
[----:B------:R-:W-:Y:S04]  /*19370*/  STL.64 [R1+0x98], R26 ;  /* 0x0000981a01007387 */ /* 0x000fe80000100a00 */
[----:B0-----:R-:W2:Y:S02]  /*19380*/  LDL.LU.64 R24, [R1+0x2668] ;  /* 0x0026680001187983 */ /* 0x001ea40000300a00 */
[C---:B--2---:R-:W-:Y:S02]  /*19390*/  HMMA.16816.F32 R20, R4.reuse, R24, R20 ;  /* 0x000000180414723c */ /* 0x044fe40000001814 */
[----:B------:R-:W-:Y:S11]  /*193a0*/  LDSM.16.MT88.4 R24, [R0+0x16100] ;  /* 0x016100000018783b */ /* 0x000ff60000004200 */
[----:B------:R-:W-:Y:S10]  /*193b0*/  @!UPT UIADD3 URZ, URZ, URZ, URZ ;  /* 0x0000003f3f3ff290 */ /* 0x000ff4000fffe03f */
[----:B------:R-:W-:Y:S01]  /*193c0*/  STL.64 [R1+0x80], R20 ;  /* 0x0000801401007387 */ /* 0x000fe20000100a00 */
[----:B------:R-:W-:Y:S01]  /*193d0*/  MOV R15, R22 ;  /* 0x00000016000f7202 */ /* 0x000fe20000000f00 */
[----:B------:R-:W-:Y:S02]  /*193e0*/  IMAD.MOV.U32 R14, RZ, RZ, R23 ;  /* 0x000000ffff0e7224 */ /* 0x000fe400078e0017 */
[----:B------:R-:W0:Y:S04]  /*193f0*/  LDSM.16.MT88.4 R20, [R0+0x16000] ;  /* 0x016000000014783b */ /* 0x000e280000004200 */
[----:B------:R-:W-:Y:S04]  /*19400*/  STL [R1+0x25bc], R14 ;  /* 0x0025bc0e01007387 */ /* 0x000fe80000100800 */
[----:B------:R-:W-:Y:S04]  /*19410*/  STL [R1+0x25b8], R15 ;  /* 0x0025b80f01007387 */ /* 0x000fe80000100800 */
[----:B0-----:R-:W-:Y:S04]  /*19420*/  STL.64 [R1+0x2628], R22 ;  /* 0x0026281601007387 */ /* 0x001fe80000100a00 */
[----:B------:R0:W-:Y:S04]  /*19430*/  STL.64 [R1+0x2620], R20 ;  /* 0x0026201401007387 */ /* 0x0001e80000100a00 */
[----:B0-----:R-:W4:Y:S04]  /*19440*/  LDL.LU R20, [R1+0x160] ;  /* 0x0001600001147983 */ /* 0x001f280000300800 */
[----:B------:R-:W4:Y:S04]  /*19450*/  LDL.LU R21, [R1+0x164] ;  /* 0x0001640001157983 */ /* 0x000f280000300800 */
[----:B------:R-:W4:Y:S04]  /*19460*/  LDL.LU R22, [R1+0x168] ;  /* 0x0001680001167983 */ /* 0x000f280000300800 */
[----:B------:R-:W4:Y:S04]  /*19470*/  LDL.LU R23, [R1+0x16c] ;  /* 0x00016c0001177983 */ /* 0x000f280000300800 */
[----:B------:R-:W-:Y:S04]  /*19480*/  STL.64 [R1+0x2598], R26 ;  /* 0x0025981a01007387 */ /* 0x000fe80000100a00 */
[----:B------:R0:W-:Y:S04]  /*19490*/  STL.64 [R1+0x2590], R24 ;  /* 0x0025901801007387 */ /* 0x0001e80000100a00 */
[----:B0-----:R-:W2:Y:S04]  /*194a0*/  LDL.LU R24, [R1+0xb0] ;  /* 0x0000b00001187983 */ /* 0x001ea80000300800 */
[----:B------:R-:W2:Y:S04]  /*194b0*/  LDL.LU R25, [R1+0xb4] ;  /* 0x0000b40001197983 */ /* 0x000ea80000300800 */
[----:B------:R-:W2:Y:S04]  /*194c0*/  LDL.LU R26, [R1+0xb8] ;  /* 0x0000b800011a7983 */ /* 0x000ea80000300800 */
[----:B------:R-:W2:Y:S04]  /*194d0*/  LDL.LU R27, [R1+0xbc] ;  /* 0x0000bc00011b7983 */ /* 0x000ea80000300800 */
[----:B------:R-:W-:Y:S01]  /*194e0*/  STL [R1+0x258c], R0 ;  /* 0x00258c0001007387 */ /* 0x000fe20000100800 */
[C---:B----4-:R-:W-:Y:S08]  /*194f0*/  HMMA.16816.F32 R20, R4.reuse, R16, R20 ;  /* 0x000000100414723c */ /* 0x050ff00000001814 */
[----:B--2---:R-:W-:Y:S01]  /*19500*/  HMMA.16816.F32 R24, R4, R8, R24 ;  /* 0x000000080418723c */ /* 0x004fe20000001818 */
[----:B------:R-:W2:Y:S11]  /*19510*/  LDL.LU R8, [R1+0x170] ;  /* 0x0001700001087983 */ /* 0x000eb60000300800 */
[----:B------:R-:W-:Y:S11]  /*19520*/  @!UPT UIADD3 URZ, URZ, URZ, URZ ;  /* 0x0000003f3f3ff290 */ /* 0x000ff6000fffe03f */
[----:B------:R0:W-:Y:S04]  /*19530*/  STL.64 [R1+0x70], R24 ;  /* 0x0000701801007387 */ /* 0x0001e80000100a00 */
[----:B------:R1:W-:Y:S04]  /*19540*/  STL.64 [R1+0x78], R26 ;  /* 0x0000781a01007387 */ /* 0x0003e80000100a00 */
[----:B------:R-:W2:Y:S04]  /*19550*/  LDL.LU R9, [R1+0x174] ;  /* 0x0001740001097983 */ /* 0x000ea80000300800 */
[----:B------:R-:W-:Y:S04]  /*19560*/  STL [R1+0x60], R20 ;  /* 0x0000601401007387 */ /* 0x000fe80000100800 */
[----:B0-----:R-:W4:Y:S04]  /*19570*/  LDL.LU R24, [R1+0xf0] ;  /* 0x0000f00001187983 */ /* 0x001f280000300800 */
[----:B------:R-:W4:Y:S01]  /*19580*/  LDL.LU R25, [R1+0xf4] ;  /* 0x0000f40001197983 */ /* 0x000f220000300800 */
[----:B-1----:R-:W-:Y:S01]  /*19590*/  IMAD.MOV.U32 R26, RZ, RZ, R29 ;  /* 0x000000ffff1a7224 */ /* 0x002fe200078e001d */
[----:B------:R-:W-:-:S02]  /*195a0*/  MOV R27, R28 ;  /* 0x0000001c001b7202 */ /* 0x000fc40000000f00 */
[----:B------:R-:W5:Y:S04]  /*195b0*/  LDL.LU R29, [R1+0x2664] ;  /* 0x00266400011d7983 */ /* 0x000f680000300800 */
[----:B------:R-:W2:Y:S04]  /*195c0*/  LDL.LU R28, [R1+0x2660] ;  /* 0x00266000011c7983 */ /* 0x000ea80000300800 */
[----:B------:R-:W-:Y:S04]  /*195d0*/  STL.64 [R1+0x25c8], R26 ;  /* 0x0025c81a01007387 */ /* 0x000fe80000100a00 */
[----:B----4-:R0:W-:Y:S04]  /*195e0*/  STL.64 [R1+0x25c0], R24 ;  /* 0x0025c01801007387 */ /* 0x0101e80000100a00 */
[----:B0-----:R-:W4:Y:S04]  /*195f0*/  LDL.LU R24, [R1+0x100] ;  /* 0x0001000001187983 */ /* 0x001f280000300800 */
[----:B------:R-:W4:Y:S01]  /*19600*/  LDL.LU R25, [R1+0x104] ;  /* 0x0001040001197983 */ /* 0x000f220000300800 */
[----:B---3--:R-:W-:Y:S01]  /*19610*/  MOV R26, R19 ;  /* 0x00000013001a7202 */ /* 0x008fe20000000f00 */
[----:B------:R-:W-:-:S02]  /*19620*/  IMAD.MOV.U32 R27, RZ, RZ, R18 ;  /* 0x000000ffff1b7224 */ /* 0x000fc400078e0012 */
[----:B------:R-:W3:Y:S01]  /*19630*/  LDL.LU R19, [R1+0x265c] ;  /* 0x00265c0001137983 */ /* 0x000ee20000300800 */
[----:B------:R-:W-:Y:S01]  /*19640*/  MOV R10, R3 ;  /* 0x00000003000a7202 */ /* 0x000fe20000000f00 */
[----:B------:R-:W-:Y:S02]  /*19650*/  IMAD.MOV.U32 R0, RZ, RZ, R21 ;  /* 0x000000ffff007224 */ /* 0x000fe400078e0015 */
[----:B------:R-:W2:Y:S01]  /*19660*/  LDL.LU R18, [R1+0x2658] ;  /* 0x0026580001127983 */ /* 0x000ea20000300800 */
[----:B------:R-:W-:Y:S02]  /*19670*/  MOV R11, R2 ;  /* 0x00000002000b7202 */ /* 0x000fe40000000f00 */
[----:B------:R-:W-:Y:S01]  /*19680*/  MOV R3, R22 ;  /* 0x0000001600037202 */ /* 0x000fe20000000f00 */
[----:B------:R-:W2:Y:S01]  /*19690*/  LDL.LU R20, [R1+0x150] ;  /* 0x0001500001147983 */ /* 0x000ea20000300800 */
[----:B------:R-:W-:-:S03]  /*196a0*/  MOV R2, R23 ;  /* 0x0000001700027202 */ /* 0x000fc60000000f00 */
[----:B------:R-:W2:Y:S04]  /*196b0*/  LDL.LU R21, [R1+0x154] ;  /* 0x0001540001157983 */ /* 0x000ea80000300800 */
[----:B------:R-:W2:Y:S04]  /*196c0*/  LDL.LU R22, [R1+0x158] ;  /* 0x0001580001167983 */ /* 0x000ea80000300800 */
[----:B------:R-:W2:Y:S04]  /*196d0*/  LDL.LU R23, [R1+0x15c] ;  /* 0x00015c0001177983 */ /* 0x000ea80000300800 */
[----:B------:R0:W-:Y:S04]  /*196e0*/  STL.64 [R1+0x25d8], R26 ;  /* 0x0025d81a01007387 */ /* 0x0001e80000100a00 */
[----:B----4-:R1:W-:Y:S04]  /*196f0*/  STL.64 [R1+0x25d0], R24 ;  /* 0x0025d01801007387 */ /* 0x0103e80000100a00 */
[----:B0-----:R-:W4:Y:S04]  /*19700*/  LDL.LU.64 R26, [R1+0x18] ;  /* 0x00001800011a7983 */ /* 0x001f280000300a00 */
[----:B----4-:R2:W-:Y:S04]  /*19710*/  STL.64 [R1+0x25f0], R26 ;  /* 0x0025f01a01007387 */ /* 0x0105e80000100a00 */
[----:B-1----:R-:W4:Y:S04]  /*19720*/  LDL.LU R24, [R1+0x120] ;  /* 0x0001200001187983 */ /* 0x002f280000300800 */
[----:B------:R-:W4:Y:S01]  /*19730*/  LDL.LU R25, [R1+0x124] ;  /* 0x0001240001197983 */ /* 0x000f220000300800 */
[----:B--2---:R-:W-:-:S02]  /*19740*/  MOV R26, R18 ;  /* 0x00000012001a7202 */ /* 0x004fc40000000f00 */
[----:B---3--:R-:W-:Y:S01]  /*19750*/  MOV R27, R19 ;  /* 0x00000013001b7202 */ /* 0x008fe20000000f00 */
[----:B------:R-:W2:Y:S04]  /*19760*/  LDL.LU R18, [R1+0x2654] ;  /* 0x0026540001127983 */ /* 0x000ea80000300800 */
[----:B------:R-:W2:Y:S04]  /*19770*/  LDL.LU R19, [R1+0x2650] ;  /* 0x0026500001137983 */ /* 0x000ea80000300800 */
[----:B------:R0:W-:Y:S01]  /*19780*/  STL.64 [R1+0x2608], R26 ;  /* 0x0026081a01007387 */ /* 0x0001e20000100a00 */
[----:B------:R-:W-:Y:S03]  /*19790*/  HMMA.16816.F32 R8, R4, R12, R8 ;  /* 0x0000000c0408723c */ /* 0x000fe60000001808 */
[----:B----4-:R-:W-:Y:S04]  /*197a0*/  STL.64 [R1+0x2600], R24 ;  /* 0x0026001801007387 */ /* 0x010fe80000100a00 */
[----:B0-----:R-:W3:Y:S11]  /*197b0*/  LDL.LU.64 R26, [R1+0x38] ;  /* 0x00003800011a7983 */ /* 0x001ef60000300a00 */
[----:B------:R-:W-:Y:S06]  /*197c0*/  @!UPT UIADD3 URZ, URZ, URZ, URZ ;  /* 0x0000003f3f3ff290 */ /* 0x000fec000fffe03f */
[----:B------:R-:W-:Y:S01]  /*197d0*/  MOV R13, R10 ;  /* 0x0000000a000d7202 */ /* 0x000fe20000000f00 */
[----:B------:R-:W-:Y:S01]  /*197e0*/  IMAD.MOV.U32 R12, RZ, RZ, R11 ;  /* 0x000000ffff0c7224 */ /* 0x000fe200078e000b */
[----:B------:R-:W-:Y:S01]  /*197f0*/  MOV R17, R9 ;  /* 0x0000000900117202 */ /* 0x000fe20000000f00 */
[----:B------:R-:W-:Y:S01]  /*19800*/  IMAD.MOV.U32 R16, RZ, RZ, R8 ;  /* 0x000000ffff107224 */ /* 0x000fe200078e0008 */
[----:B---3--:R0:W-:Y:S04]  /*19810*/  STL.64 [R1+0x2610], R26 ;  /* 0x0026101a01007387 */ /* 0x0081e80000100a00 */
[----:B0-----:R-:W3:Y:S04]  /*19820*/  LDL.LU.64 R26, [R1+0x48] ;  /* 0x00004800011a7983 */ /* 0x001ee80000300a00 */
[----:B------:R-:W4:Y:S04]  /*19830*/  LDL.LU.64 R10, [R1+0x2648] ;  /* 0x00264800010a7983 */ /* 0x000f280000300a00 */
[----:B------:R-:W2:Y:S04]  /*19840*/  LDL.LU.64 R8, [R1+0x2640] ;  /* 0x0026400001087983 */ /* 0x000ea80000300a00 */
[----:B------:R0:W-:Y:S04]  /*19850*/  STL.64 [R1+0x25f8], R12 ;  /* 0x0025f80c01007387 */ /* 0x0001e80000100a00 */
[----:B------:R-:W2:Y:S04]  /*19860*/  LDL.LU.64 R14, [R1+0x28] ;  /* 0x00002800010e7983 */ /* 0x000ea80000300a00 */
[----:B--2---:R4:W-:Y:S04]  /*19870*/  STL.64 [R1+0x2618], R14 ;  /* 0x0026180e01007387 */ /* 0x0049e80000100a00 */
[----:B0-----:R-:W3:Y:S04]  /*19880*/  LDL.LU R12, [R1+0x140] ;  /* 0x00014000010c7983 */ /* 0x001ee80000300800 */
[----:B------:R-:W3:Y:S01]  /*19890*/  LDL.LU R13, [R1+0x144] ;  /* 0x00014400010d7983 */ /* 0x000ee20000300800 */
[----:B----4-:R-:W-:-:S03]  /*198a0*/  MOV R14, R10 ;  /* 0x0000000a000e7202 */ /* 0x010fc60000000f00 */
[----:B------:R-:W2:Y:S01]  /*198b0*/  LDL.LU R10, [R1+0x263c] ;  /* 0x00263c00010a7983 */ /* 0x000ea20000300800 */
[----:B------:R-:W-:-:S03]  /*198c0*/  MOV R15, R11 ;  /* 0x0000000b000f7202 */ /* 0x000fc60000000f00 */
[----:B------:R-:W2:Y:S04]  /*198d0*/  LDL.LU R11, [R1+0x2638] ;  /* 0x00263800010b7983 */ /* 0x000ea80000300800 */
[----:B------:R0:W-:Y:S04]  /*198e0*/  STL.64 [R1+0x25e8], R18 ;  /* 0x0025e81201007387 */ /* 0x0001e80000100a00 */
[----:B------:R1:W-:Y:S01]  /*198f0*/  STL.64 [R1+0x25e0], R16 ;  /* 0x0025e01001007387 */ /* 0x0003e20000100a00 */
[----:B------:R-:W-:Y:S01]  /*19900*/  HMMA.16816.F32 R4, R4, R8, R20 ;  /* 0x000000080404723c */ /* 0x000fe20000001814 */
[----:B0-----:R-:W-:Y:S01]  /*19910*/  IMAD.MOV.U32 R18, RZ, RZ, R28 ;  /* 0x000000ffff127224 */ /* 0x001fe200078e001c */
[----:B-----5:R-:W-:Y:S01]  /*19920*/  MOV R19, R29 ;  /* 0x0000001d00137202 */ /* 0x020fe20000000f00 */
[----:B-1----:R-:W4:Y:S04]  /*19930*/  LDL.LU R16, [R1+0x110] ;  /* 0x0001100001107983 */ /* 0x002f280000300800 */
[----:B------:R-:W4:Y:S04]  /*19940*/  LDL.LU R17, [R1+0x114] ;  /* 0x0001140001117983 */ /* 0x000f280000300800 */
[----:B------:R-:W5:Y:S04]  /*19950*/  LDL.LU R28, [R1+0x2634] ;  /* 0x00263400011c7983 */ /* 0x000f680000300800 */
[----:B------:R-:W3:Y:S04]  /*19960*/  LDL.LU R29, [R1+0x2630] ;  /* 0x00263000011d7983 */ /* 0x000ee80000300800 */
[----:B------:R-:W3:Y:S04]  /*19970*/  LDL.LU.64 R22, [R1+0x2628] ;  /* 0x0026280001167983 */ /* 0x000ee80000300a00 */
[----:B------:R-:W3:Y:S04]  /*19980*/  LDL.LU.64 R20, [R1+0x2620] ;  /* 0x0026200001147983 */ /* 0x000ee80000300a00 */
[----:B--2---:R0:W-:Y:S04]  /*19990*/  STL.64 [R1+0x25a0], R10 ;  /* 0x0025a00a01007387 */ /* 0x0041e80000100a00 */
[----:B------:R-:W2:Y:S04]  /*199a0*/  LDL.LU R8, [R1+0x130] ;  /* 0x0001300001087983 */ /* 0x000ea80000300800 */
[----:B------:R-:W2:Y:S04]  /*199b0*/  LDL.LU R9, [R1+0x134] ;  /* 0x0001340001097983 */ /* 0x000ea80000300800 */
[----:B0-----:R-:W2:Y:S04]  /*199c0*/  LDL.LU R10, [R1+0x138] ;  /* 0x00013800010a7983 */ /* 0x001ea80000300800 */
[----:B------:R-:W2:Y:S01]  /*199d0*/  LDL.LU R11, [R1+0x13c] ;  /* 0x00013c00010b7983 */ /* 0x000ea20000300800 */
[----:B---3--:R-:W-:Y:S03]  /*199e0*/  HMMA.16816.F32 R12, R20, R26, R12 ;  /* 0x0000001a140c723c */ /* 0x008fe6000000180c */
[----:B------:R-:W-:Y:S04]  /*199f0*/  STL.64 [R1+0x2510], R6 ;  /* 0x0025100601007387 */ /* 0x000fe80000100a00 */
[----:B------:R0:W-:Y:S02]  /*19a00*/  STL.64 [R1+0x2508], R4 ;  /* 0x0025080401007387 */ /* 0x0001e40000100a00 */
[----:B0-----:R-:W-:-:S02]  /*19a10*/  MOV R5, R26 ;  /* 0x0000001a00057202 */ /* 0x001fc40000000f00 */
[----:B------:R-:W-:Y:S11]  /*19a20*/  MOV R4, R27 ;  /* 0x0000001b00047202 */ /* 0x000ff60000000f00 */
[----:B------:R-:W-:Y:S01]  /*19a30*/  @!UPT UIADD3 URZ, URZ, URZ, URZ ;  /* 0x0000003f3f3ff290 */ /* 0x000fe2000fffe03f */
[----:B------:R-:W-:Y:S04]  /*19a40*/  STL.64 [R1+0x1b0], R12 ;  /* 0x0001b00c01007387 */ /* 0x000fe80000100a00 */
[----:B------:R0:W-:Y:S04]  /*19a50*/  STL.64 [R1+0x1b8], R14 ;  /* 0x0001b80e01007387 */ /* 0x0001e80000100a00 */
[----:B0-----:R-:W3:Y:S04]  /*19a60*/  LDL.LU.64 R14, [R1+0x2618] ;  /* 0x00261800010e7983 */ /* 0x001ee80000300a00 */
[----:B------:R-:W2:Y:S02]  /*19a70*/  LDL.LU.64 R26, [R1+0x2610] ;  /* 0x00261000011a7983 */ /* 0x000ea40000300a00 */
[----:B--2---:R-:W-:Y:S11]  /*19a80*/  HMMA.16816.F32 R8, R20, R26, R8 ;  /* 0x0000001a1408723c */ /* 0x004ff60000001808 */
[----:B------:R-:W-:Y:S11]  /*19a90*/  @!UPT UIADD3 URZ, URZ, URZ, URZ ;  /* 0x0000003f3f3ff290 */ /* 0x000ff6000fffe03f */
[----:B------:R-:W-:Y:S01]  /*19aa0*/  @!UPT UIADD3 URZ, URZ, URZ, URZ ;  /* 0x0000003f3f3ff290 */ /* 0x000fe2000fffe03f */
[----:B------:R0:W-:Y:S04]  /*19ab0*/  STL.64 [R1+0x1a0], R8 ;  /* 0x0001a00801007387 */ /* 0x0001e80000100a00 */
[----:B------:R1:W-:Y:S01]  /*19ac0*/  STL.64 [R1+0x1a8], R10 ;  /* 0x0001a80a01007387 */ /* 0x0003e20000100a00 */
[----:B0-----:R-:W-:Y:S01]  /*19ad0*/  IMAD.MOV.U32 R9, RZ, RZ, R26 ;  /* 0x000000ffff097224 */ /* 0x001fe200078e001a */
[----:B------:R-:W-:Y:S02]  /*19ae0*/  MOV R8, R27 ;  /* 0x0000001b00087202 */ /* 0x000fe40000000f00 */
[----:B------:R-:W3:Y:S04]  /*19af0*/  LDL.LU.64 R26, [R1+0x2608] ;  /* 0x00260800011a7983 */ /* 0x000ee80000300a00 */
[----:B------:R-:W3:Y:S01]  /*19b00*/  LDL.LU.64 R24, [R1+0x2600] ;  /* 0x0026000001187983 */ /* 0x000ee20000300a00 */
[----:B------:R-:W-:Y:S01]  /*19b10*/  MOV R6, R29 ;  /* 0x0000001d00067202 */ /* 0x000fe20000000f00 */
[----:B-----5:R-:W-:-:S02]  /*19b20*/  IMAD.MOV.U32 R7, RZ, RZ, R28 ;  /* 0x000000ffff077224 */ /* 0x020fc400078e001c */
[----:B------:R-:W2:Y:S01]  /*19b30*/  LDL.LU.64 R12, [R1+0x25f8] ;  /* 0x0025f800010c7983 */ /* 0x000ea20000300a00 */
[----:B---3--:R-:W-:Y:S11]  /*19b40*/  HMMA.16816.F32 R24, R20, R14, R24 ;  /* 0x0000000e1418723c */ /* 0x008ff60000001818 */
[----:B------:R-:W-:Y:S11]  /*19b50*/  @!UPT UIADD3 URZ, URZ, URZ, URZ ;  /* 0x0000003f3f3ff290 */ /* 0x000ff6000fffe03f */
[----:B------:R-:W-:Y:S01]  /*19b60*/  @!UPT UIADD3 URZ, URZ, URZ, URZ ;  /* 0x0000003f3f3ff290 */ /* 0x000fe2000fffe03f */
[----:B------:R-:W-:Y:S01]  /*19b70*/  STL.64 [R1+0xb0], R24 ;  /* 0x0000b01801007387 */ /* 0x000fe20000100a00 */
[----:B------:R-:W-:Y:S02]  /*19b80*/  MOV R29, R26 ;  /* 0x0000001a001d7202 */ /* 0x000fe40000000f00 */
[----:B------:R-:W-:Y:S02]  /*19b90*/  MOV R28, R27 ;  /* 0x0000001b001c7202 */ /* 0x000fe40000000f00 */
[----:B------:R-:W4:Y:S04]  /*19ba0*/  LDL.LU.64 R26, [R1+0x25f0] ;  /* 0x0025f000011a7983 */ /* 0x000f280000300a00 */
[----:B------:R-:W-:Y:S01]  /*19bb0*/  STL [R1+0x2504], R28 ;  /* 0x0025041c01007387 */ /* 0x000fe20000100800 */
[----:B-1----:R-:W-:-:S03]  /*19bc0*/  MOV R11, R14 ;  /* 0x0000000e000b7202 */ /* 0x002fc60000000f00 */
[----:B------:R-:W-:Y:S01]  /*19bd0*/  STL [R1+0x2500], R29 ;  /* 0x0025001d01007387 */ /* 0x000fe20000100800 */
[----:B------:R-:W-:Y:S01]  /*19be0*/  IMAD.MOV.U32 R10, RZ, RZ, R15 ;  /* 0x000000ffff0a7224 */ /* 0x000fe200078e000f */
[C---:B----4-:R-:W-:Y:S01]  /*19bf0*/  HMMA.16816.F32 R16, R20.reuse, R26, R16 ;  /* 0x0000001a1410723c */ /* 0x050fe20000001810 */
[----:B------:R-:W-:Y:S01]  /*19c00*/  IMAD.MOV.U32 R14, RZ, RZ, R26 ;  /* 0x000000ffff0e7224 */ /* 0x000fe200078e001a */
[----:B------:R-:W-:Y:S11]  /*19c10*/  MOV R15, R27 ;  /* 0x0000001b000f7202 */ /* 0x000ff60000000f00 */
[----:B------:R-:W-:Y:S10]  /*19c20*/  @!UPT UIADD3 URZ, URZ, URZ, URZ ;  /* 0x0000003f3f3ff290 */ /* 0x000ff4000fffe03f */
[----:B------:R-:W-:Y:S04]  /*19c30*/  STL.64 [R1+0x190], R16 ;  /* 0x0001901001007387 */ /* 0x000fe80000100a00 */
[----:B------:R0:W-:Y:S04]  /*19c40*/  STL.64 [R1+0x198], R18 ;  /* 0x0001981201007387 */ /* 0x0001e80000100a00 */
[----:B0-----:R-:W3:Y:S04]  /*19c50*/  LDL.LU.64 R18, [R1+0x25e8] ;  /* 0x0025e80001127983 */ /* 0x001ee80000300a00 */
[----:B------:R-:W4:Y:S04]  /*19c60*/  LDL.LU.64 R16, [R1+0x25e0] ;  /* 0x0025e00001107983 */ /* 0x000f280000300a00 */
[----:B------:R-:W5:Y:S04]  /*19c70*/  LDL.LU.64 R26, [R1+0x25d8] ;  /* 0x0025d800011a7983 */ /* 0x000f680000300a00 */
[----:B------:R-:W5:Y:S02]  /*19c80*/  LDL.LU.64 R24, [R1+0x25d0] ;  /* 0x0025d00001187983 */ /* 0x000f640000300a00 */
[----:B-----5:R-:W-:Y:S11]  /*19c90*/  HMMA.16816.F32 R24, R20, R6, R24 ;  /* 0x000000061418723c */ /* 0x020ff60000001818 */
[----:B------:R-:W-:Y:S11]  /*19ca0*/  @!UPT UIADD3 URZ, URZ, URZ, URZ ;  /* 0x0000003f3f3ff290 */ /* 0x000ff6000fffe03f */
[----:B------:R-:W-:Y:S01]  /*19cb0*/  @!UPT UIADD3 URZ, URZ, URZ, URZ ;  /* 0x0000003f3f3ff290 */ /* 0x000fe2000fffe03f */
[----:B------:R-:W-:Y:S01]  /*19cc0*/  STL [R1+0x180], R24 ;  /* 0x0001801801007387 */ /* 0x000fe20000100800 */
[----:B------:R-:W-:Y:S01]  /*19cd0*/  IMAD.MOV.U32 R29, RZ, RZ, R26 ;  /* 0x000000ffff1d7224 */ /* 0x000fe200078e001a */
[----:B------:R-:W-:Y:S02]  /*19ce0*/  MOV R28, R25 ;  /* 0x00000019001c7202 */ /* 0x000fe40000000f00 */
[----:B------:R0:W-:Y:S04]  /*19cf0*/  STL [R1+0x18c], R27 ;  /* 0x00018c1b01007387 */ /* 0x0001e80000100800 */
[----:B0-----:R-:W3:Y:S04]  /*19d00*/  LDL.LU.64 R26, [R1+0x25c8] ;  /* 0x0025c800011a7983 */ /* 0x001ee80000300a00 */
[----:B------:R-:W3:Y:S04]  /*19d10*/  LDL.LU.64 R24, [R1+0x25c0] ;  /* 0x0025c00001187983 */ /* 0x000ee80000300a00 */
[----:B------:R0:W-:Y:S02]  /*19d20*/  STL.64 [R1+0x2528], R6 ;  /* 0x0025280601007387 */ /* 0x0001e40000100a00 */
[----:B0-----:R-:W-:-:S02]  /*19d30*/  MOV R6, R14 ;  /* 0x0000000e00067202 */ /* 0x001fc40000000f00 */
[----:B------:R-:W-:Y:S01]  /*19d40*/  MOV R7, R15 ;  /* 0x0000000f00077202 */ /* 0x000fe20000000f00 */
[----:B------:R-:W5:Y:S04]  /*19d50*/  LDL.LU R14, [R1+0x25bc] ;  /* 0x0025bc00010e7983 */ /* 0x000f680000300800 */
[----:B------:R-:W2:Y:S04]  /*19d60*/  LDL.LU R15, [R1+0x25b8] ;  /* 0x0025b800010f7983 */ /* 0x000ea80000300800 */
[----:B------:R0:W-:Y:S02]  /*19d70*/  STL.64 [R1+0x2540], R6 ;  /* 0x0025400601007387 */ /* 0x0001e40000100a00 */
[----:B0-----:R-:W-:Y:S01]  /*19d80*/  IMAD.MOV.U32 R6, RZ, RZ, R11 ;  /* 0x000000ffff067224 */ /* 0x001fe200078e000b */
[----:B------:R-:W-:-:S05]  /*19d90*/  MOV R7, R10 ;  /* 0x0000000a00077202 */ /* 0x000fca0000000f00 */
[----:B------:R0:W-:Y:S02]  /*19da0*/  STL.64 [R1+0x2558], R6 ;  /* 0x0025580601007387 */ /* 0x0001e40000100a00 */
[----:B0-----:R-:W-:Y:S01]  /*19db0*/  MOV R6, R9 ;  /* 0x0000000900067202 */ /* 0x001fe20000000f00 */
[----:B------:R-:W-:-:S05]  /*19dc0*/  IMAD.MOV.U32 R7, RZ, RZ, R8 ;  /* 0x000000ffff077224 */ /* 0x000fca00078e0008 */
[----:B------:R-:W-:Y:S01]  /*19dd0*/  STL.64 [R1+0x2570], R6 ;  /* 0x0025700601007387 */ /* 0x000fe20000100a00 */
[----:B---3--:R-:W-:Y:S11]  /*19de0*/  HMMA.16816.F32 R8, R20, R18, R24 ;  /* 0x000000121408723c */ /* 0x008ff60000001818 */
[----:B------:R-:W-:Y:S11]  /*19df0*/  @!UPT UIADD3 URZ, URZ, URZ, URZ ;  /* 0x0000003f3f3ff290 */ /* 0x000ff6000fffe03f */
[----:B------:R-:W-:Y:S01]  /*19e00*/  @!UPT UIADD3 URZ, URZ, URZ, URZ ;  /* 0x0000003f3f3ff290 */ /* 0x000fe2000fffe03f */
[----:B------:R0:W-:Y:S04]  /*19e10*/  STL.64 [R1+0x170], R8 ;  /* 0x0001700801007387 */ /* 0x0001e80000100a00 */
[----:B------:R1:W-:Y:S04]  /*19e20*/  STL.64 [R1+0x178], R10 ;  /* 0x0001780a01007387 */ /* 0x0003e80000100a00 */
[----:B------:R-:W3:Y:S04]  /*19e30*/  LDL.LU R24, [R1+0xd0] ;  /* 0x0000d00001187983 */ /* 0x000ee80000300800 */
[----:B------:R-:W3:Y:S04]  /*19e40*/  LDL.LU R25, [R1+0xd4] ;  /* 0x0000d40001197983 */ /* 0x000ee80000300800 */
[----:B------:R-:W3:Y:S04]  /*19e50*/  LDL.LU R26, [R1+0xd8] ;  /* 0x0000d800011a7983 */ /* 0x000ee80000300800 */
[----:B------:R-:W3:Y:S04]  /*19e60*/  LDL.LU R27, [R1+0xdc] ;  /* 0x0000dc00011b7983 */ /* 0x000ee80000300800 */
[----:B0-----:R-:W2:Y:S04]  /*19e70*/  LDL.LU R8, [R1+0xe0] ;  /* 0x0000e00001087983 */ /* 0x001ea80000300800 */
[----:B------:R-:W2:Y:S04]  /*19e80*/  LDL.LU R9, [R1+0xe4] ;  /* 0x0000e40001097983 */ /* 0x000ea80000300800 */
[----:B-1----:R-:W2:Y:S04]  /*19e90*/  LDL.LU R10, [R1+0xe8] ;  /* 0x0000e800010a7983 */ /* 0x002ea80000300800 */
[----:B------:R-:W2:Y:S04]  /*19ea0*/  LDL.LU R11, [R1+0xec] ;  /* 0x0000ec00010b7983 */ /* 0x000ea80000300800 */
[----:B------:R-:W-:Y:S04]  /*19eb0*/  STL.64 [R1+0x2520], R18 ;  /* 0x0025201201007387 */ /* 0x000fe80000100a00 */
[----:B----4-:R0:W-:Y:S04]  /*19ec0*/  STL.64 [R1+0x2518], R16 ;  /* 0x0025181001007387 */ /* 0x0101e80000100a00 */
[----:B0-----:R-:W4:Y:S04]  /*19ed0*/  LDL.LU R16, [R1+0x70] ;  /* 0x0000700001107983 */ /* 0x001f280000300800 */
[----:B------:R-:W4:Y:S04]  /*19ee0*/  LDL.LU R17, [R1+0x74] ;  /* 0x0000740001117983 */ /* 0x000f280000300800 */
[----:B------:R-:W2:Y:S04]  /*19ef0*/  LDL.LU R18, [R1+0x78] ;  /* 0x0000780001127983 */ /* 0x000ea80000300800 */
[----:B------:R-:W2:Y:S04]  /*19f00*/  LDL.LU R19, [R1+0x7c] ;  /* 0x00007c0001137983 */ /* 0x000ea80000300800 */
[----:B--2---:R-:W-:Y:S04]  /*19f10*/  STL.64 [R1+0x2538], R18 ;  /* 0x0025381201007387 */ /* 0x004fe80000100a00 */
[----:B----4-:R0:W-:Y:S04]  /*19f20*/  STL.64 [R1+0x2530], R16 ;  /* 0x0025301001007387 */ /* 0x0101e80000100a00 */
[----:B0-----:R-:W2:Y:S04]  /*19f30*/  LDL.LU R16, [R1+0x80] ;  /* 0x0000800001107983 */ /* 0x001ea80000300800 */
[----:B------:R-:W2:Y:S01]  /*19f40*/  LDL.LU R17, [R1+0x84] ;  /* 0x0000840001117983 */ /* 0x000ea20000300800 */
[----:B------:R-:W-:Y:S01]  /*19f50*/  IMAD.MOV.U32 R18, RZ, RZ, R15 ;  /* 0x000000ffff127224 */ /* 0x000fe200078e000f */
[----:B-----5:R-:W-:-:S02]  /*19f60*/  MOV R19, R14 ;  /* 0x0000000e00137202 */ /* 0x020fc40000000f00 */
[----:B------:R-:W4:Y:S04]  /*19f70*/  LDL.LU R15, [R1+0x25b4] ;  /* 0x0025b400010f7983 */ /* 0x000f280000300800 */
[----:B------:R-:W5:Y:S04]  /*19f80*/  LDL.LU R14, [R1+0x25b0] ;  /* 0x0025b000010e7983 */ /* 0x000f680000300800 */
[----:B------:R-:W-:Y:S04]  /*19f90*/  STL.64 [R1+0x2550], R18 ;  /* 0x0025501201007387 */ /* 0x000fe80000100a00 */
[----:B--2---:R0:W-:Y:S04]  /*19fa0*/  STL.64 [R1+0x2548], R16 ;  /* 0x0025481001007387 */ /* 0x0041e80000100a00 */
[----:B0-----:R-:W2:Y:S04]  /*19fb0*/  LDL.LU R16, [R1+0x90] ;  /* 0x0000900001107983 */ /* 0x001ea80000300800 */
[----:B------:R-:W2:Y:S04]  /*19fc0*/  LDL.LU R17, [R1+0x94] ;  /* 0x0000940001117983 */ /* 0x000ea80000300800 */
[----:B------:R-:W2:Y:S04]  /*19fd0*/  LDL.LU R18, [R1+0x98] ;  /* 0x0000980001127983 */ /* 0x000ea80000300800 */
[----:B------:R-:W2:Y:S04]  /*19fe0*/  LDL.LU R19, [R1+0x9c] ;  /* 0x00009c0001137983 */ /* 0x000ea80000300800 */
[----:B--2---:R5:W-:Y:S04]  /*19ff0*/  STL.64 [R1+0x2568], R18 ;  /* 0x0025681201007387 */ /* 0x004be80000100a00 */
[----:B------:R0:W-:Y:S01]  /*1a000*/  STL.64 [R1+0x2560], R16 ;  /* 0x0025601001007387 */ /* 0x0001e20000100a00 */
[----:B-----5:R-:W-:Y:S01]  /*1a010*/  MOV R18, R14 ;  /* 0x0000000e00127202 */ /* 0x020fe20000000f00 */
[----:B----4-:R-:W-:-:S02]  /*1a020*/  IMAD.MOV.U32 R19, RZ, RZ, R15 ;  /* 0x000000ffff137224 */ /* 0x010fc400078e000f */
[----:B0-----:R-:W2:Y:S04]  /*1a030*/  LDL.LU R16, [R1+0xa0] ;  /* 0x0000a00001107983 */ /* 0x001ea80000300800 */
[----:B------:R-:W2:Y:S04]  /*1a040*/  LDL.LU R17, [R1+0xa4] ;  /* 0x0000a40001117983 */ /* 0x000ea80000300800 */
[----:B------:R-:W4:Y:S04]  /*1a050*/  LDL.LU R14, [R1+0x25ac] ;  /* 0x0025ac00010e7983 */ /* 0x000f280000300800 */
[----:B------:R-:W4:Y:S04]  /*1a060*/  LDL.LU R15, [R1+0x25a8] ;  /* 0x0025a800010f7983 */ /* 0x000f280000300800 */
[----:B------:R-:W-:Y:S01]  /*1a070*/  STL.64 [R1+0x2580], R18 ;  /* 0x0025801201007387 */ /* 0x000fe20000100a00 */
[----:B----4-:R-:W-:Y:S03]  /*1a080*/  HMMA.16816.F32 R8, R20, R14, R8 ;  /* 0x0000000e1408723c */ /* 0x010fe60000001808 */
[----:B--2---:R0:W-:Y:S04]  /*1a090*/  STL.64 [R1+0x2578], R16 ;  /* 0x0025781001007387 */ /* 0x0041e80000100a00 */
[----:B0-----:R-:W2:Y:S04]  /*1a0a0*/  LDL.LU R16, [R1+0xc0] ;  /* 0x0000c00001107983 */ /* 0x001ea80000300800 */
[----:B------:R-:W2:Y:S04]  /*1a0b0*/  LDL.LU R17, [R1+0xc4] ;  /* 0x0000c40001117983 */ /* 0x000ea80000300800 */
[----:B------:R-:W2:Y:S04]  /*1a0c0*/  LDL.LU R18, [R1+0xc8] ;  /* 0x0000c80001127983 */ /* 0x000ea80000300800 */
[----:B------:R-:W2:Y:S04]  /*1a0d0*/  LDL.LU R19, [R1+0xcc] ;  /* 0x0000cc0001137983 */ /* 0x000ea80000300800 */
[----:B------:R-:W-:Y:S04]  /*1a0e0*/  STL.64 [R1+0x160], R8 ;  /* 0x0001600801007387 */ /* 0x000fe80000100a00 */
[----:B------:R0:W-:Y:S04]  /*1a0f0*/  STL.64 [R1+0x168], R10 ;  /* 0x0001680a01007387 */ /* 0x0001e80000100a00 */
[----:B0-----:R-:W3:Y:S01]  /*1a100*/  LDL.LU.64 R10, [R1+0x25a0] ;  /* 0x0025a000010a7983 */ /* 0x001ee20000300a00 */
[----:B------:R-:W-:-:S02]  /*1a110*/  MOV R6, R5 ;  /* 0x0000000500067202 */ /* 0x000fc40000000f00 */
[----:B------:R-:W-:Y:S01]  /*1a120*/  MOV R7, R4 ;  /* 0x0000000400077202 */ /* 0x000fe20000000f00 */
[----:B---3--:R-:W-:Y:S01]  /*1a130*/  HMMA.16816.F32 R20, R20, R10, R24 ;  /* 0x0000000a1414723c */ /* 0x008fe20000001818 */
[----:B------:R-:W2:Y:S04]  /*1a140*/  LDL.LU.64 R26, [R1+0x2598] ;  /* 0x00259800011a7983 */ /* 0x000ea80000300a00 */
[----:B------:R-:W2:Y:S11]  /*1a150*/  LDL.LU.64 R24, [R1+0x2590] ;  /* 0x0025900001187983 */ /* 0x000eb60000300a00 */
[----:B------:R-:W-:Y:S07]  /*1a160*/  @!UPT UIADD3 URZ, URZ, URZ, URZ ;  /* 0x0000003f3f3ff290 */ /* 0x000fee000fffe03f */
[----:B------:R0:W-:Y:S04]  /*1a170*/  STL.64 [R1+0x150], R20 ;  /* 0x0001501401007387 */ /* 0x0001e80000100a00 */
[----:B------:R1:W-:Y:S04]  /*1a180*/  STL.64 [R1+0x158], R22 ;  /* 0x0001581601007387 */ /* 0x0003e80000100a00 */
[----:B0-----:R-:W3:Y:S01]  /*1a190*/  LDL.LU R20, [R1+0x60] ;  /* 0x0000600001147983 */ /* 0x001ee20000300800 */
[----:B------:R-:W-:-:S03]  /*1a1a0*/  MOV R21, R0 ;  /* 0x0000000000157202 */ /* 0x000fc60000000f00 */
[----:B------:R-:W4:Y:S01]  /*1a1b0*/  LDL.LU R0, [R1+0x258c] ;  /* 0x00258c0001007983 */ /* 0x000f220000300800 */
[----:B-1----:R-:W-:-:S03]  /*1a1c0*/  MOV R22, R3 ;  /* 0x0000000300167202 */ /* 0x002fc60000000f00 */
        /* <DEDUP_REMOVED lines=28> */
[----:B0-----:R-:W2:Y:S01]  /*1a390*/  LDL.LU.64 R6, [R1+0x2528] ;  /* 0x0025280001067983 */ /* 0x001ea20000300a00 */
[----:B------:R-:W-:Y:S01]  /*1a3a0*/  IMAD.MOV.U32 R23, RZ, RZ, R2 ;  /* 0x000000ffff177224 */ /* 0x000fe200078e0002 */
[C---:B--2---:R-:W-:Y:S02]  /*1a3b0*/  HMMA.16816.F32 R4, R24.reuse, R6, R16 ;  /* 0x000000061804723c */ /* 0x044fe40000001810 */
[----:B------:R-:W3:Y:S04]  /*1a3c0*/  LDL.LU.64 R18, [R1+0x2520] ;  /* 0x0025200001127983 */ /* 0x000ee80000300a00 */
[----:B------:R-:W2:Y:S11]  /*1a3d0*/  LDL.LU.64 R16, [R1+0x2518] ;  /* 0x0025180001107983 */ /* 0x000eb60000300a00 */
[----:B------:R-:W-:Y:S06]  /*1a3e0*/  @!UPT UIADD3 URZ, URZ, URZ, URZ ;  /* 0x0000003f3f3ff290 */ /* 0x000fec000fffe03f */
[----:B------:R-:W-:Y:S04]  /*1a3f0*/  STL.64 [R1+0x100], R4 ;  /* 0x0001000401007387 */ /* 0x000fe80000100a00 */
[----:B------:R0:W-:Y:S04]  /*1a400*/  STL.64 [R1+0x108], R6 ;  /* 0x0001080601007387 */ /* 0x0001e80000100a00 */
[----:B0-----:R-:W5:Y:S04]  /*1a410*/  LDL.LU.64 R6, [R1+0x2510] ;  /* 0x0025100001067983 */ /* 0x001f680000300a00 */
[----:B------:R-:W5:Y:S04]  /*1a420*/  LDL.LU.64 R4, [R1+0x2508] ;  /* 0x0025080001047983 */ /* 0x000f680000300a00 */
[----:B------:R-:W0:Y:S02]  /*1a430*/  S2R R2, SR_TID.X ;  /* 0x0000000000027919 */ /* 0x000e240000002100 */
[----:B0-----:R-:W-:Y:S01]  /*1a440*/  SHF.L.U32 R2, R2, 0x1, RZ ;  /* 0x0000000102027819 */ /* 0x001fe200000006ff */
[----:B---3--:R-:W-:Y:S07]  /*1a450*/  HMMA.16816.F32 R20, R24, R18, R20 ;  /* 0x000000121814723c */ /* 0x008fee0000001814 */
[----:B------:R-:W-:Y:S01]  /*1a460*/  MOV R18, R13 ;  /* 0x0000000d00127202 */ /* 0x000fe20000000f00 */
[----:B------:R-:W-:-:S07]  /*1a470*/  IMAD.MOV.U32 R19, RZ, RZ, R12 ;  /* 0x000000ffff137224 */ /* 0x000fce00078e000c */
[----:B--2---:R-:W-:Y:S01]  /*1a480*/  HMMA.16816.F32 R12, R24, R14, R16 ;  /* 0x0000000e180c723c */ /* 0x004fe20000001810 */
[----:B----4-:R-:W-:Y:S07]  /*1a490*/  LDSM.16.MT88.4 R16, [R0+0x18000] ;  /* 0x018000000010783b */ /* 0x010fee0000004200 */
[----:B------:R-:W-:Y:S04]  /*1a4a0*/  STL.64 [R1+0xf0], R20 ;  /* 0x0000f01401007387 */ /* 0x000fe80000100a00 */
[----:B------:R5:W-:Y:S02]  /*1a4b0*/  STL.64 [R1+0xf8], R22 ;  /* 0x0000f81601007387 */ /* 0x000be40000100a00 */
[----:B-----5:R-:W-:-:S09]  /*1a4c0*/  LOP3.LUT R23, R3, 0x30, R2, 0x78, !PT ;  /* 0x0000003003177812 */ /* 0x020fd200078e7802 */
[----:B------:R-:W-:Y:S04]  /*1a4d0*/  STL.64 [R1+0xe0], R12 ;  /* 0x0000e00c01007387 */ /* 0x000fe80000100a00 */
[----:B------:R-:W-:Y:S04]  /*1a4e0*/  STL.64 [R1+0xe8], R14 ;  /* 0x0000e80e01007387 */ /* 0x000fe80000100a00 */
[----:B------:R-:W0:Y:S01]  /*1a4f0*/  LDSM.16.M88.4 R12, [R23+0x20180] ;  /* 0x02018000170c783b */ /* 0x000e220000000200 */
[----:B------:R-:W-:Y:S03]  /*1a500*/  HMMA.16816.F32 R4, R24, R10, R4 ;  /* 0x0000000a1804723c */ /* 0x000fe60000001804 */
[----:B------:R-:W-:Y:S04]  /*1a510*/  LDSM.16.M88.4 R8, [R23+0x23180] ;  /* 0x023180001708783b */ /* 0x000fe80000000200 */
[----:B------:R-:W-:Y:S11]  /*1a520*/  LDSM.16.MT88.4 R24, [R0+0x18100] ;  /* 0x018100000018783b */ /* 0x000ff60000004200 */
[----:B------:R-:W-:Y:S05]  /*1a530*/  @!UPT UIADD3 URZ, URZ, URZ, URZ ;  /* 0x0000003f3f3ff290 */ /* 0x000fea000fffe03f */
[----:B------:R-:W-:Y:S04]  /*1a540*/  STL.64 [R1+0x60], R4 ;  /* 0x0000600401007387 */ /* 0x000fe80000100a00 */
[----:B------:R-:W-:Y:S04]  /*1a550*/  STL.64 [R1+0x68], R6 ;  /* 0x0000680601007387 */ /* 0x000fe80000100a00 */
[----:B------:R-:W1:Y:S04]  /*1a560*/  LDSM.16.M88.4 R4, [R23+0x21180] ;  /* 0x021180001704783b */ /* 0x000e680000000200 */
[----:B0-----:R-:W-:Y:S01]  /*1a570*/  STL.64 [R1+0x40], R12 ;  /* 0x0000400c01007387 */ /* 0x001fe20000100a00 */
[----:B------:R-:W-:-:S02]  /*1a580*/  MOV R3, R12 ;  /* 0x0000000c00037202 */ /* 0x000fc40000000f00 */
[----:B------:R-:W-:Y:S01]  /*1a590*/  MOV R2, R13 ;  /* 0x0000000d00027202 */ /* 0x000fe20000000f00 */
[----:B------:R-:W-:Y:S04]  /*1a5a0*/  STL.64 [R1+0x48], R14 ;  /* 0x0000480e01007387 */ /* 0x000fe80000100a00 */
[----:B------:R-:W0:Y:S04]  /*1a5b0*/  LDSM.16.M88.4 R12, [R23+0x22180] ;  /* 0x02218000170c783b */ /* 0x000e280000000200 */
[----:B-1----:R-:W-:Y:S04]  /*1a5c0*/  STL.64 [R1+0x30], R4 ;  /* 0x0000300401007387 */ /* 0x002fe80000100a00 */
[----:B------:R-:W-:Y:S04]  /*1a5d0*/  STL.64 [R1+0x38], R6 ;  /* 0x0000380601007387 */ /* 0x000fe80000100a00 */
[----:B------:R-:W-:Y:S04]  /*1a5e0*/  LDSM.16.M88.4 R4, [R23+0x24180] ;  /* 0x024180001704783b */ /* 0x000fe80000000200 */
[----:B0-----:R-:W-:Y:S04]  /*1a5f0*/  STL.64 [R1+0x20], R12 ;  /* 0x0000200c01007387 */ /* 0x001fe80000100a00 */
[----:B------:R-:W-:Y:S04]  /*1a600*/  STL.64 [R1+0x28], R14 ;  /* 0x0000280e01007387 */ /* 0x000fe80000100a00 */
[----:B------:R-:W0:Y:S04]  /*1a610*/  LDSM.16.M88.4 R12, [R23+0x25180] ;  /* 0x02518000170c783b */ /* 0x000e280000000200 */
[----:B------:R-:W-:Y:S04]  /*1a620*/  STL.64 [R1+0x10], R8 ;  /* 0x0000100801007387 */ /* 0x000fe80000100a00 */
[----:B------:R-:W-:Y:S04]  /*1a630*/  STL.64 [R1+0x18], R10 ;  /* 0x0000180a01007387 */ /* 0x000fe80000100a00 */
[----:B------:R-:W1:Y:S04]  /*1a640*/  LDSM.16.M88.4 R8, [R23+0x26180] ;  /* 0x026180001708783b */ /* 0x000e680000000200 */
[----:B0-----:R0:W-:Y:S04]  /*1a650*/  STL.64 [R1+0x2498], R14 ;  /* 0x0024980e01007387 */ /* 0x0011e80000100a00 */
[----:B------:R-:W-:Y:S04]  /*1a660*/  STL.64 [R1], R4 ;  /* 0x0000000401007387 */ /* 0x000fe80000100a00 */
[----:B------:R-:W-:Y:S04]  /*1a670*/  STL.64 [R1+0x8], R6 ;  /* 0x0000080601007387 */ /* 0x000fe80000100a00 */
[----:B------:R2:W-:Y:S04]  /*1a680*/  STL.64 [R1+0x2490], R12 ;  /* 0x0024900c01007387 */ /* 0x0005e80000100a00 */
[----:B-1----:R-:W-:Y:S04]  /*1a690*/  STL.64 [R1+0x2488], R10 ;  /* 0x0024880a01007387 */ /* 0x002fe80000100a00 */
[----:B------:R1:W-:Y:S01]  /*1a6a0*/  STL.64 [R1+0x2480], R8 ;  /* 0x0024800801007387 */ /* 0x0003e20000100a00 */
[----:B0-----:R-:W-:-:S03]  /*1a6b0*/  MOV R14, R29 ;  /* 0x0000001d000e7202 */ /* 0x001fc60000000f00 */
[----:B------:R-:W0:Y:S01]  /*1a6c0*/  LDSM.16.M88.4 R4, [R23+0x27180] ;  /* 0x027180001704783b */ /* 0x000e220000000200 */
[----:B--2---:R-:W-:-:S03]  /*1a6d0*/  IMAD.MOV.U32 R13, RZ, RZ, R28 ;  /* 0x000000ffff0d7224 */ /* 0x004fc600078e001c */
[----:B------:R-:W2:Y:S04]  /*1a6e0*/  LDSM.16.MT88.4 R20, [R0+0x1a000] ;  /* 0x01a000000014783b */ /* 0x000ea80000004200 */
[----:B-1----:R-:W3:Y:S04]  /*1a6f0*/  LDL.LU R8, [R1+0x170] ;  /* 0x0001700001087983 */ /* 0x002ee80000300800 */
[----:B------:R-:W3:Y:S04]  /*1a700*/  LDL.LU R9, [R1+0x174] ;  /* 0x0001740001097983 */ /* 0x000ee80000300800 */
[----:B------:R-:W4:Y:S04]  /*1a710*/  LDL.LU R10, [R1+0x178] ;  /* 0x00017800010a7983 */ /* 0x000f280000300800 */
[----:B------:R-:W4:Y:S04]  /*1a720*/  LDL.LU R11, [R1+0x17c] ;  /* 0x00017c00010b7983 */ /* 0x000f280000300800 */
[----:B----4-:R-:W-:Y:S04]  /*1a730*/  STL.64 [R1+0x24a8], R10 ;  /* 0x0024a80a01007387 */ /* 0x010fe80000100a00 */
[----:B---3--:R1:W-:Y:S04]  /*1a740*/  STL.64 [R1+0x24a0], R8 ;  /* 0x0024a00801007387 */ /* 0x0083e80000100a00 */
[----:B-1----:R-:W3:Y:S04]  /*1a750*/  LDL.LU R8, [R1+0x190] ;  /* 0x0001900001087983 */ /* 0x002ee80000300800 */
[----:B------:R-:W3:Y:S04]  /*1a760*/  LDL.LU R9, [R1+0x194] ;  /* 0x0001940001097983 */ /* 0x000ee80000300800 */
[----:B------:R-:W4:Y:S04]  /*1a770*/  LDL.LU R10, [R1+0x198] ;  /* 0x00019800010a7983 */ /* 0x000f280000300800 */
[----:B------:R-:W4:Y:S04]  /*1a780*/  LDL.LU R11, [R1+0x19c] ;  /* 0x00019c00010b7983 */ /* 0x000f280000300800 */
[----:B----4-:R-:W-:Y:S04]  /*1a790*/  STL.64 [R1+0x24c8], R10 ;  /* 0x0024c80a01007387 */ /* 0x010fe80000100a00 */
[----:B---3--:R1:W-:Y:S04]  /*1a7a0*/  STL.64 [R1+0x24c0], R8 ;  /* 0x0024c00801007387 */ /* 0x0083e80000100a00 */
[----:B-1----:R-:W3:Y:S04]  /*1a7b0*/  LDL.LU.64 R8, [R1+0x20] ;  /* 0x0000200001087983 */ /* 0x002ee80000300a00 */
[----:B---3--:R1:W-:Y:S04]  /*1a7c0*/  STL.64 [R1+0x24d8], R8 ;  /* 0x0024d80801007387 */ /* 0x0083e80000100a00 */
        /* <DEDUP_REMOVED lines=8> */
[----:B------:R-:W3:Y:S04]  /*1a850*/  LDL.LU R10, [R1+0x1b8] ;  /* 0x0001b800010a7983 */ /* 0x000ee80000300800 */
[----:B------:R-:W3:Y:S04]  /*1a860*/  LDL.LU R11, [R1+0x1bc] ;  /* 0x0001bc00010b7983 */ /* 0x000ee80000300800 */
[----:B------:R-:W4:Y:S04]  /*1a870*/  LDL.LU R12, [R1+0x180] ;  /* 0x00018000010c7983 */ /* 0x000f280000300800 */
[----:B------:R-:W5:Y:S04]  /*1a880*/  LDL.LU R28, [R1+0x2504] ;  /* 0x00250400011c7983 */ /* 0x000f680000300800 */
[----:B------:R-:W2:Y:S04]  /*1a890*/  LDL.LU R29, [R1+0x2500] ;  /* 0x00250000011d7983 */ /* 0x000ea80000300800 */
[----:B------:R-:W2:Y:S04]  /*1a8a0*/  LDL.LU R15, [R1+0x18c] ;  /* 0x00018c00010f7983 */ /* 0x000ea80000300800 */
[----:B--2---:R-:W-:Y:S04]  /*1a8b0*/  STL.64 [R1+0x24b8], R14 ;  /* 0x0024b80e01007387 */ /* 0x004fe80000100a00 */
[----:B----4-:R1:W-:Y:S04]  /*1a8c0*/  STL.64 [R1+0x24b0], R12 ;  /* 0x0024b00c01007387 */ /* 0x0103e80000100a00 */
[----:B-1----:R-:W2:Y:S01]  /*1a8d0*/  LDL.LU.64 R12, [R1+0x10] ;  /* 0x00001000010c7983 */ /* 0x002ea20000300a00 */
[----:B------:R-:W-:Y:S01]  /*1a8e0*/  MOV R14, R29 ;  /* 0x0000001d000e7202 */ /* 0x000fe20000000f00 */
[----:B-----5:R-:W-:-:S02]  /*1a8f0*/  IMAD.MOV.U32 R15, RZ, RZ, R28 ;  /* 0x000000ffff0f7224 */ /* 0x020fc400078e001c */
[----:B--2---:R1:W-:Y:S04]  /*1a900*/  STL.64 [R1+0x24d0], R12 ;  /* 0x0024d00c01007387 */ /* 0x0043e80000100a00 */
[----:B-1----:R-:W2:Y:S04]  /*1a910*/  LDL.LU R12, [R1+0xb0] ;  /* 0x0000b000010c7983 */ /* 0x002ea80000300800 */
[----:B------:R-:W2:Y:S04]  /*1a920*/  LDL.LU R13, [R1+0xb4] ;  /* 0x0000b400010d7983 */ /* 0x000ea80000300800 */
[----:B------:R-:W-:Y:S04]  /*1a930*/  STL.64 [R1+0x24e8], R14 ;  /* 0x0024e80e01007387 */ /* 0x000fe80000100a00 */
[----:B--2---:R1:W-:Y:S04]  /*1a940*/  STL.64 [R1+0x24e0], R12 ;  /* 0x0024e00c01007387 */ /* 0x0043e80000100a00 */
[----:B-1----:R-:W2:Y:S04]  /*1a950*/  LDL.LU.64 R12, [R1+0x30] ;  /* 0x00003000010c7983 */ /* 0x002ea80000300a00 */
[----:B0-----:R-:W-:Y:S04]  /*1a960*/  STL [R1+0x247c], R6 ;  /* 0x00247c0601007387 */ /* 0x001fe80000100800 */
[----:B------:R-:W-:Y:S04]  /*1a970*/  STL [R1+0x2478], R7 ;  /* 0x0024780701007387 */ /* 0x000fe80000100800 */
[----:B------:R-:W-:Y:S04]  /*1a980*/  STL.64 [R1+0x2470], R26 ;  /* 0x0024701a01007387 */ /* 0x000fe80000100a00 */
[----:B------:R0:W-:Y:S04]  /*1a990*/  STL.64 [R1+0x2468], R24 ;  /* 0x0024681801007387 */ /* 0x0001e80000100a00 */
[----:B------:R-:W-:Y:S04]  /*1a9a0*/  STL [R1+0x23a4], R20 ;  /* 0x0023a41401007387 */ /* 0x000fe80000100800 */
[----:B------:R1:W-:Y:S01]  /*1a9b0*/  STL [R1+0x23a0], R21 ;  /* 0x0023a01501007387 */ /* 0x0003e20000100800 */
[----:B0-----:R-:W-:-:S02]  /*1a9c0*/  MOV R24, R3 ;  /* 0x0000000300187202 */ /* 0x001fc40000000f00 */
[----:B------:R-:W-:Y:S01]  /*1a9d0*/  MOV R25, R2 ;  /* 0x0000000200197202 */ /* 0x000fe20000000f00 */
[----:B------:R-:W-:Y:S04]  /*1a9e0*/  STL [R1+0x239c], R22 ;  /* 0x00239c1601007387 */ /* 0x000fe80000100800 */
[----:B------:R-:W-:Y:S02]  /*1a9f0*/  STL [R1+0x2398], R23 ;  /* 0x0023981701007387 */ /* 0x000fe40000100800 */
[C---:B---3--:R-:W-:Y:S02]  /*1aa00*/  HMMA.16816.F32 R24, R16.reuse, R24, R8 ;  /* 0x000000181018723c */ /* 0x048fe40000001808 */
[----:B-1----:R-:W3:Y:S04]  /*1aa10*/  LDL.LU.64 R20, [R1] ;  /* 0x0000000001147983 */ /* 0x002ee80000300a00 */
[----:B------:R-:W4:Y:S04]  /*1aa20*/  LDL.LU.64 R10, [R1+0x24f8] ;  /* 0x0024f800010a7983 */ /* 0x000f280000300a00 */
[----:B------:R-:W4:Y:S11]  /*1aa30*/  LDL.LU.64 R8, [R1+0x24f0] ;  /* 0x0024f00001087983 */ /* 0x000f360000300a00 */
[----:B------:R-:W-:Y:S02]  /*1aa40*/  @!UPT UIADD3 URZ, URZ, URZ, URZ ;  /* 0x0000003f3f3ff290 */ /* 0x000fe4000fffe03f */
[----:B------:R2:W-:Y:S04]  /*1aa50*/  STL.64 [R1+0xd0], R24 ;  /* 0x0000d01801007387 */ /* 0x0005e80000100a00 */
[----:B------:R0:W-:Y:S04]  /*1aa60*/  STL.64 [R1+0xd8], R26 ;  /* 0x0000d81a01007387 */ /* 0x0001e80000100a00 */
[----:B------:R-:W5:Y:S01]  /*1aa70*/  LDL.LU.64 R14, [R1+0x24e8] ;  /* 0x0024e800010e7983 */ /* 0x000f620000300a00 */
[----:B--2---:R-:W-:Y:S01]  /*1aa80*/  IMAD.MOV.U32 R25, RZ, RZ, R12 ;  /* 0x000000ffff197224 */ /* 0x004fe200078e000c */
[----:B------:R-:W-:Y:S01]  /*1aa90*/  MOV R24, R13 ;  /* 0x0000000d00187202 */ /* 0x000fe20000000f00 */
[----:B----4-:R-:W-:Y:S01]  /*1aaa0*/  HMMA.16816.F32 R8, R16, R12, R8 ;  /* 0x0000000c1008723c */ /* 0x010fe20000001808 */
[----:B------:R-:W5:Y:S11]  /*1aab0*/  LDL.LU.64 R12, [R1+0x24e0] ;  /* 0x0024e000010c7983 */ /* 0x000f760000300a00 */
[----:B------:R-:W-:Y:S11]  /*1aac0*/  @!UPT UIADD3 URZ, URZ, URZ, URZ ;  /* 0x0000003f3f3ff290 */ /* 0x000ff6000fffe03f */
[----:B------:R-:W-:Y:S01]  /*1aad0*/  @!UPT UIADD3 URZ, URZ, URZ, URZ ;  /* 0x0000003f3f3ff290 */ /* 0x000fe2000fffe03f */
[----:B------:R-:W-:Y:S01]  /*1aae0*/  MOV R28, R8 ;  /* 0x00000008001c7202 */ /* 0x000fe20000000f00 */
[----:B------:R-:W-:Y:S02]  /*1aaf0*/  IMAD.MOV.U32 R3, RZ, RZ, R9 ;  /* 0x000000ffff037224 */ /* 0x000fe400078e0009 */
[----:B------:R-:W5:Y:S01]  /*1ab00*/  LDL.LU.64 R8, [R1+0x24d8] ;  /* 0x0024d80001087983 */ /* 0x000f620000300a00 */
[----:B------:R-:W-:Y:S02]  /*1ab10*/  MOV R0, R11 ;  /* 0x0000000b00007202 */ /* 0x000fe40000000f00 */
[----:B------:R-:W-:-:S03]  /*1ab20*/  MOV R2, R10 ;  /* 0x0000000a00027202 */ /* 0x000fc60000000f00 */
[----:B------:R-:W-:Y:S04]  /*1ab30*/  STL [R1+0x23b4], R0 ;  /* 0x0023b40001007387 */ /* 0x000fe80000100800 */
[----:B------:R-:W-:Y:S04]  /*1ab40*/  STL [R1+0x23b0], R2 ;  /* 0x0023b00201007387 */ /* 0x000fe80000100800 */
[----:B------:R-:W-:Y:S04]  /*1ab50*/  STL [R1+0x23ac], R3 ;  /* 0x0023ac0301007387 */ /* 0x000fe80000100800 */
[----:B------:R-:W-:Y:S01]  /*1ab60*/  STL [R1+0x23a8], R28 ;  /* 0x0023a81c01007387 */ /* 0x000fe20000100800 */
[C---:B-----5:R-:W-:Y:S01]  /*1ab70*/  HMMA.16816.F32 R12, R16.reuse, R8, R12 ;  /* 0x00000008100c723c */ /* 0x060fe2000000180c */
[----:B0-----:R-:W-:Y:S01]  /*1ab80*/  IMAD.MOV.U32 R27, RZ, RZ, R8 ;  /* 0x000000ffff1b7224 */ /* 0x001fe200078e0008 */
[----:B------:R-:W-:Y:S11]  /*1ab90*/  MOV R26, R9 ;  /* 0x00000009001a7202 */ /* 0x000ff60000000f00 */
[----:B------:R-:W-:Y:S10]  /*1aba0*/  @!UPT UIADD3 URZ, URZ, URZ, URZ ;  /* 0x0000003f3f3ff290 */ /* 0x000ff4000fffe03f */
[----:B------:R0:W-:Y:S04]  /*1abb0*/  STL.64 [R1+0xb0], R12 ;  /* 0x0000b00c01007387 */ /* 0x0001e80000100a00 */
[----:B------:R1:W-:Y:S04]  /*1abc0*/  STL.64 [R1+0xb8], R14 ;  /* 0x0000b80e01007387 */ /* 0x0003e80000100a00 */
[----:B0-----:R-:W2:Y:S04]  /*1abd0*/  LDL.LU.64 R12, [R1+0x24d0] ;  /* 0x0024d000010c7983 */ /* 0x001ea80000300a00 */
[----:B------:R-:W4:Y:S04]  /*1abe0*/  LDL.LU.64 R10, [R1+0x24c8] ;  /* 0x0024c800010a7983 */ /* 0x000f280000300a00 */
[----:B------:R-:W4:Y:S04]  /*1abf0*/  LDL.LU.64 R8, [R1+0x24c0] ;  /* 0x0024c00001087983 */ /* 0x000f280000300a00 */
[----:B-1----:R-:W3:Y:S01]  /*1ac00*/  LDL.LU.64 R14, [R1+0x24b8] ;  /* 0x0024b800010e7983 */ /* 0x002ee20000300a00 */
[----:B--2---:R-:W-:Y:S01]  /*1ac10*/  MOV R6, R12 ;  /* 0x0000000c00067202 */ /* 0x004fe20000000f00 */
[----:B------:R-:W-:Y:S01]  /*1ac20*/  IMAD.MOV.U32 R7, RZ, RZ, R13 ;  /* 0x000000ffff077224 */ /* 0x000fe200078e000d */
[----:B----4-:R-:W-:Y:S01]  /*1ac30*/  HMMA.16816.F32 R8, R16, R12, R8 ;  /* 0x0000000c1008723c */ /* 0x010fe20000001808 */
[----:B------:R-:W3:Y:S11]  /*1ac40*/  LDL.LU.64 R12, [R1+0x24b0] ;  /* 0x0024b000010c7983 */ /* 0x000ef60000300a00 */
[----:B------:R-:W-:Y:S11]  /*1ac50*/  @!UPT UIADD3 URZ, URZ, URZ, URZ ;  /* 0x0000003f3f3ff290 */ /* 0x000ff6000fffe03f */
[----:B------:R-:W-:Y:S01]  /*1ac60*/  STL.64 [R1+0xa0], R8 ;  /* 0x0000a00801007387 */ /* 0x000fe20000100a00 */
[----:B------:R-:W-:-:S03]  /*1ac70*/  MOV R0, R11 ;  /* 0x0000000b00007202 */ /* 0x000fc60000000f00 */
[----:B------:R0:W-:Y:S04]  /*1ac80*/  STL [R1+0xa8], R10 ;  /* 0x0000a80a01007387 */ /* 0x0001e80000100800 */
[----:B0-----:R-:W2:Y:S04]  /*1ac90*/  LDL.LU.64 R10, [R1+0x24a8] ;  /* 0x0024a800010a7983 */ /* 0x001ea80000300a00 */
[----:B------:R-:W2:Y:S04]  /*1aca0*/  LDL.LU.64 R8, [R1+0x24a0] ;  /* 0x0024a00001087983 */ /* 0x000ea80000300a00 */
[----:B------:R-:W-:Y:S01]  /*1acb0*/  STL [R1+0x23b8], R0 ;  /* 0x0023b80001007387 */ /* 0x000fe20000100800 */
[C---:B---3--:R-:W-:Y:S11]  /*1acc0*/  HMMA.16816.F32 R12, R16.reuse, R20, R12 ;  /* 0x00000014100c723c */ /* 0x048ff6000000180c */
[----:B------:R-:W-:Y:S11]  /*1acd0*/  @!UPT UIADD3 URZ, URZ, URZ, URZ ;  /* 0x0000003f3f3ff290 */ /* 0x000ff6000fffe03f */
[----:B------:R-:W-:Y:S01]  /*1ace0*/  @!UPT UIADD3 URZ, URZ, URZ, URZ ;  /* 0x0000003f3f3ff290 */ /* 0x000fe2000fffe03f */
[----:B------:R-:W-:Y:S04]  /*1acf0*/  STL.64 [R1+0x90], R12 ;  /* 0x0000900c01007387 */ /* 0x000fe80000100a00 */
[----:B------:R0:W-:Y:S04]  /*1ad00*/  STL.64 [R1+0x98], R14 ;  /* 0x0000980e01007387 */ /* 0x0001e80000100a00 */
[----:B0-----:R-:W3:Y:S04]  /*1ad10*/  LDL.LU.64 R14, [R1+0x2498] ;  /* 0x00249800010e7983 */ /* 0x001ee80000300a00 */
[----:B------:R-:W2:Y:S01]  /*1ad20*/  LDL.LU.64 R12, [R1+0x2490] ;  /* 0x00249000010c7983 */ /* 0x000ea20000300a00 */
[----:B------:R-:W-:Y:S01]  /*1ad30*/  IMAD.MOV.U32 R0, RZ, RZ, R21 ;  /* 0x000000ffff007224 */ /* 0x000fe200078e0015 */
[----:B------:R-:W-:Y:S01]  /*1ad40*/  MOV R2, R20 ;  /* 0x0000001400027202 */ /* 0x000fe20000000f00 */
        /* <DEDUP_REMOVED lines=13> */
[----:B------:R0:W-:Y:S04]  /*1ae20*/  STL.64 [R1+0x2408], R12 ;  /* 0x0024080c01007387 */ /* 0x0001e80000100a00 */
[----:B0-----:R-:W4:Y:S04]  /*1ae30*/  LDL.LU R12, [R1+0x160] ;  /* 0x00016000010c7983 */ /* 0x001f280000300800 */
[----:B------:R-:W4:Y:S04]  /*1ae40*/  LDL.LU R13, [R1+0x164] ;  /* 0x00016400010d7983 */ /* 0x000f280000300800 */
[----:B------:R-:W4:Y:S04]  /*1ae50*/  LDL.LU R14, [R1+0x168] ;  /* 0x00016800010e7983 */ /* 0x000f280000300800 */
[----:B------:R-:W4:Y:S04]  /*1ae60*/  LDL.LU R15, [R1+0x16c] ;  /* 0x00016c00010f7983 */ /* 0x000f280000300800 */
[----:B------:R-:W-:Y:S04]  /*1ae70*/  STL [R1+0x23c4], R23 ;  /* 0x0023c41701007387 */ /* 0x000fe80000100800 */
[----:B------:R-:W-:Y:S04]  /*1ae80*/  STL [R1+0x23c0], R22 ;  /* 0x0023c01601007387 */ /* 0x000fe80000100800 */
[----:B------:R-:W-:Y:S01]  /*1ae90*/  STL [R1+0x23bc], R21 ;  /* 0x0023bc1501007387 */ /* 0x000fe20000100800 */
[----:B----4-:R-:W-:Y:S11]  /*1aea0*/  HMMA.16816.F32 R12, R16, R8, R12 ;  /* 0x00000008100c723c */ /* 0x010ff6000000180c */
[----:B------:R-:W-:Y:S11]  /*1aeb0*/  @!UPT UIADD3 URZ, URZ, URZ, URZ ;  /* 0x0000003f3f3ff290 */ /* 0x000ff6000fffe03f */
[----:B------:R-:W-:Y:S02]  /*1aec0*/  @!UPT UIADD3 URZ, URZ, URZ, URZ ;  /* 0x0000003f3f3ff290 */ /* 0x000fe4000fffe03f */
[----:B------:R-:W-:Y:S02]  /*1aed0*/  MOV R2, R12 ;  /* 0x0000000c00027202 */ /* 0x000fe40000000f00 */
[----:B------:R-:W-:Y:S01]  /*1aee0*/  MOV R3, R13 ;  /* 0x0000000d00037202 */ /* 0x000fe20000000f00 */
[----:B------:R-:W-:Y:S01]  /*1aef0*/  IMAD.MOV.U32 R13, RZ, RZ, R7 ;  /* 0x000000ffff0d7224 */ /* 0x000fe200078e0007 */
[----:B------:R-:W-:Y:S02]  /*1af00*/  MOV R12, R6 ;  /* 0x00000006000c7202 */ /* 0x000fe40000000f00 */
[----:B------:R-:W3:Y:S04]  /*1af10*/  LDL.LU R6, [R1+0x247c] ;  /* 0x00247c0001067983 */ /* 0x000ee80000300800 */
[----:B------:R-:W3:Y:S04]  /*1af20*/  LDL.LU R7, [R1+0x2478] ;  /* 0x0024780001077983 */ /* 0x000ee80000300800 */
[----:B------:R0:W-:Y:S02]  /*1af30*/  STL.64 [R1+0x2420], R12 ;  /* 0x0024200c01007387 */ /* 0x0001e40000100a00 */
[----:B0-----:R-:W-:-:S02]  /*1af40*/  MOV R12, R27 ;  /* 0x0000001b000c7202 */ /* 0x001fc40000000f00 */
[----:B------:R-:W-:-:S05]  /*1af50*/  MOV R13, R26 ;  /* 0x0000001a000d7202 */ /* 0x000fca0000000f00 */
[----:B------:R-:W-:Y:S04]  /*1af60*/  STL.64 [R1+0x2438], R12 ;  /* 0x0024380c01007387 */ /* 0x000fe80000100a00 */
[----:B--2---:R-:W-:Y:S04]  /*1af70*/  STL.64 [R1+0x23e0], R10 ;  /* 0x0023e00a01007387 */ /* 0x004fe80000100a00 */
[----:B------:R0:W-:Y:S04]  /*1af80*/  STL.64 [R1+0x23d8], R8 ;  /* 0x0023d80801007387 */ /* 0x0001e80000100a00 */
[----:B0-----:R-:W2:Y:S04]  /*1af90*/  LDL.LU R8, [R1+0xf0] ;  /* 0x0000f00001087983 */ /* 0x001ea80000300800 */
[----:B------:R-:W2:Y:S04]  /*1afa0*/  LDL.LU R9, [R1+0xf4] ;  /* 0x0000f40001097983 */ /* 0x000ea80000300800 */
[----:B------:R-:W4:Y:S04]  /*1afb0*/  LDL.LU R10, [R1+0xf8] ;  /* 0x0000f800010a7983 */ /* 0x000f280000300800 */
[----:B------:R-:W4:Y:S01]  /*1afc0*/  LDL.LU R11, [R1+0xfc] ;  /* 0x0000fc00010b7983 */ /* 0x000f220000300800 */
[----:B------:R-:W-:Y:S01]  /*1afd0*/  IMAD.MOV.U32 R12, RZ, RZ, R25 ;  /* 0x000000ffff0c7224 */ /* 0x000fe200078e0019 */
[----:B------:R-:W-:-:S02]  /*1afe0*/  MOV R13, R24 ;  /* 0x00000018000d7202 */ /* 0x000fc40000000f00 */
[----:B------:R-:W5:Y:S04]  /*1aff0*/  LDL.LU R24, [R1+0x150] ;  /* 0x0001500001187983 */ /* 0x000f680000300800 */
[----:B------:R-:W5:Y:S04]  /*1b000*/  LDL.LU R25, [R1+0x154] ;  /* 0x0001540001197983 */ /* 0x000f680000300800 */
[----:B------:R-:W5:Y:S04]  /*1b010*/  LDL.LU R26, [R1+0x158] ;  /* 0x00015800011a7983 */ /* 0x000f680000300800 */
[----:B------:R-:W5:Y:S04]  /*1b020*/  LDL.LU R27, [R1+0x15c] ;  /* 0x00015c00011b7983 */ /* 0x000f680000300800 */
[----:B------:R-:W-:Y:S04]  /*1b030*/  STL.64 [R1+0x2450], R12 ;  /* 0x0024500c01007387 */ /* 0x000fe80000100a00 */
[----:B----4-:R-:W-:Y:S04]  /*1b040*/  STL.64 [R1+0x2400], R10 ;  /* 0x0024000a01007387 */ /* 0x010fe80000100a00 */
[----:B--2---:R0:W-:Y:S04]  /*1b050*/  STL.64 [R1+0x23f8], R8 ;  /* 0x0023f80801007387 */ /* 0x0041e80000100a00 */
[----:B0-----:R-:W2:Y:S04]  /*1b060*/  LDL.LU R8, [R1+0x100] ;  /* 0x0001000001087983 */ /* 0x001ea80000300800 */
[----:B------:R-:W2:Y:S04]  /*1b070*/  LDL.LU R9, [R1+0x104] ;  /* 0x0001040001097983 */ /* 0x000ea80000300800 */
[----:B------:R-:W4:Y:S04]  /*1b080*/  LDL.LU R10, [R1+0x108] ;  /* 0x00010800010a7983 */ /* 0x000f280000300800 */
[----:B------:R-:W4:Y:S04]  /*1b090*/  LDL.LU R11, [R1+0x10c] ;  /* 0x00010c00010b7983 */ /* 0x000f280000300800 */
[----:B------:R-:W2:Y:S04]  /*1b0a0*/  LDL.LU R12, [R1+0x40] ;  /* 0x00004000010c7983 */ /* 0x000ea80000300800 */
[----:B------:R-:W3:Y:S04]  /*1b0b0*/  LDL.LU R13, [R1+0x44] ;  /* 0x00004400010d7983 */ /* 0x000ee80000300800 */
        /* <DEDUP_REMOVED lines=18> */
[----:B-----5:R-:W-:Y:S03]  /*1b1e0*/  HMMA.16816.F32 R16, R16, R4, R24 ;  /* 0x000000041010723c */ /* 0x020fe60000001818 */
[----:B----4-:R-:W-:Y:S04]  /*1b1f0*/  STL.64 [R1+0x2460], R10 ;  /* 0x0024600a01007387 */ /* 0x010fe80000100a00 */
[----:B--2---:R0:W-:Y:S04]  /*1b200*/  STL.64 [R1+0x2458], R8 ;  /* 0x0024580801007387 */ /* 0x0041e80000100a00 */
[----:B0-----:R-:W2:Y:S04]  /*1b210*/  LDL.LU R8, [R1+0x140] ;  /* 0x0001400001087983 */ /* 0x001ea80000300800 */
[----:B------:R-:W2:Y:S04]  /*1b220*/  LDL.LU R9, [R1+0x144] ;  /* 0x0001440001097983 */ /* 0x000ea80000300800 */
[----:B------:R-:W2:Y:S04]  /*1b230*/  LDL.LU R10, [R1+0x148] ;  /* 0x00014800010a7983 */ /* 0x000ea80000300800 */
[----:B------:R-:W2:Y:S04]  /*1b240*/  LDL.LU R11, [R1+0x14c] ;  /* 0x00014c00010b7983 */ /* 0x000ea80000300800 */
[----:B------:R-:W2:Y:S04]  /*1b250*/  LDL.LU.64 R26, [R1+0x2470] ;  /* 0x00247000011a7983 */ /* 0x000ea80000300a00 */
[----:B------:R-:W2:Y:S01]  /*1b260*/  LDL.LU.64 R24, [R1+0x2468] ;  /* 0x0024680001187983 */ /* 0x000ea20000300a00 */
[----:B------:R-:W-:Y:S01]  /*1b270*/  IMAD.MOV.U32 R28, RZ, RZ, R14 ;  /* 0x000000ffff1c7224 */ /* 0x000fe200078e000e */
[----:B------:R-:W-:-:S02]  /*1b280*/  MOV R20, R15 ;  /* 0x0000000f00147202 */ /* 0x000fc40000000f00 */
[----:B---3--:R-:W-:Y:S04]  /*1b290*/  STL.64 [R1+0x23d0], R6 ;  /* 0x0023d00601007387 */ /* 0x008fe80000100a00 */
[----:B------:R0:W-:Y:S01]  /*1b2a0*/  STL.64 [R1+0x23c8], R4 ;  /* 0x0023c80401007387 */ /* 0x0001e20000100a00 */
[----:B------:R-:W-:Y:S01]  /*1b2b0*/  MOV R23, R16 ;  /* 0x0000001000177202 */ /* 0x000fe20000000f00 */
[----:B------:R-:W-:Y:S01]  /*1b2c0*/  IMAD.MOV.U32 R22, RZ, RZ, R17 ;  /* 0x000000ffff167224 */ /* 0x000fe200078e0011 */
[----:B------:R-:W-:Y:S02]  /*1b2d0*/  MOV R21, R18 ;  /* 0x0000001200157202 */ /* 0x000fe40000000f00 */
[----:B------:R-:W-:Y:S01]  /*1b2e0*/  MOV R0, R19 ;  /* 0x0000001300007202 */ /* 0x000fe20000000f00 */
[----:B0-----:R-:W3:Y:S04]  /*1b2f0*/  LDL.LU R4, [R1+0xe0] ;  /* 0x0000e00001047983 */ /* 0x001ee80000300800 */
[----:B------:R-:W3:Y:S04]  /*1b300*/  LDL.LU R5, [R1+0xe4] ;  /* 0x0000e40001057983 */ /* 0x000ee80000300800 */
[----:B------:R-:W3:Y:S04]  /*1b310*/  LDL.LU R6, [R1+0xe8] ;  /* 0x0000e80001067983 */ /* 0x000ee80000300800 */
[----:B------:R-:W3:Y:S04]  /*1b320*/  LDL.LU R7, [R1+0xec] ;  /* 0x0000ec0001077983 */ /* 0x000ee80000300800 */
[----:B------:R-:W4:Y:S04]  /*1b330*/  LDL.LU R16, [R1+0x60] ;  /* 0x0000600001107983 */ /* 0x000f280000300800 */
[----:B------:R-:W4:Y:S04]  /*1b340*/  LDL.LU R17, [R1+0x64] ;  /* 0x0000640001117983 */ /* 0x000f280000300800 */
[----:B------:R-:W4:Y:S04]  /*1b350*/  LDL.LU R18, [R1+0x68] ;  /* 0x0000680001127983 */ /* 0x000f280000300800 */
[----:B------:R-:W4:Y:S01]  /*1b360*/  LDL.LU R19, [R1+0x6c] ;  /* 0x00006c0001137983 */ /* 0x000f220000300800 */
[C---:B--2---:R-:W-:Y:S03]  /*1b370*/  HMMA.16816.F32 R12, R24.reuse, R12, R8 ;  /* 0x0000000c180c723c */ /* 0x044fe60000001808 */
[----:B------:R-:W2:Y:S04]  /*1b380*/  LDL.LU.64 R10, [R1+0x2460] ;  /* 0x00246000010a7983 */ /* 0x000ea80000300a00 */
[----:B------:R-:W2:Y:S11]  /*1b390*/  LDL.LU.64 R8, [R1+0x2458] ;  /* 0x0024580001087983 */ /* 0x000eb60000300a00 */
[----:B------:R-:W-:Y:S05]  /*1b3a0*/  @!UPT UIADD3 URZ, URZ, URZ, URZ ;  /* 0x0000003f3f3ff290 */ /* 0x000fea000fffe03f */
        /* <DEDUP_REMOVED lines=30> */
[----:B0-----:R-:W5:Y:S04]  /*1b590*/  LDL.LU.64 R14, [R1+0x23f0] ;  /* 0x0023f000010e7983 */ /* 0x001f680000300a00 */
[----:B------:R-:W2:Y:S02]  /*1b5a0*/  LDL.LU.64 R12, [R1+0x23e8] ;  /* 0x0023e800010c7983 */ /* 0x000ea40000300a00 */
[C---:B--2---:R-:W-:Y:S11]  /*1b5b0*/  HMMA.16816.F32 R8, R24.reuse, R12, R8 ;  /* 0x0000000c1808723c */ /* 0x044ff60000001808 */
[----:B------:R-:W-:Y:S11]  /*1b5c0*/  @!UPT UIADD3 URZ, URZ, URZ, URZ ;  /* 0x0000003f3f3ff290 */ /* 0x000ff6000fffe03f */
[----:B------:R-:W-:Y:S01]  /*1b5d0*/  @!UPT UIADD3 URZ, URZ, URZ, URZ ;  /* 0x0000003f3f3ff290 */ /* 0x000fe2000fffe03f */
[----:B------:R-:W-:Y:S04]  /*1b5e0*/  STL.64 [R1+0x180], R8 ;  /* 0x0001800801007387 */ /* 0x000fe80000100a00 */
[----:B------:R0:W-:Y:S04]  /*1b5f0*/  STL.64 [R1+0x188], R10 ;  /* 0x0001880a01007387 */ /* 0x0001e80000100a00 */
[----:B0-----:R-:W2:Y:S04]  /*1b600*/  LDL.LU.64 R10, [R1+0x23e0] ;  /* 0x0023e000010a7983 */ /* 0x001ea80000300a00 */
[----:B------:R-:W3:Y:S02]  /*1b610*/  LDL.LU.64 R8, [R1+0x23d8] ;  /* 0x0023d80001087983 */ /* 0x000ee40000300a00 */
[C---:B---3--:R-:W-:Y:S11]  /*1b620*/  HMMA.16816.F32 R4, R24.reuse, R8, R4 ;  /* 0x000000081804723c */ /* 0x048ff60000001804 */
[----:B------:R-:W-:Y:S11]  /*1b630*/  @!UPT UIADD3 URZ, URZ, URZ, URZ ;  /* 0x0000003f3f3ff290 */ /* 0x000ff6000fffe03f */
[----:B------:R-:W-:Y:S01]  /*1b640*/  @!UPT UIADD3 URZ, URZ, URZ, URZ ;  /* 0x0000003f3f3ff290 */ /* 0x000fe2000fffe03f */
[----:B------:R0:W-:Y:S01]  /*1b650*/  STL.64 [R1+0x170], R4 ;  /* 0x0001700401007387 */ /* 0x0001e20000100a00 */
[----:B------:R-:W-:Y:S01]  /*1b660*/  IMAD.MOV.U32 R9, RZ, RZ, R6 ;  /* 0x000000ffff097224 */ /* 0x000fe200078e0006 */
[----:B------:R-:W-:Y:S02]  /*1b670*/  MOV R8, R7 ;  /* 0x0000000700087202 */ /* 0x000fe40000000f00 */
[----:B------:R-:W3:Y:S04]  /*1b680*/  LDL.LU.64 R6, [R1+0x23d0] ;  /* 0x0023d00001067983 */ /* 0x000ee80000300a00 */
[----:B0-----:R-:W4:Y:S04]  /*1b690*/  LDL.LU.64 R4, [R1+0x23c8] ;  /* 0x0023c80001047983 */ /* 0x001f280000300a00 */
[----:B------:R-:W-:Y:S04]  /*1b6a0*/  STL [R1+0x22ec], R8 ;  /* 0x0022ec0801007387 */ /* 0x000fe80000100800 */
[----:B------:R-:W-:Y:S04]  /*1b6b0*/  STL [R1+0x22e8], R9 ;  /* 0x0022e80901007387 */ /* 0x000fe80000100800 */
[----:B--2---:R-:W-:Y:S01]  /*1b6c0*/  STL.64 [R1+0x2358], R10 ;  /* 0x0023580a01007387 */ /* 0x004fe20000100a00 */
[----:B----4-:R-:W-:Y:S11]  /*1b6d0*/  HMMA.16816.F32 R16, R24, R4, R16 ;  /* 0x000000041810723c */ /* 0x010ff60000001810 */
[----:B------:R-:W-:Y:S11]  /*1b6e0*/  @!UPT UIADD3 URZ, URZ, URZ, URZ ;  /* 0x0000003f3f3ff290 */ /* 0x000ff6000fffe03f */
[----:B------:R-:W-:Y:S02]  /*1b6f0*/  @!UPT UIADD3 URZ, URZ, URZ, URZ ;  /* 0x0000003f3f3ff290 */ /* 0x000fe4000fffe03f */
[----:B------:R-:W-:Y:S01]  /*1b700*/  MOV R13, R18 ;  /* 0x00000012000d7202 */ /* 0x000fe20000000f00 */
[----:B------:R-:W-:Y:S01]  /*1b710*/  IMAD.MOV.U32 R12, RZ, RZ, R19 ;  /* 0x000000ffff0c7224 */ /* 0x000fe200078e0013 */
[----:B------:R-:W-:Y:S04]  /*1b720*/  STL.64 [R1+0x150], R16 ;  /* 0x0001501001007387 */ /* 0x000fe80000100a00 */
[----:B---3--:R-:W-:Y:S04]  /*1b730*/  STL.64 [R1+0x2370], R6 ;  /* 0x0023700601007387 */ /* 0x008fe80000100a00 */
[----:B-----5:R-:W-:Y:S04]  /*1b740*/  STL.64 [R1+0x2330], R14 ;  /* 0x0023300e01007387 */ /* 0x020fe80000100a00 */
[----:B------:R-:W-:Y:S04]  /*1b750*/  STL.64 [R1+0x2328], R12 ;  /* 0x0023280c01007387 */ /* 0x000fe80000100a00 */
[----:B------:R-:W2:Y:S01]  /*1b760*/  LDL R27, [R1+0x74c] ;  /* 0x00074c00011b7983 */ /* 0x000ea20000100800 */
[----:B------:R-:W-:Y:S01]  /*1b770*/  MOV R24, R23 ;  /* 0x0000001700187202 */ /* 0x000fe20000000f00 */
[----:B------:R-:W-:Y:S01]  /*1b780*/  IMAD.MOV.U32 R26, RZ, RZ, R21 ;  /* 0x000000ffff1a7224 */ /* 0x000fe200078e0015 */
[----:B------:R-:W-:Y:S01]  /*1b790*/  MOV R25, R22 ;  /* 0x0000001600197202 */ /* 0x000fe20000000f00 */
[----:B--2---:R-:W-:Y:S01]  /*1b7a0*/  STL [R1+0x2300], R27 ;  /* 0x0023001b01007387 */ /* 0x004fe20000100800 */
[----:B------:R-:W2:Y:S03]  /*1b7b0*/  LDL.LU R23, [R1+0x23c4] ;  /* 0x0023c40001177983 */ /* 0x000ea60000300800 */
[----:B------:R0:W1:Y:S01]  /*1b7c0*/  LDSM.16.MT88.4 R16, [R27+0x1a100] ;  /* 0x01a100001b10783b */ /* 0x0000620000004200 */
[----:B------:R-:W3:Y:S02]  /*1b7d0*/  LDL.LU R22, [R1+0x23c0] ;  /* 0x0023c00001167983 */ /* 0x000ee40000300800 */
[----:B------:R-:W4:Y:S01]  /*1b7e0*/  LDL.LU R21, [R1+0x23bc] ;  /* 0x0023bc0001157983 */ /* 0x000f220000300800 */
[----:B0-----:R-:W-:-:S02]  /*1b7f0*/  MOV R27, R0 ;  /* 0x00000000001b7202 */ /* 0x001fc40000000f00 */
[----:B------:R-:W5:Y:S01]  /*1b800*/  LDL.LU R0, [R1+0x23b8] ;  /* 0x0023b80001007983 */ /* 0x000f620000300800 */
[----:B------:R-:W2:Y:S02]  /*1b810*/  LDL.LU R12, [R1+0x90] ;  /* 0x00009000010c7983 */ /* 0x000ea40000300800 */
[----:B------:R-:W2:Y:S02]  /*1b820*/  LDL.LU R13, [R1+0x94] ;  /* 0x00009400010d7983 */ /* 0x000ea40000300800 */
[----:B------:R-:W2:Y:S01]  /*1b830*/  LDL.LU R14, [R1+0x98] ;  /* 0x00009800010e7983 */ /* 0x000ea20000300800 */
[----:B------:R-:W2:Y:S01]  /*1b840*/  LDL.LU R15, [R1+0x9c] ;  /* 0x00009c00010f7983 */ /* 0x000ea20000300800 */
[----:B------:R-:W2:Y:S02]  /*1b850*/  LDL.LU R8, [R1+0xa0] ;  /* 0x0000a00001087983 */ /* 0x000ea40000300800 */
[----:B------:R-:W2:Y:S02]  /*1b860*/  LDL.LU R9, [R1+0xa4] ;  /* 0x0000a40001097983 */ /* 0x000ea40000300800 */
[----:B------:R-:W2:Y:S01]  /*1b870*/  LDL.LU R10, [R1+0xa8] ;  /* 0x0000a800010a7983 */ /* 0x000ea20000300800 */
[----:B-----5:R-:W-:-:S02]  /*1b880*/  MOV R11, R0 ;  /* 0x00000000000b7202 */ /* 0x020fc40000000f00 */
[----:B------:R-:W5:Y:S01]  /*1b890*/  LDL.LU R0, [R1+0x23b4] ;  /* 0x0023b40001007983 */ /* 0x000f620000300800 */
[----:B------:R-:W2:Y:S02]  /*1b8a0*/  LDL.LU R4, [R1+0xb0] ;  /* 0x0000b00001047983 */ /* 0x000ea40000300800 */
[----:B------:R-:W2:Y:S02]  /*1b8b0*/  LDL.LU R5, [R1+0xb4] ;  /* 0x0000b40001057983 */ /* 0x000ea40000300800 */
[----:B------:R-:W2:Y:S01]  /*1b8c0*/  LDL.LU R6, [R1+0xb8] ;  /* 0x0000b80001067983 */ /* 0x000ea20000300800 */
[----:B------:R-:W2:Y:S04]  /*1b8d0*/  LDL.LU R7, [R1+0xbc] ;  /* 0x0000bc0001077983 */ /* 0x000ea80000300800 */
[----:B--2---:R0:W-:Y:S01]  /*1b8e0*/  STL.64 [R1+0x2380], R6 ;  /* 0x0023800601007387 */ /* 0x0041e20000100a00 */
[----:B------:R-:W-:Y:S03]  /*1b8f0*/  STL.64 [R1+0x2378], R4 ;  /* 0x0023780401007387 */ /* 0x000fe60000100a00 */
[----:B0-----:R-:W2:Y:S04]  /*1b900*/  LDL.LU.64 R6, [R1+0x38] ;  /* 0x0000380001067983 */ /* 0x001ea80000300a00 */
[----:B--2---:R0:W-:Y:S04]  /*1b910*/  STL.64 [R1+0x2388], R6 ;  /* 0x0023880601007387 */ /* 0x0041e80000100a00 */
[----:B0-----:R-:W2:Y:S04]  /*1b920*/  LDL R6, [R1+0x48] ;  /* 0x0000480001067983 */ /* 0x001ea80000100800 */
[----:B------:R-:W2:Y:S01]  /*1b930*/  LDL R7, [R1+0x4c] ;  /* 0x00004c0001077983 */ /* 0x000ea20000100800 */
[----:B------:R0:W-:Y:S02]  /*1b940*/  STL.64 [R1+0x2368], R10 ;  /* 0x0023680a01007387 */ /* 0x0001e40000100a00 */
[----:B------:R1:W-:Y:S01]  /*1b950*/  STL.64 [R1+0x2360], R8 ;  /* 0x0023600801007387 */ /* 0x0003e20000100a00 */
[----:B0-----:R-:W2:Y:S04]  /*1b960*/  LDL R10, [R1+0x28] ;  /* 0x00002800010a7983 */ /* 0x001ea80000100800 */
[----:B------:R-:W2:Y:S04]  /*1b970*/  LDL R11, [R1+0x2c] ;  /* 0x00002c00010b7983 */ /* 0x000ea80000100800 */
[----:B--2---:R0:W-:Y:S01]  /*1b980*/  STL.64 [R1+0x2390], R10 ;  /* 0x0023900a01007387 */ /* 0x0041e20000100a00 */
[----:B-1----:R-:W2:Y:S02]  /*1b990*/  LDL.LU R8, [R1+0xd0] ;  /* 0x0000d00001087983 */ /* 0x002ea40000300800 */
[----:B------:R-:W2:Y:S01]  /*1b9a0*/  LDL.LU R9, [R1+0xd4] ;  /* 0x0000d40001097983 */ /* 0x000ea20000300800 */
[----:B0-----:R-:W2:Y:S01]  /*1b9b0*/  LDL.LU R10, [R1+0xd8] ;  /* 0x0000d800010a7983 */ /* 0x001ea20000300800 */
[----:B------:R-:W2:Y:S02]  /*1b9c0*/  LDL.LU R11, [R1+0xdc] ;  /* 0x0000dc00010b7983 */ /* 0x000ea40000300800 */
[----:B------:R0:W-:Y:S02]  /*1b9d0*/  STL.64 [R1+0x2350], R14 ;  /* 0x0023500e01007387 */ /* 0x0001e40000100a00 */
[----:B------:R-:W-:Y:S01]  /*1b9e0*/  STL.64 [R1+0x2348], R12 ;  /* 0x0023480c01007387 */ /* 0x000fe20000100a00 */
[----:B0-----:R-:W2:Y:S01]  /*1b9f0*/  LDL.LU.64 R14, [R1+0x18] ;  /* 0x00001800010e7983 */ /* 0x001ea20000300a00 */
[----:B------:R0:W-:Y:S02]  /*1ba00*/  STL.64 [R1+0x2310], R26 ;  /* 0x0023101a01007387 */ /* 0x0001e40000100a00 */
[----:B------:R1:W-:Y:S01]  /*1ba10*/  STL.64 [R1+0x2308], R24 ;  /* 0x0023081801007387 */ /* 0x0003e20000100a00 */
[----:B0-----:R-:W-:Y:S01]  /*1ba20*/  MOV R26, R28 ;  /* 0x0000001c001a7202 */ /* 0x001fe20000000f00 */
[----:B-1----:R-:W-:-:S02]  /*1ba30*/  IMAD.MOV.U32 R24, RZ, RZ, R2 ;  /* 0x000000ffff187224 */ /* 0x002fc400078e0002 */
[----:B------:R-:W-:Y:S01]  /*1ba40*/  IMAD.MOV.U32 R27, RZ, RZ, R20 ;  /* 0x000000ffff1b7224 */ /* 0x000fe200078e0014 */
[----:B------:R-:W2:Y:S01]  /*1ba50*/  LDL.LU R2, [R1+0x23b0] ;  /* 0x0023b00001027983 */ /* 0x000ea20000300800 */
[----:B------:R-:W-:Y:S02]  /*1ba60*/  MOV R25, R3 ;  /* 0x0000000300197202 */ /* 0x000fe40000000f00 */
[----:B------:R-:W2:Y:S02]  /*1ba70*/  LDL.LU R3, [R1+0x23ac] ;  /* 0x0023ac0001037983 */ /* 0x000ea40000300800 */
[----:B------:R-:W2:Y:S01]  /*1ba80*/  LDL.LU R28, [R1+0x23a8] ;  /* 0x0023a800011c7983 */ /* 0x000ea20000300800 */
[----:B------:R-:W2:Y:S01]  /*1ba90*/  LDL.LU R20, [R1+0x23a4] ;  /* 0x0023a40001147983 */ /* 0x000ea20000300800 */
[----:B------:R-:W-:Y:S02]  /*1baa0*/  STL.64 [R1+0x2320], R26 ;  /* 0x0023201a01007387 */ /* 0x000fe40000100a00 */
[----:B------:R4:W-:Y:S02]  /*1bab0*/  STL.64 [R1+0x2318], R24 ;  /* 0x0023181801007387 */ /* 0x0009e40000100a00 */
[----:B----4-:R-:W-:-:S02]  /*1bac0*/  MOV R24, R21 ;  /* 0x0000001500187202 */ /* 0x010fc40000000f00 */
[----:B---3--:R-:W-:Y:S01]  /*1bad0*/  MOV R25, R22 ;  /* 0x0000001600197202 */ /* 0x008fe20000000f00 */
[----:B------:R-:W2:Y:S01]  /*1bae0*/  LDL.LU R21, [R1+0x23a0] ;  /* 0x0023a00001157983 */ /* 0x000ea20000300800 */
[----:B------:R-:W2:Y:S02]  /*1baf0*/  LDL.LU R22, [R1+0x239c] ;  /* 0x00239c0001167983 */ /* 0x000ea40000300800 */
[----:B------:R-:W-:Y:S02]  /*1bb00*/  IMAD.MOV.U32 R26, RZ, RZ, R23 ;  /* 0x000000ffff1a7224 */ /* 0x000fe400078e0017 */
[----:B------:R-:W2:Y:S01]  /*1bb10*/  LDL.LU R23, [R1+0x2398] ;  /* 0x0023980001177983 */ /* 0x000ea20000300800 */
[----:B------:R-:W-:-:S05]  /*1bb20*/  MOV R27, R29 ;  /* 0x0000001d001b7202 */ /* 0x000fca0000000f00 */
[----:B------:R0:W-:Y:S01]  /*1bb30*/  STL.64 [R1+0x2340], R26 ;  /* 0x0023401a01007387 */ /* 0x0001e20000100a00 */
[----:B------:R-:W-:Y:S03]  /*1bb40*/  STL.64 [R1+0x2338], R24 ;  /* 0x0023381801007387 */ /* 0x000fe60000100a00 */
[----:B0-----:R-:W3:Y:S01]  /*1bb50*/  LDL.LU.64 R26, [R1+0x8] ;  /* 0x00000800011a7983 */ /* 0x001ee20000300a00 */
[----:B------:R-:W-:Y:S02]  /*1bb60*/  STL [R1+0x22fc], R16 ;  /* 0x0022fc1001007387 */ /* 0x000fe40000100800 */
[----:B------:R-:W-:Y:S02]  /*1bb70*/  STL [R1+0x22f8], R17 ;  /* 0x0022f81101007387 */ /* 0x000fe40000100800 */
[----:B------:R-:W-:Y:S01]  /*1bb80*/  STL [R1+0x22f4], R18 ;  /* 0x0022f41201007387 */ /* 0x000fe20000100800 */
[----:B------:R-:W-:Y:S01]  /*1bb90*/  STL [R1+0x22f0], R19 ;  /* 0x0022f01301007387 */ /* 0x000fe20000100800 */
[----:B--2---:R-:W-:Y:S03]  /*1bba0*/  HMMA.16816.F32 R4, R20, R6, R8 ;  /* 0x000000061404723c */ /* 0x004fe60000001808 */
[----:B------:R-:W2:Y:S11]  /*1bbb0*/  LDL.LU.64 R10, [R1+0x2390] ;  /* 0x00239000010a7983 */ /* 0x000eb60000300a00 */
[----:B------:R-:W-:Y:S09]  /*1bbc0*/  @!UPT UIADD3 URZ, URZ, URZ, URZ ;  /* 0x0000003f3f3ff290 */ /* 0x000ff2000fffe03f */
[----:B------:R-:W-:Y:S01]  /*1bbd0*/  STL.64 [R1+0x140], R4 ;  /* 0x0001400401007387 */ /* 0x000fe20000100a00 */
[----:B------:R0:W-:Y:S03]  /*1bbe0*/  STL.64 [R1+0x148], R6 ;  /* 0x0001480601007387 */ /* 0x0001e60000100a00 */
[----:B0-----:R-:W4:Y:S01]  /*1bbf0*/  LDL.LU.64 R6, [R1+0x2388] ;  /* 0x0023880001067983 */ /* 0x001f220000300a00 */
[----:B------:R-:W-:Y:S01]  /*1bc00*/  MOV R16, R28 ;  /* 0x0000001c00107202 */ /* 0x000fe20000000f00 */
[----:B------:R-:W-:Y:S01]  /*1bc10*/  IMAD.MOV.U32 R17, RZ, RZ, R3 ;  /* 0x000000ffff117224 */ /* 0x000fe200078e0003 */
[----:B------:R-:W-:Y:S02]  /*1bc20*/  MOV R18, R2 ;  /* 0x0000000200127202 */ /* 0x000fe40000000f00 */
[----:B-----5:R-:W-:-:S07]  /*1bc30*/  MOV R19, R0 ;  /* 0x0000000000137202 */ /* 0x020fce0000000f00 */
[C---:B----4-:R-:W-:Y:S11]  /*1bc40*/  HMMA.16816.F32 R16, R20.reuse, R6, R16 ;  /* 0x000000061410723c */ /* 0x050ff60000001810 */
[----:B------:R-:W-:Y:S11]  /*1bc50*/  @!UPT UIADD3 URZ, URZ, URZ, URZ ;  /* 0x0000003f3f3ff290 */ /* 0x000ff6000fffe03f */
[----:B------:R-:W-:Y:S01]  /*1bc60*/  @!UPT UIADD3 URZ, URZ, URZ, URZ ;  /* 0x0000003f3f3ff290 */ /* 0x000fe2000fffe03f */
[----:B------:R0:W-:Y:S01]  /*1bc70*/  STL.64 [R1+0x130], R16 ;  /* 0x0001301001007387 */ /* 0x0001e20000100a00 */
[----:B------:R-:W-:Y:S02]  /*1bc80*/  STL.64 [R1+0x138], R18 ;  /* 0x0001381201007387 */ /* 0x000fe40000100a00 */
[----:B0-----:R-:W-:Y:S01]  /*1bc90*/  IMAD.MOV.U32 R16, RZ, RZ, R6 ;  /* 0x000000ffff107224 */ /* 0x001fe200078e0006 */
[----:B------:R-:W-:Y:S02]  /*1bca0*/  MOV R17, R7 ;  /* 0x0000000700117202 */ /* 0x000fe40000000f00 */
[----:B------:R-:W2:Y:S01]  /*1bcb0*/  LDL.LU.64 R6, [R1+0x2380] ;  /* 0x0023800001067983 */ /* 0x000ea20000300a00 */
[----:B------:R-:W2:Y:S02]  /*1bcc0*/  LDL.LU.64 R4, [R1+0x2378] ;  /* 0x0023780001047983 */ /* 0x000ea40000300a00 */
[C---:B--2---:R-:W-:Y:S01]  /*1bcd0*/  HMMA.16816.F32 R8, R20.reuse, R10, R4 ;  /* 0x0000000a1408723c */ /* 0x044fe20000001804 */
[----:B------:R-:W2:Y:S11]  /*1bce0*/  LDL.LU.64 R6, [R1+0x2370] ;  /* 0x0023700001067983 */ /* 0x000eb60000300a00 */
[----:B------:R-:W-:Y:S11]  /*1bcf0*/  @!UPT UIADD3 URZ, URZ, URZ, URZ ;  /* 0x0000003f3f3ff290 */ /* 0x000ff6000fffe03f */
[----:B------:R0:W-:Y:S01]  /*1bd00*/  STL.64 [R1+0x128], R10 ;  /* 0x0001280a01007387 */ /* 0x0001e20000100a00 */
[----:B------:R-:W-:Y:S01]  /*1bd10*/  MOV R4, R8 ;  /* 0x0000000800047202 */ /* 0x000fe20000000f00 */
[----:B------:R-:W-:Y:S02]  /*1bd20*/  IMAD.MOV.U32 R5, RZ, RZ, R9 ;  /* 0x000000ffff057224 */ /* 0x000fe400078e0009 */
[----:B0-----:R-:W4:Y:S01]  /*1bd30*/  LDL.LU.64 R10, [R1+0x2368] ;  /* 0x00236800010a7983 */ /* 0x001f220000300a00 */
[----:B------:R-:W4:Y:S02]  /*1bd40*/  LDL.LU.64 R8, [R1+0x2360] ;  /* 0x0023600001087983 */ /* 0x000f240000300a00 */
[----:B------:R-:W-:Y:S02]  /*1bd50*/  STL [R1+0x2240], R5 ;  /* 0x0022400501007387 */ /* 0x000fe40000100800 */
[----:B------:R-:W-:Y:S01]  /*1bd60*/  STL [R1+0x223c], R4 ;  /* 0x00223c0401007387 */ /* 0x000fe20000100800 */
[C---:B----4-:R-:W-:Y:S11]  /*1bd70*/  HMMA.16816.F32 R8, R20.reuse, R14, R8 ;  /* 0x0000000e1408723c */ /* 0x050ff60000001808 */
[----:B------:R-:W-:Y:S11]  /*1bd80*/  @!UPT UIADD3 URZ, URZ, URZ, URZ ;  /* 0x0000003f3f3ff290 */ /* 0x000ff6000fffe03f */
[----:B------:R-:W-:Y:S01]  /*1bd90*/  @!UPT UIADD3 URZ, URZ, URZ, URZ ;  /* 0x0000003f3f3ff290 */ /* 0x000fe2000fffe03f */
[----:B------:R0:W-:Y:S01]  /*1bda0*/  STL.64 [R1+0x110], R8 ;  /* 0x0001100801007387 */ /* 0x0001e20000100a00 */
[----:B------:R1:W-:Y:S01]  /*1bdb0*/  STL.64 [R1+0x118], R10 ;  /* 0x0001180a01007387 */ /* 0x0003e20000100a00 */
[----:B0-----:R-:W-:Y:S02]  /*1bdc0*/  MOV R8, R14 ;  /* 0x0000000e00087202 */ /* 0x001fe40000000f00 */
[----:B-1----:R-:W4:Y:S01]  /*1bdd0*/  LDL.LU.64 R10, [R1+0x2358] ;  /* 0x00235800010a7983 */ /* 0x002f220000300a00 */
[----:B------:R-:W-:Y:S02]  /*1bde0*/  MOV R9, R15 ;  /* 0x0000000f00097202 */ /* 0x000fe40000000f00 */
[----:B------:R-:W5:Y:S02]  /*1bdf0*/  LDL.LU.64 R14, [R1+0x2350] ;  /* 0x00235000010e7983 */ /* 0x000f640000300a00 */
[----:B------:R-:W5:Y:S02]  /*1be00*/  LDL.LU.64 R12, [R1+0x2348] ;  /* 0x00234800010c7983 */ /* 0x000f640000300a00 */
[----:B---3--:R-:W-:Y:S01]  /*1be10*/  IMAD.MOV.U32 R18, RZ, RZ, R26 ;  /* 0x000000ffff127224 */ /* 0x008fe200078e001a */
[----:B------:R-:W-:Y:S01]  /*1be20*/  MOV R19, R27 ;  /* 0x0000001b00137202 */ /* 0x000fe20000000f00 */
[C---:B-----5:R-:W-:Y:S01]  /*1be30*/  HMMA.16816.F32 R12, R20.reuse, R26, R12 ;  /* 0x0000001a140c723c */ /* 0x060fe2000000180c */
[----:B------:R-:W3:Y:S01]  /*1be40*/  LDL.LU.64 R26, [R1+0x2340] ;  /* 0x00234000011a7983 */ /* 0x000ee20000300a00 */
[----:B------:R-:W3:Y:S11]  /*1be50*/  LDL.LU.64 R24, [R1+0x2338] ;  /* 0x0023380001187983 */ /* 0x000ef60000300a00 */
[----:B------:R-:W-:Y:S10]  /*1be60*/  @!UPT UIADD3 URZ, URZ, URZ, URZ ;  /* 0x0000003f3f3ff290 */ /* 0x000ff4000fffe03f */
[----:B------:R-:W-:Y:S01]  /*1be70*/  STL.64 [R1+0x100], R12 ;  /* 0x0001000c01007387 */ /* 0x000fe20000100a00 */
[----:B------:R0:W-:Y:S01]  /*1be80*/  STL [R1+0x108], R14 ;  /* 0x0001080e01007387 */ /* 0x0001e20000100800 */
[----:B------:R-:W-:Y:S02]  /*1be90*/  MOV R3, R15 ;  /* 0x0000000f00037202 */ /* 0x000fe40000000f00 */
[----:B0-----:R-:W3:Y:S01]  /*1bea0*/  LDL.LU.64 R14, [R1+0x2330] ;  /* 0x00233000010e7983 */ /* 0x001ee20000300a00 */
[----:B------:R-:W5:Y:S02]  /*1beb0*/  LDL.LU.64 R12, [R1+0x2328] ;  /* 0x00232800010c7983 */ /* 0x000f640000300a00 */
[----:B------:R-:W-:Y:S01]  /*1bec0*/  STL [R1+0x2238], R3 ;  /* 0x0022380301007387 */ /* 0x000fe20000100800 */
[C---:B---3--:R-:W-:Y:S11]  /*1bed0*/  HMMA.16816.F32 R24, R20.reuse, R14, R24 ;  /* 0x0000000e1418723c */ /* 0x048ff60000001818 */
[----:B------:R-:W-:Y:S11]  /*1bee0*/  @!UPT UIADD3 URZ, URZ, URZ, URZ ;  /* 0x0000003f3f3ff290 */ /* 0x000ff6000fffe03f */
[----:B------:R-:W-:Y:S01]  /*1bef0*/  @!UPT UIADD3 URZ, URZ, URZ, URZ ;  /* 0x0000003f3f3ff290 */ /* 0x000fe2000fffe03f */
[----:B------:R-:W-:Y:S01]  /*1bf00*/  STL.64 [R1+0xe0], R24 ;  /* 0x0000e01801007387 */ /* 0x000fe20000100a00 */
[----:B------:R0:W-:Y:S03]  /*1bf10*/  STL.64 [R1+0xe8], R26 ;  /* 0x0000e81a01007387 */ /* 0x0001e60000100a00 */
[----:B0-----:R-:W4:Y:S01]  /*1bf20*/  LDL.LU.64 R26, [R1+0x2320] ;  /* 0x00232000011a7983 */ /* 0x001f220000300a00 */
[----:B------:R-:W4:Y:S02]  /*1bf30*/  LDL.LU.64 R24, [R1+0x2318] ;  /* 0x0023180001187983 */ /* 0x000f240000300a00 */
[----:B------:R-:W-:Y:S01]  /*1bf40*/  STL.64 [R1+0x22a8], R14 ;  /* 0x0022a80e01007387 */ /* 0x000fe20000100a00 */
[C---:B----4-:R-:W-:Y:S11]  /*1bf50*/  HMMA.16816.F32 R24, R20.reuse, R10, R24 ;  /* 0x0000000a1418723c */ /* 0x050ff60000001818 */
[----:B------:R-:W-:Y:S11]  /*1bf60*/  @!UPT UIADD3 URZ, URZ, URZ, URZ ;  /* 0x0000003f3f3ff290 */ /* 0x000ff6000fffe03f */
[----:B------:R-:W-:Y:S01]  /*1bf70*/  @!UPT UIADD3 URZ, URZ, URZ, URZ ;  /* 0x0000003f3f3ff290 */ /* 0x000fe2000fffe03f */
[----:B------:R-:W-:Y:S01]  /*1bf80*/  STL.64 [R1+0xc0], R24 ;  /* 0x0000c01801007387 */ /* 0x000fe20000100a00 */
[----:B------:R0:W-:Y:S01]  /*1bf90*/  STL [R1+0xc8], R26 ;  /* 0x0000c81a01007387 */ /* 0x0001e20000100800 */
[----:B------:R-:W-:Y:S02]  /*1bfa0*/  MOV R3, R27 ;  /* 0x0000001b00037202 */ /* 0x000fe40000000f00 */
[----:B0-----:R-:W2:Y:S01]  /*1bfb0*/  LDL.LU.64 R26, [R1+0x2310] ;  /* 0x00231000011a7983 */ /* 0x001ea20000300a00 */
[----:B------:R-:W2:Y:S02]  /*1bfc0*/  LDL.LU.64 R24, [R1+0x2308] ;  /* 0x0023080001187983 */ /* 0x000ea40000300a00 */
[----:B------:R-:W-:Y:S01]  /*1bfd0*/  STL [R1+0x2244], R3 ;  /* 0x0022440301007387 */ /* 0x000fe20000100800 */
[----:B--2---:R-:W-:Y:S01]  /*1bfe0*/  HMMA.16816.F32 R20, R20, R6, R24 ;  /* 0x000000061414723c */ /* 0x004fe20000001818 */
[----:B------:R-:W2:Y:S04]  /*1bff0*/  LDL.LU R27, [R1+0x2300] ;  /* 0x00230000011b7983 */ /* 0x000ea80000300800 */
[----:B------:R-:W0:Y:S04]  /*1c000*/  S2R R0, SR_TID.X ;  /* 0x0000000000007919 */ /* 0x000e280000002100 */
[----:B------:R-:W1:Y:S11]  /*1c010*/  S2R R2, SR_TID.X ;  /* 0x0000000000027919 */ /* 0x000e760000002100 */
[----:B------:R-:W-:Y:S03]  /*1c020*/  @!UPT UIADD3 URZ, URZ, URZ, URZ ;  /* 0x0000003f3f3ff290 */ /* 0x000fe6000fffe03f */
[----:B------:R-:W-:Y:S01]  /*1c030*/  STL.64 [R1+0x90], R20 ;  /* 0x0000901401007387 */ /* 0x000fe20000100a00 */
[----:B------:R-:W-:Y:S01]  /*1c040*/  STL.64 [R1+0x98], R22 ;  /* 0x0000981601007387 */ /* 0x000fe20000100a00 */
[----:B0-----:R-:W-:Y:S01]  /*1c050*/  LOP3.LUT R0, R0, 0x7, RZ, 0xc0, !PT ;  /* 0x0000000700007812 */ /* 0x001fe200078ec0ff */
[----:B-1----:R-:W-:-:S04]  /*1c060*/  IMAD.SHL.U32 R2, R2, 0x2, RZ ;  /* 0x0000000202027824 */ /* 0x002fc800078e00ff */
[----:B------:R-:W-:-:S05]  /*1c070*/  IMAD R0, R0, 0x210, RZ ;  /* 0x0000021000007824 */ /* 0x000fca00078e02ff */
[----:B------:R-:W-:-:S04]  /*1c080*/  LOP3.LUT R26, R0, 0x30, R2, 0x78, !PT ;  /* 0x00000030001a7812 */ /* 0x000fc800078e7802 */
[----:B------:R-:W-:Y:S01]  /*1c090*/  LOP3.LUT R26, R26, 0x40, RZ, 0x3c, !PT ;  /* 0x000000401a1a7812 */ /* 0x000fe200078e3cff */
[----:B--2---:R-:W0:Y:S04]  /*1c0a0*/  LDSM.16.MT88.4 R20, [R27+0x1c000] ;  /* 0x01c000001b14783b */ /* 0x004e280000004200 */
[----:B0-----:R-:W-:Y:S01]  /*1c0b0*/  STL.64 [R1+0x2258], R22 ;  /* 0x0022581601007387 */ /* 0x001fe20000100a00 */
[----:B------:R-:W-:Y:S02]  /*1c0c0*/  STL.64 [R1+0x2250], R20 ;  /* 0x0022501401007387 */ /* 0x000fe40000100a00 */
[----:B------:R-:W0:Y:S02]  /*1c0d0*/  LDSM.16.M88.4 R20, [R26+0x20180] ;  /* 0x020180001a14783b */ /* 0x000e240000000200 */
[----:B0-----:R-:W-:Y:S02]  /*1c0e0*/  STL.64 [R1+0x1d0], R20 ;  /* 0x0001d01401007387 */ /* 0x001fe40000100a00 */
[----:B------:R-:W-:Y:S02]  /*1c0f0*/  STL.64 [R1+0x1d8], R22 ;  /* 0x0001d81601007387 */ /* 0x000fe40000100a00 */
[----:B------:R-:W0:Y:S02]  /*1c100*/  LDSM.16.M88.4 R20, [R26+0x21180] ;  /* 0x021180001a14783b */ /* 0x000e240000000200 */
[----:B0-----:R-:W-:Y:S01]  /*1c110*/  MOV R2, R22 ;  /* 0x0000001600027202 */ /* 0x001fe20000000f00 */
[----:B------:R-:W-:Y:S01]  /*1c120*/  STL.64 [R1+0x50], R20 ;  /* 0x0000501401007387 */ /* 0x000fe20000100a00 */
[----:B------:R-:W-:-:S02]  /*1c130*/  IMAD.MOV.U32 R0, RZ, RZ, R23 ;  /* 0x000000ffff007224 */ /* 0x000fc400078e0017 */
[----:B------:R-:W0:Y:S01]  /*1c140*/  LDSM.16.M88.4 R20, [R26+0x22180] ;  /* 0x022180001a14783b */ /* 0x000e220000000200 */
[----:B------:R-:W-:Y:S01]  /*1c150*/  STL [R1+0x2248], R2 ;  /* 0x0022480201007387 */ /* 0x000fe20000100800 */
[----:B0-----:R-:W-:-:S03]  /*1c160*/  MOV R29, R22 ;  /* 0x00000016001d7202 */ /* 0x001fc60000000f00 */
[----:B------:R-:W-:Y:S01]  /*1c170*/  STL.64 [R1+0x60], R20 ;  /* 0x0000601401007387 */ /* 0x000fe20000100a00 */
[----:B------:R-:W-:Y:S02]  /*1c180*/  MOV R28, R23 ;  /* 0x00000017001c7202 */ /* 0x000fe40000000f00 */
[----:B------:R-:W0:Y:S03]  /*1c190*/  LDSM.16.M88.4 R20, [R26+0x23180] ;  /* 0x023180001a14783b */ /* 0x000e260000000200 */
[----:B------:R-:W-:Y:S01]  /*1c1a0*/  STL [R1+0x216c], R28 ;  /* 0x00216c1c01007387 */ /* 0x000fe20000100800 */
[----:B------:R-:W-:Y:S03]  /*1c1b0*/  STL [R1+0x2168], R29 ;  /* 0x0021681d01007387 */ /* 0x000fe60000100800 */
[----:B0-----:R-:W-:Y:S01]  /*1c1c0*/  STL.64 [R1+0xa0], R20 ;  /* 0x0000a01401007387 */ /* 0x001fe20000100a00 */
[----:B------:R-:W-:Y:S02]  /*1c1d0*/  STL.64 [R1+0xa8], R22 ;  /* 0x0000a81601007387 */ /* 0x000fe40000100a00 */
[----:B------:R-:W0:Y:S02]  /*1c1e0*/  LDSM.16.M88.4 R20, [R26+0x24180] ;  /* 0x024180001a14783b */ /* 0x000e240000000200 */
[----:B0-----:R-:W-:Y:S02]  /*1c1f0*/  STL.64 [R1+0xb0], R20 ;  /* 0x0000b01401007387 */ /* 0x001fe40000100a00 */
[----:B------:R-:W-:Y:S02]  /*1c200*/  STL.64 [R1+0xb8], R22 ;  /* 0x0000b81601007387 */ /* 0x000fe40000100a00 */
[----:B------:R-:W0:Y:S02]  /*1c210*/  LDSM.16.M88.4 R20, [R26+0x25180] ;  /* 0x025180001a14783b */ /* 0x000e240000000200 */
[----:B0-----:R-:W-:Y:S02]  /*1c220*/  STL.64 [R1+0xf0], R20 ;  /* 0x0000f01401007387 */ /* 0x001fe40000100a00 */
[----:B------:R-:W-:Y:S02]  /*1c230*/  STL.64 [R1+0xf8], R22 ;  /* 0x0000f81601007387 */ /* 0x000fe40000100a00 */
[----:B------:R-:W0:Y:S02]  /*1c240*/  LDSM.16.M88.4 R20, [R26+0x26180] ;  /* 0x026180001a14783b */ /* 0x000e240000000200 */
[----:B0-----:R-:W-:Y:S02]  /*1c250*/  STL.64 [R1+0x1e0], R20 ;  /* 0x0001e01401007387 */ /* 0x001fe40000100a00 */
[----:B------:R-:W-:-:S02]  /*1c260*/  IMAD.MOV.U32 R5, RZ, RZ, R20 ;  /* 0x000000ffff057224 */ /* 0x000fc400078e0014 */
[----:B------:R-:W-:Y:S01]  /*1c270*/  STL.64 [R1+0x1e8], R22 ;  /* 0x0001e81601007387 */ /* 0x000fe20000100a00 */
[----:B------:R-:W-:Y:S02]  /*1c280*/  MOV R4, R21 ;  /* 0x0000001500047202 */ /* 0x000fe40000000f00 */
[----:B------:R-:W0:Y:S04]  /*1c290*/  LDSM.16.M88.4 R20, [R26+0x27180] ;  /* 0x027180001a14783b */ /* 0x000e280000000200 */
[----:B------:R-:W-:Y:S01]  /*1c2a0*/  STL.64 [R1+0x2268], R6 ;  /* 0x0022680601007387 */ /* 0x000fe20000100a00 */
[----:B------:R-:W-:Y:S02]  /*1c2b0*/  STL.64 [R1+0x2260], R4 ;  /* 0x0022600401007387 */ /* 0x000fe40000100a00 */
[----:B------:R-:W1:Y:S01]  /*1c2c0*/  LDSM.16.MT88.4 R24, [R27+0x1c100] ;  /* 0x01c100001b18783b */ /* 0x000e620000004200 */
[----:B0-----:R0:W-:Y:S01]  /*1c2d0*/  STL.64 [R1+0x1f0], R20 ;  /* 0x0001f01401007387 */ /* 0x0011e20000100a00 */
[----:B------:R-:W-:-:S02]  /*1c2e0*/  MOV R2, R20 ;  /* 0x0000001400027202 */ /* 0x000fc40000000f00 */
[----:B------:R5:W-:Y:S02]  /*1c2f0*/  STL.64 [R1+0x1f8], R22 ;  /* 0x0001f81601007387 */ /* 0x000be40000100a00 */
[----:B------:R-:W-:Y:S01]  /*1c300*/  IMAD.MOV.U32 R3, RZ, RZ, R21 ;  /* 0x000000ffff037224 */ /* 0x000fe200078e0015 */
[----:B0-----:R-:W2:Y:S01]  /*1c310*/  LDL.LU R20, [R1+0x150] ;  /* 0x0001500001147983 */ /* 0x001ea20000300800 */
[----:B------:R-:W2:Y:S01]  /*1c320*/  LDL.LU R21, [R1+0x154] ;  /* 0x0001540001157983 */ /* 0x000ea20000300800 */
[----:B-----5:R-:W-:Y:S02]  /*1c330*/  MOV R23, R12 ;  /* 0x0000000c00177202 */ /* 0x020fe40000000f00 */
[----:B------:R-:W-:Y:S01]  /*1c340*/  MOV R22, R13 ;  /* 0x0000000d00167202 */ /* 0x000fe20000000f00 */
[----:B------:R-:W3:Y:S01]  /*1c350*/  LDL.LU R12, [R1+0x1a0] ;  /* 0x0001a000010c7983 */ /* 0x000ee20000300800 */
[----:B------:R-:W3:Y:S02]  /*1c360*/  LDL.LU R13, [R1+0x1a4] ;  /* 0x0001a400010d7983 */ /* 0x000ee40000300800 */
[----:B------:R-:W4:Y:S02]  /*1c370*/  LDL.LU R14, [R1+0x1a8] ;  /* 0x0001a800010e7983 */ /* 0x000f240000300800 */
[----:B------:R-:W4:Y:S02]  /*1c380*/  LDL.LU R15, [R1+0x1ac] ;  /* 0x0001ac00010f7983 */ /* 0x000f240000300800 */
[----:B----4-:R0:W-:Y:S01]  /*1c390*/  STL.64 [R1+0x22b8], R14 ;  /* 0x0022b80e01007387 */ /* 0x0101e20000100a00 */
[----:B---3--:R-:W-:Y:S03]  /*1c3a0*/  STL.64 [R1+0x22b0], R12 ;  /* 0x0022b00c01007387 */ /* 0x008fe60000100a00 */
[----:B0-----:R-:W3:Y:S01]  /*1c3b0*/  LDL.LU R14, [R1+0x28] ;  /* 0x00002800010e7983 */ /* 0x001ee20000300800 */
[----:B------:R-:W3:Y:S03]  /*1c3c0*/  LDL.LU R15, [R1+0x2c] ;  /* 0x00002c00010f7983 */ /* 0x000ee60000300800 */
[----:B---3--:R0:W-:Y:S04]  /*1c3d0*/  STL.64 [R1+0x22c8], R14 ;  /* 0x0022c80e01007387 */ /* 0x0081e80000100a00 */
[----:B0-----:R-:W3:Y:S01]  /*1c3e0*/  LDL.LU R14, [R1+0x48] ;  /* 0x00004800010e7983 */ /* 0x001ee20000300800 */
[----:B------:R-:W3:Y:S03]  /*1c3f0*/  LDL.LU R15, [R1+0x4c] ;  /* 0x00004c00010f7983 */ /* 0x000ee60000300800 */
[----:B---3--:R-:W-:Y:S01]  /*1c400*/  STL.64 [R1+0x22e0], R14 ;  /* 0x0022e00e01007387 */ /* 0x008fe20000100a00 */
[----:B------:R-:W-:Y:S02]  /*1c410*/  STL.64 [R1+0x2278], R22 ;  /* 0x0022781601007387 */ /* 0x000fe40000100a00 */
[----:B--2---:R0:W-:Y:S02]  /*1c420*/  STL.64 [R1+0x2270], R20 ;  /* 0x0022701401007387 */ /* 0x0041e40000100a00 */
[----:B0-----:R-:W2:Y:S01]  /*1c430*/  LDL.LU R20, [R1+0x180] ;  /* 0x0001800001147983 */ /* 0x001ea20000300800 */
[----:B------:R-:W2:Y:S02]  /*1c440*/  LDL.LU R21, [R1+0x184] ;  /* 0x0001840001157983 */ /* 0x000ea40000300800 */
[----:B------:R-:W3:Y:S02]  /*1c450*/  LDL.LU R22, [R1+0x188] ;  /* 0x0001880001167983 */ /* 0x000ee40000300800 */
[----:B------:R-:W3:Y:S02]  /*1c460*/  LDL.LU R23, [R1+0x18c] ;  /* 0x00018c0001177983 */ /* 0x000ee40000300800 */
[----:B------:R-:W-:Y:S01]  /*1c470*/  IMAD.MOV.U32 R14, RZ, RZ, R16 ;  /* 0x000000ffff0e7224 */ /* 0x000fe200078e0010 */
[----:B------:R-:W-:Y:S01]  /*1c480*/  MOV R15, R17 ;  /* 0x00000011000f7202 */ /* 0x000fe20000000f00 */
[----:B------:R-:W4:Y:S01]  /*1c490*/  LDL.LU R16, [R1+0x22fc] ;  /* 0x0022fc0001107983 */ /* 0x000f220000300800 */
[----:B------:R-:W4:Y:S03]  /*1c4a0*/  LDL.LU R17, [R1+0x22f8] ;  /* 0x0022f80001117983 */ /* 0x000f260000300800 */
[----:B---3--:R0:W-:Y:S01]  /*1c4b0*/  STL.64 [R1+0x2288], R22 ;  /* 0x0022881601007387 */ /* 0x0081e20000100a00 */
[----:B--2---:R-:W-:Y:S01]  /*1c4c0*/  STL.64 [R1+0x2280], R20 ;  /* 0x0022801401007387 */ /* 0x004fe20000100a00 */
[----:B0-----:R-:W-:Y:S01]  /*1c4d0*/  MOV R22, R18 ;  /* 0x0000001200167202 */ /* 0x001fe20000000f00 */
[----:B------:R-:W-:Y:S01]  /*1c4e0*/  IMAD.MOV.U32 R23, RZ, RZ, R19 ;  /* 0x000000ffff177224 */ /* 0x000fe200078e0013 */
[----:B------:R-:W4:Y:S01]  /*1c4f0*/  LDL.LU R18, [R1+0x22f4] ;  /* 0x0022f40001127983 */ /* 0x000f220000300800 */
[----:B------:R-:W4:Y:S03]  /*1c500*/  LDL.LU R19, [R1+0x22f0] ;  /* 0x0022f00001137983 */ /* 0x000f260000300800 */
[----:B------:R0:W-:Y:S02]  /*1c510*/  STL.64 [R1+0x22a0], R22 ;  /* 0x0022a01601007387 */ /* 0x0001e40000100a00 */
[----:B0-----:R-:W-:-:S02]  /*1c520*/  MOV R22, R8 ;  /* 0x0000000800167202 */ /* 0x001fc40000000f00 */
[----:B------:R-:W-:Y:S01]  /*1c530*/  MOV R23, R9 ;  /* 0x0000000900177202 */ /* 0x000fe20000000f00 */
[----:B------:R-:W2:Y:S01]  /*1c540*/  LDL.LU R8, [R1+0x22ec] ;  /* 0x0022ec0001087983 */ /* 0x000ea20000300800 */
[----:B------:R-:W3:Y:S03]  /*1c550*/  LDL.LU R9, [R1+0x22e8] ;  /* 0x0022e80001097983 */ /* 0x000ee60000300800 */
[----:B------:R0:W-:Y:S01]  /*1c560*/  STL.64 [R1+0x22c0], R22 ;  /* 0x0022c01601007387 */ /* 0x0001e20000100a00 */
[----:B------:R-:W5:Y:S02]  /*1c570*/  LDL.LU R20, [R1+0x1b0] ;  /* 0x0001b00001147983 */ /* 0x000f640000300800 */
[----:B------:R-:W5:Y:S01]  /*1c580*/  LDL.LU R21, [R1+0x1b4] ;  /* 0x0001b40001157983 */ /* 0x000f620000300800 */
[----:B0-----:R-:W2:Y:S01]  /*1c590*/  LDL.LU R22, [R1+0x1b8] ;  /* 0x0001b80001167983 */ /* 0x001ea20000300800 */
[----:B------:R-:W2:Y:S03]  /*1c5a0*/  LDL.LU R23, [R1+0x1bc] ;  /* 0x0001bc0001177983 */ /* 0x000ea60000300800 */
[----:B--2---:R-:W-:Y:S01]  /*1c5b0*/  STL.64 [R1+0x22d8], R22 ;  /* 0x0022d81601007387 */ /* 0x004fe20000100a00 */
[----:B-----5:R0:W-:Y:S03]  /*1c5c0*/  STL.64 [R1+0x22d0], R20 ;  /* 0x0022d01401007387 */ /* 0x0201e60000100a00 */
[----:B0-----:R-:W2:Y:S01]  /*1c5d0*/  LDL.LU R20, [R1+0x1c0] ;  /* 0x0001c00001147983 */ /* 0x001ea20000300800 */
[----:B------:R-:W2:Y:S02]  /*1c5e0*/  LDL.LU R21, [R1+0x1c4] ;  /* 0x0001c40001157983 */ /* 0x000ea40000300800 */
[----:B------:R-:W2:Y:S02]  /*1c5f0*/  LDL.LU R22, [R1+0x1c8] ;  /* 0x0001c80001167983 */ /* 0x000ea40000300800 */
[----:B------:R-:W2:Y:S01]  /*1c600*/  LDL.LU R23, [R1+0x1cc] ;  /* 0x0001cc0001177983 */ /* 0x000ea20000300800 */
[----:B------:R-:W5:Y:S01]  /*1c610*/  LDL.LU R4, [R1+0x170] ;  /* 0x0001700001047983 */ /* 0x000f620000300800 */
[----:B------:R-:W5:Y:S02]  /*1c620*/  LDL.LU R5, [R1+0x174] ;  /* 0x0001740001057983 */ /* 0x000f640000300800 */
[----:B---3--:R-:W-:Y:S01]  /*1c630*/  IMAD.MOV.U32 R6, RZ, RZ, R9 ;  /* 0x000000ffff067224 */ /* 0x008fe200078e0009 */
[----:B------:R-:W-:-:S05]  /*1c640*/  MOV R7, R8 ;  /* 0x0000000800077202 */ /* 0x000fca0000000f00 */
[----:B------:R-:W-:Y:S04]  /*1c650*/  STL.64 [R1+0x2298], R6 ;  /* 0x0022980601007387 */ /* 0x000fe80000100a00 */
[----:B-----5:R0:W-:Y:S04]  /*1c660*/  STL.64 [R1+0x2290], R4 ;  /* 0x0022900401007387 */ /* 0x0201e80000100a00 */
[----:B0-----:R-:W3:Y:S01]  /*1c670*/  LDL.LU R4, [R1+0x190] ;  /* 0x0001900001047983 */ /* 0x001ee20000300800 */
[----:B------:R-:W3:Y:S02]  /*1c680*/  LDL.LU R5, [R1+0x194] ;  /* 0x0001940001057983 */ /* 0x000ee40000300800 */
[----:B------:R-:W3:Y:S02]  /*1c690*/  LDL.LU R6, [R1+0x198] ;  /* 0x0001980001067983 */ /* 0x000ee40000300800 */
[----:B------:R-:W3:Y:S01]  /*1c6a0*/  LDL.LU R7, [R1+0x19c] ;  /* 0x00019c0001077983 */ /* 0x000ee20000300800 */
[----:B-1----:R-:W-:Y:S01]  /*1c6b0*/  STL.64 [R1+0x21a0], R26 ;  /* 0x0021a01a01007387 */ /* 0x002fe20000100a00 */
[----:B------:R0:W-:Y:S03]  /*1c6c0*/  STL.64 [R1+0x2198], R24 ;  /* 0x0021981801007387 */ /* 0x0001e60000100a00 */
[----:B0-----:R-:W4:Y:S01]  /*1c6d0*/  LDL.LU R24, [R1+0x160] ;  /* 0x0001600001187983 */ /* 0x001f220000300800 */
[----:B------:R-:W4:Y:S02]  /*1c6e0*/  LDL.LU R25, [R1+0x164] ;  /* 0x0001640001197983 */ /* 0x000f240000300800 */
[----:B------:R-:W4:Y:S02]  /*1c6f0*/  LDL.LU R26, [R1+0x168] ;  /* 0x00016800011a7983 */ /* 0x000f240000300800 */
[----:B------:R-:W4:Y:S02]  /*1c700*/  LDL.LU R27, [R1+0x16c] ;  /* 0x00016c00011b7983 */ /* 0x000f240000300800 */
[C---:B----4-:R-:W-:Y:S11]  /*1c710*/  HMMA.16816.F32 R12, R16.reuse, R14, R24 ;  /* 0x0000000e100c723c */ /* 0x050ff60000001818 */
[----:B------:R-:W-:Y:S11]  /*1c720*/  @!UPT UIADD3 URZ, URZ, URZ, URZ ;  /* 0x0000003f3f3ff290 */ /* 0x000ff6000fffe03f */
[----:B------:R-:W-:Y:S02]  /*1c730*/  @!UPT UIADD3 URZ, URZ, URZ, URZ ;  /* 0x0000003f3f3ff290 */ /* 0x000fe4000fffe03f */
[----:B------:R-:W-:Y:S02]  /*1c740*/  MOV R25, R14 ;  /* 0x0000000e00197202 */ /* 0x000fe40000000f00 */
[----:B------:R-:W-:Y:S02]  /*1c750*/  MOV R24, R15 ;  /* 0x0000000f00187202 */ /* 0x000fe40000000f00 */
[----:B------:R-:W2:Y:S01]  /*1c760*/  LDL.LU.64 R14, [R1+0x22e0] ;  /* 0x0022e000010e7983 */ /* 0x000ea20000300a00 */
[----:B------:R-:W-:Y:S01]  /*1c770*/  MOV R8, R12 ;  /* 0x0000000c00087202 */ /* 0x000fe20000000f00 */
[----:B------:R-:W-:Y:S02]  /*1c780*/  IMAD.MOV.U32 R9, RZ, RZ, R13 ;  /* 0x000000ffff097224 */ /* 0x000fe400078e000d */
[C---:B--2---:R-:W-:Y:S01]  /*1c790*/  HMMA.16816.F32 R12, R16.reuse, R14, R20 ;  /* 0x0000000e100c723c */ /* 0x044fe20000001814 */
[----:B------:R-:W2:Y:S01]  /*1c7a0*/  LDL.LU.64 R22, [R1+0x22d8] ;  /* 0x0022d80001167983 */ /* 0x000ea20000300a00 */
[----:B------:R-:W2:Y:S11]  /*1c7b0*/  LDL.LU.64 R20, [R1+0x22d0] ;  /* 0x0022d00001147983 */ /* 0x000eb60000300a00 */
[----:B------:R-:W-:Y:S10]  /*1c7c0*/  @!UPT UIADD3 URZ, URZ, URZ, URZ ;  /* 0x0000003f3f3ff290 */ /* 0x000ff4000fffe03f */
[----:B------:R-:W-:Y:S01]  /*1c7d0*/  STL.64 [R1+0xd0], R12 ;  /* 0x0000d00c01007387 */ /* 0x000fe20000100a00 */
[----:B------:R0:W-:Y:S03]  /*1c7e0*/  STL.64 [R1+0xd8], R14 ;  /* 0x0000d80e01007387 */ /* 0x0001e60000100a00 */
[----:B0-----:R-:W2:Y:S02]  /*1c7f0*/  LDL.LU.64 R14, [R1+0x22c8] ;  /* 0x0022c800010e7983 */ /* 0x001ea40000300a00 */
[C---:B--2---:R-:W-:Y:S02]  /*1c800*/  HMMA.16816.F32 R12, R16.reuse, R14, R20 ;  /* 0x0000000e100c723c */ /* 0x044fe40000001814 */
[----:B------:R-:W2:Y:S11]  /*1c810*/  LDL.LU.64 R22, [R1+0x22c0] ;  /* 0x0022c00001167983 */ /* 0x000eb60000300a00 */
[----:B------:R-:W-:Y:S10]  /*1c820*/  @!UPT UIADD3 URZ, URZ, URZ, URZ ;  /* 0x0000003f3f3ff290 */ /* 0x000ff4000fffe03f */
[----:B------:R-:W-:Y:S01]  /*1c830*/  STL.64 [R1+0x80], R12 ;  /* 0x0000800c01007387 */ /* 0x000fe20000100a00 */
[----:B------:R0:W-:Y:S03]  /*1c840*/  STL.64 [R1+0x88], R14 ;  /* 0x0000880e01007387 */ /* 0x0001e60000100a00 */
[----:B0-----:R-:W2:Y:S01]  /*1c850*/  LDL.LU.64 R14, [R1+0x22b8] ;  /* 0x0022b800010e7983 */ /* 0x001ea20000300a00 */
[----:B------:R-:W2:Y:S02]  /*1c860*/  LDL.LU.64 R12, [R1+0x22b0] ;  /* 0x0022b000010c7983 */ /* 0x000ea40000300a00 */
[C---:B--2---:R-:W-:Y:S01]  /*1c870*/  HMMA.16816.F32 R20, R16.reuse, R22, R12 ;  /* 0x000000161014723c */ /* 0x044fe2000000180c */
[----:B------:R-:W2:Y:S11]  /*1c880*/  LDL.LU.64 R14, [R1+0x22a8] ;  /* 0x0022a800010e7983 */ /* 0x000eb60000300a00 */
[----:B------:R-:W-:Y:S11]  /*1c890*/  @!UPT UIADD3 URZ, URZ, URZ, URZ ;  /* 0x0000003f3f3ff290 */ /* 0x000ff6000fffe03f */
[----:B------:R-:W-:Y:S01]  /*1c8a0*/  @!UPT UIADD3 URZ, URZ, URZ, URZ ;  /* 0x0000003f3f3ff290 */ /* 0x000fe2000fffe03f */
[----:B------:R-:W-:Y:S01]  /*1c8b0*/  MOV R13, R22 ;  /* 0x00000016000d7202 */ /* 0x000fe20000000f00 */
[----:B------:R-:W-:Y:S02]  /*1c8c0*/  IMAD.MOV.U32 R12, RZ, RZ, R23 ;  /* 0x000000ffff0c7224 */ /* 0x000fe400078e0017 */
[----:B------:R-:W3:Y:S01]  /*1c8d0*/  LDL.LU.64 R22, [R1+0x22a0] ;  /* 0x0022a00001167983 */ /* 0x000ee20000300a00 */
[----:B------:R-:W-:Y:S01]  /*1c8e0*/  IMAD.MOV.U32 R28, RZ, RZ, R20 ;  /* 0x000000ffff1c7224 */ /* 0x000fe200078e0014 */
[----:B------:R-:W-:Y:S01]  /*1c8f0*/  MOV R29, R21 ;  /* 0x00000015001d7202 */ /* 0x000fe20000000f00 */
[----:B------:R-:W-:Y:S01]  /*1c900*/  STL [R1+0x217c], R12 ;  /* 0x00217c0c01007387 */ /* 0x000fe20000100800 */
[----:B------:R-:W-:Y:S03]  /*1c910*/  STL [R1+0x2178], R13 ;  /* 0x0021780d01007387 */ /* 0x000fe60000100800 */
[----:B------:R-:W-:Y:S02]  /*1c920*/  STL [R1+0x2174], R29 ;  /* 0x0021741d01007387 */ /* 0x000fe40000100800 */
[----:B------:R-:W-:Y:S01]  /*1c930*/  STL [R1+0x2170], R28 ;  /* 0x0021701c01007387 */ /* 0x000fe20000100800 */
[C---:B---3--:R-:W-:Y:S01]  /*1c940*/  HMMA.16816.F32 R20, R16.reuse, R22, R4 ;  /* 0x000000161014723c */ /* 0x048fe20000001804 */
[----:B------:R-:W3:Y:S01]  /*1c950*/  LDL.LU.64 R6, [R1+0x2298] ;  /* 0x0022980001067983 */ /* 0x000ee20000300a00 */
[----:B------:R-:W3:Y:S11]  /*1c960*/  LDL.LU.64 R4, [R1+0x2290] ;  /* 0x0022900001047983 */ /* 0x000ef60000300a00 */
[----:B------:R-:W-:Y:S10]  /*1c970*/  @!UPT UIADD3 URZ, URZ, URZ, URZ ;  /* 0x0000003f3f3ff290 */ /* 0x000ff4000fffe03f */
[----:B------:R-:W-:Y:S01]  /*1c980*/  STL.64 [R1+0x40], R20 ;  /* 0x0000401401007387 */ /* 0x000fe20000100a00 */
[----:B------:R0:W-:Y:S03]  /*1c990*/  STL.64 [R1+0x48], R22 ;  /* 0x0000481601007387 */ /* 0x0001e60000100a00 */
[----:B0-----:R-:W2:Y:S01]  /*1c9a0*/  LDL.LU.64 R22, [R1+0x2288] ;  /* 0x0022880001167983 */ /* 0x001ea20000300a00 */
[----:B------:R-:W2:Y:S01]  /*1c9b0*/  LDL.LU.64 R20, [R1+0x2280] ;  /* 0x0022800001147983 */ /* 0x000ea20000300a00 */
[C---:B---3--:R-:W-:Y:S08]  /*1c9c0*/  HMMA.16816.F32 R4, R16.reuse, R10, R4 ;  /* 0x0000000a1004723c */ /* 0x048ff00000001804 */
[C---:B--2---:R-:W-:Y:S11]  /*1c9d0*/  HMMA.16816.F32 R20, R16.reuse, R14, R20 ;  /* 0x0000000e1014723c */ /* 0x044ff60000001814 */
[----:B------:R-:W-:Y:S11]  /*1c9e0*/  @!UPT UIADD3 URZ, URZ, URZ, URZ ;  /* 0x0000003f3f3ff290 */ /* 0x000ff6000fffe03f */
[----:B------:R-:W-:Y:S02]  /*1c9f0*/  @!UPT UIADD3 URZ, URZ, URZ, URZ ;  /* 0x0000003f3f3ff290 */ /* 0x000fe4000fffe03f */
[----:B------:R-:W-:Y:S01]  /*1ca00*/  MOV R14, R23 ;  /* 0x00000017000e7202 */ /* 0x000fe20000000f00 */
[----:B------:R-:W-:Y:S01]  /*1ca10*/  IMAD.MOV.U32 R15, RZ, RZ, R22 ;  /* 0x000000ffff0f7224 */ /* 0x000fe200078e0016 */
[----:B------:R-:W-:Y:S02]  /*1ca20*/  MOV R29, R20 ;  /* 0x00000014001d7202 */ /* 0x000fe40000000f00 */
[----:B------:R-:W-:Y:S01]  /*1ca30*/  MOV R28, R21 ;  /* 0x00000015001c7202 */ /* 0x000fe20000000f00 */
[----:B------:R-:W2:Y:S01]  /*1ca40*/  LDL.LU.64 R22, [R1+0x2278] ;  /* 0x0022780001167983 */ /* 0x000ea20000300a00 */
[----:B------:R-:W2:Y:S02]  /*1ca50*/  LDL.LU.64 R20, [R1+0x2270] ;  /* 0x0022700001147983 */ /* 0x000ea40000300a00 */
[----:B------:R0:W-:Y:S02]  /*1ca60*/  STL [R1+0x218c], R14 ;  /* 0x00218c0e01007387 */ /* 0x0001e40000100800 */
[----:B------:R1:W-:Y:S01]  /*1ca70*/  STL [R1+0x2188], R15 ;  /* 0x0021880f01007387 */ /* 0x0003e20000100800 */
[----:B------:R-:W3:Y:S01]  /*1ca80*/  LDL.LU R12, [R1+0x140] ;  /* 0x00014000010c7983 */ /* 0x000ee20000300800 */
[----:B------:R-:W3:Y:S03]  /*1ca90*/  LDL.LU R13, [R1+0x144] ;  /* 0x00014400010d7983 */ /* 0x000ee60000300800 */
[----:B0-----:R-:W3:Y:S01]  /*1caa0*/  LDL.LU R14, [R1+0x148] ;  /* 0x00014800010e7983 */ /* 0x001ee20000300800 */
[----:B-1----:R-:W3:Y:S02]  /*1cab0*/  LDL.LU R15, [R1+0x14c] ;  /* 0x00014c00010f7983 */ /* 0x002ee40000300800 */
[----:B------:R-:W-:Y:S02]  /*1cac0*/  STL [R1+0x2184], R28 ;  /* 0x0021841c01007387 */ /* 0x000fe40000100800 */
[----:B------:R-:W-:Y:S01]  /*1cad0*/  STL [R1+0x2180], R29 ;  /* 0x0021801d01007387 */ /* 0x000fe20000100800 */
[----:B------:R-:W-:Y:S01]  /*1cae0*/  STL.64 [R1+0x160], R4 ;  /* 0x0001600401007387 */ /* 0x000fe20000100a00 */
[----:B------:R0:W-:Y:S03]  /*1caf0*/  STL.64 [R1+0x168], R6 ;  /* 0x0001680601007387 */ /* 0x0001e60000100a00 */
[----:B0-----:R-:W2:Y:S01]  /*1cb00*/  LDL.LU.64 R6, [R1+0x2268] ;  /* 0x0022680001067983 */ /* 0x001ea20000300a00 */
[----:B------:R-:W4:Y:S01]  /*1cb10*/  LDL.LU.64 R4, [R1+0x2260] ;  /* 0x0022600001047983 */ /* 0x000f220000300a00 */
[----:B--2---:R-:W-:Y:S02]  /*1cb20*/  HMMA.16816.F32 R16, R16, R6, R20 ;  /* 0x000000061010723c */ /* 0x004fe40000001814 */
[----:B------:R-:W3:Y:S01]  /*1cb30*/  LDL.LU.64 R22, [R1+0x2258] ;  /* 0x0022580001167983 */ /* 0x000ee20000300a00 */
[----:B------:R-:W3:Y:S11]  /*1cb40*/  LDL.LU.64 R20, [R1+0x2250] ;  /* 0x0022500001147983 */ /* 0x000ef60000300a00 */
[----:B------:R-:W-:Y:S09]  /*1cb50*/  @!UPT UIADD3 URZ, URZ, URZ, URZ ;  /* 0x0000003f3f3ff290 */ /* 0x000ff2000fffe03f */
[----:B------:R0:W-:Y:S01]  /*1cb60*/  STL.64 [R1+0x150], R16 ;  /* 0x0001501001007387 */ /* 0x0001e20000100a00 */
[----:B------:R-:W-:Y:S03]  /*1cb70*/  STL.64 [R1+0x158], R18 ;  /* 0x0001581201007387 */ /* 0x000fe60000100a00 */
[----:B0-----:R-:W3:Y:S01]  /*1cb80*/  LDL.LU.64 R16, [R1+0x1d0] ;  /* 0x0001d00001107983 */ /* 0x001ee20000300a00 */
[----:B------:R-:W-:Y:S02]  /*1cb90*/  MOV R10, R25 ;  /* 0x00000019000a7202 */ /* 0x000fe40000000f00 */
[----:B------:R-:W-:Y:S01]  /*1cba0*/  MOV R11, R24 ;  /* 0x00000018000b7202 */ /* 0x000fe20000000f00 */
[----:B------:R-:W-:Y:S01]  /*1cbb0*/  IMAD.MOV.U32 R24, RZ, RZ, R2 ;  /* 0x000000ffff187224 */ /* 0x000fe200078e0002 */
[----:B------:R-:W-:Y:S01]  /*1cbc0*/  MOV R25, R3 ;  /* 0x0000000300197202 */ /* 0x000fe20000000f00 */
[----:B---3--:R-:W-:Y:S11]  /*1cbd0*/  HMMA.16816.F32 R12, R20, R16, R12 ;  /* 0x00000010140c723c */ /* 0x008ff6000000180c */
[----:B------:R-:W-:Y:S11]  /*1cbe0*/  @!UPT UIADD3 URZ, URZ, URZ, URZ ;  /* 0x0000003f3f3ff290 */ /* 0x000ff6000fffe03f */
[----:B------:R-:W-:Y:S01]  /*1cbf0*/  @!UPT UIADD3 URZ, URZ, URZ, URZ ;  /* 0x0000003f3f3ff290 */ /* 0x000fe2000fffe03f */
[----:B------:R-:W-:Y:S01]  /*1cc00*/  STL.64 [R1+0x140], R12 ;  /* 0x0001400c01007387 */ /* 0x000fe20000100a00 */
[----:B------:R-:W-:Y:S02]  /*1cc10*/  STL.64 [R1+0x148], R14 ;  /* 0x0001480e01007387 */ /* 0x000fe40000100a00 */
[----:B------:R-:W-:Y:S02]  /*1cc20*/  STL.64 [R1+0x21b0], R10 ;  /* 0x0021b00a01007387 */ /* 0x000fe40000100a00 */
[----:B------:R0:W-:Y:S01]  /*1cc30*/  STL.64 [R1+0x21a8], R8 ;  /* 0x0021a80801007387 */ /* 0x0001e20000100a00 */
[----:B------:R-:W2:Y:S01]  /*1cc40*/  LDL.LU R2, [R1+0x2248] ;  /* 0x0022480001027983 */ /* 0x000ea20000300800 */
[----:B------:R-:W3:Y:S02]  /*1cc50*/  LDL.LU R3, [R1+0x2244] ;  /* 0x0022440001037983 */ /* 0x000ee40000300800 */
[----:B------:R4:W-:Y:S01]  /*1cc60*/  STL.64 [R1+0x21b8], R24 ;  /* 0x0021b81801007387 */ /* 0x0009e20000100a00 */
[----:B0-----:R-:W5:Y:S01]  /*1cc70*/  LDL.LU R8, [R1+0x90] ;  /* 0x0000900001087983 */ /* 0x001f620000300800 */
[----:B------:R-:W5:Y:S02]  /*1cc80*/  LDL.LU R9, [R1+0x94] ;  /* 0x0000940001097983 */ /* 0x000f640000300800 */
[----:B------:R-:W2:Y:S02]  /*1cc90*/  LDL.LU R10, [R1+0x98] ;  /* 0x00009800010a7983 */ /* 0x000ea40000300800 */
[----:B------:R-:W2:Y:S01]  /*1cca0*/  LDL.LU R11, [R1+0x9c] ;  /* 0x00009c00010b7983 */ /* 0x000ea20000300800 */
[----:B----4-:R-:W-:Y:S01]  /*1ccb0*/  MOV R24, R5 ;  /* 0x0000000500187202 */ /* 0x010fe20000000f00 */
[----:B------:R-:W-:Y:S01]  /*1ccc0*/  IMAD.MOV.U32 R25, RZ, RZ, R4 ;  /* 0x000000ffff197224 */ /* 0x000fe200078e0004 */
[----:B--2---:R-:W-:Y:S01]  /*1ccd0*/  STL.64 [R1+0x21c8], R10 ;  /* 0x0021c80a01007387 */ /* 0x004fe20000100a00 */
[----:B-----5:R-:W-:Y:S02]  /*1cce0*/  STL.64 [R1+0x21c0], R8 ;  /* 0x0021c00801007387 */ /* 0x020fe40000100a00 */
[----:B------:R-:W2:Y:S02]  /*1ccf0*/  LDL.LU R5, [R1+0x2240] ;  /* 0x0022400001057983 */ /* 0x000ea40000300800 */
[----:B------:R-:W2:Y:S01]  /*1cd00*/  LDL.LU R4, [R1+0x223c] ;  /* 0x00223c0001047983 */ /* 0x000ea20000300800 */
[----:B------:R0:W-:Y:S04]  /*1cd10*/  STL.64 [R1+0x21d0], R24 ;  /* 0x0021d01801007387 */ /* 0x0001e80000100a00 */
[----:B0-----:R-:W4:Y:S01]  /*1cd20*/  LDL.LU.64 R24, [R1+0xf0] ;  /* 0x0000f00001187983 */ /* 0x001f220000300a00 */
[----:B---3--:R-:W-:-:S02]  /*1cd30*/  MOV R11, R3 ;  /* 0x00000003000b7202 */ /* 0x008fc40000000f00 */
[----:B------:R-:W-:Y:S01]  /*1cd40*/  MOV R14, R16 ;  /* 0x00000010000e7202 */ /* 0x000fe20000000f00 */
[----:B------:R-:W-:Y:S01]  /*1cd50*/  IMAD.MOV.U32 R15, RZ, RZ, R17 ;  /* 0x000000ffff0f7224 */ /* 0x000fe200078e0011 */
[----:B----4-:R-:W-:Y:S01]  /*1cd60*/  STL.64 [R1+0x21e8], R24 ;  /* 0x0021e81801007387 */ /* 0x010fe20000100a00 */
[----:B------:R-:W3:Y:S02]  /*1cd70*/  LDL.LU R8, [R1+0xc0] ;  /* 0x0000c00001087983 */ /* 0x000ee40000300800 */
[----:B------:R-:W3:Y:S02]  /*1cd80*/  LDL.LU R9, [R1+0xc4] ;  /* 0x0000c40001097983 */ /* 0x000ee40000300800 */
[----:B------:R-:W4:Y:S01]  /*1cd90*/  LDL.LU R10, [R1+0xc8] ;  /* 0x0000c800010a7983 */ /* 0x000f220000300800 */
[----:B------:R-:W5:Y:S01]  /*1cda0*/  LDL.LU R3, [R1+0x2238] ;  /* 0x0022380001037983 */ /* 0x000f620000300800 */
[----:B------:R-:W2:Y:S02]  /*1cdb0*/  LDL.LU.64 R16, [R1+0x50] ;  /* 0x0000500001107983 */ /* 0x000ea40000300a00 */
[----:B------:R-:W2:Y:S02]  /*1cdc0*/  LDL.LU R6, [R1+0x128] ;  /* 0x0001280001067983 */ /* 0x000ea40000300800 */
[----:B------:R-:W2:Y:S02]  /*1cdd0*/  LDL.LU R7, [R1+0x12c] ;  /* 0x00012c0001077983 */ /* 0x000ea40000300800 */
[----:B--2---:R-:W-:Y:S01]  /*1cde0*/  STL.64 [R1+0x2230], R6 ;  /* 0x0022300601007387 */ /* 0x004fe20000100a00 */
[----:B------:R0:W-:Y:S03]  /*1cdf0*/  STL.64 [R1+0x2228], R4 ;  /* 0x0022280401007387 */ /* 0x0001e60000100a00 */
[----:B0-----:R-:W2:Y:S01]  /*1ce00*/  LDL.LU R4, [R1+0x130] ;  /* 0x0001300001047983 */ /* 0x001ea20000300800 */
[----:B------:R-:W2:Y:S02]  /*1ce10*/  LDL.LU R5, [R1+0x134] ;  /* 0x0001340001057983 */ /* 0x000ea40000300800 */
[----:B------:R-:W2:Y:S02]  /*1ce20*/  LDL.LU R6, [R1+0x138] ;  /* 0x0001380001067983 */ /* 0x000ea40000300800 */
[----:B------:R-:W2:Y:S01]  /*1ce30*/  LDL.LU R7, [R1+0x13c] ;  /* 0x00013c0001077983 */ /* 0x000ea20000300800 */
[----:B------:R-:W2:Y:S04]  /*1ce40*/  LDL.LU.64 R24, [R1+0xb0] ;  /* 0x0000b00001187983 */ /* 0x000ea80000300a00 */
[----:B--2---:R0:W-:Y:S04]  /*1ce50*/  STL.64 [R1+0x2200], R24 ;  /* 0x0022001801007387 */ /* 0x0041e80000100a00 */
[----:B0-----:R-:W2:Y:S01]  /*1ce60*/  LDL.LU R24, [R1+0x110] ;  /* 0x0001100001187983 */ /* 0x001ea20000300800 */
[----:B------:R-:W2:Y:S02]  /*1ce70*/  LDL.LU R25, [R1+0x114] ;  /* 0x0001140001197983 */ /* 0x000ea40000300800 */
[----:B------:R-:W2:Y:S02]  /*1ce80*/  LDL.LU R26, [R1+0x118] ;  /* 0x00011800011a7983 */ /* 0x000ea40000300800 */
[----:B------:R-:W2:Y:S02]  /*1ce90*/  LDL.LU R27, [R1+0x11c] ;  /* 0x00011c00011b7983 */ /* 0x000ea40000300800 */
[----:B--2---:R-:W-:Y:S01]  /*1cea0*/  STL.64 [R1+0x2220], R26 ;  /* 0x0022201a01007387 */ /* 0x004fe20000100a00 */
[----:B------:R0:W-:Y:S03]  /*1ceb0*/  STL.64 [R1+0x2218], R24 ;  /* 0x0022181801007387 */ /* 0x0001e60000100a00 */
[----:B0-----:R-:W2:Y:S01]  /*1cec0*/  LDL.LU.64 R24, [R1+0x60] ;  /* 0x0000600001187983 */ /* 0x001ea20000300a00 */
[----:B----4-:R-:W-:Y:S02]  /*1ced0*/  STL.64 [R1+0x21e0], R10 ;  /* 0x0021e00a01007387 */ /* 0x010fe40000100a00 */
[----:B---3--:R0:W-:Y:S02]  /*1cee0*/  STL.64 [R1+0x21d8], R8 ;  /* 0x0021d80801007387 */ /* 0x0081e40000100a00 */
[----:B0-----:R-:W3:Y:S01]  /*1cef0*/  LDL.LU R8, [R1+0xe0] ;  /* 0x0000e00001087983 */ /* 0x001ee20000300800 */
[----:B------:R-:W3:Y:S02]  /*1cf00*/  LDL.LU R9, [R1+0xe4] ;  /* 0x0000e40001097983 */ /* 0x000ee40000300800 */
[----:B------:R-:W4:Y:S02]  /*1cf10*/  LDL.LU R10, [R1+0xe8] ;  /* 0x0000e800010a7983 */ /* 0x000f240000300800 */
[----:B------:R-:W4:Y:S01]  /*1cf20*/  LDL.LU R11, [R1+0xec] ;  /* 0x0000ec00010b7983 */ /* 0x000f220000300800 */
[C---:B------:R-:W-:Y:S01]  /*1cf30*/  HMMA.16816.F32 R4, R20.reuse, R16, R4 ;  /* 0x000000101404723c */ /* 0x040fe20000001804 */
[----:B----4-:R-:W-:Y:S01]  /*1cf40*/  STL.64 [R1+0x21f8], R10 ;  /* 0x0021f80a01007387 */ /* 0x010fe20000100a00 */
[----:B---3--:R0:W-:Y:S03]  /*1cf50*/  STL.64 [R1+0x21f0], R8 ;  /* 0x0021f00801007387 */ /* 0x0081e60000100a00 */
[----:B0-----:R-:W3:Y:S01]  /*1cf60*/  LDL.LU R8, [R1+0x100] ;  /* 0x0001000001087983 */ /* 0x001ee20000300800 */
[----:B------:R-:W3:Y:S02]  /*1cf70*/  LDL.LU R9, [R1+0x104] ;  /* 0x0001040001097983 */ /* 0x000ee40000300800 */
[----:B------:R-:W4:Y:S01]  /*1cf80*/  LDL.LU R10, [R1+0x108] ;  /* 0x00010800010a7983 */ /* 0x000f220000300800 */
[----:B-----5:R-:W-:Y:S01]  /*1cf90*/  MOV R11, R3 ;  /* 0x00000003000b7202 */ /* 0x020fe20000000f00 */
[----:B------:R-:W-:Y:S11]  /*1cfa0*/  MOV R3, R17 ;  /* 0x0000001100037202 */ /* 0x000ff60000000f00 */
[----:B------:R-:W-:Y:S03]  /*1cfb0*/  @!UPT UIADD3 URZ, URZ, URZ, URZ ;  /* 0x0000003f3f3ff290 */ /* 0x000fe6000fffe03f */
[----:B------:R-:W-:Y:S02]  /*1cfc0*/  MOV R17, R6 ;  /* 0x0000000600117202 */ /* 0x000fe40000000f00 */
[----:B------:R-:W-:Y:S01]  /*1cfd0*/  MOV R13, R4 ;  /* 0x00000004000d7202 */ /* 0x000fe20000000f00 */
[----:B------:R-:W-:Y:S01]  /*1cfe0*/  IMAD.MOV.U32 R18, RZ, RZ, R5 ;  /* 0x000000ffff127224 */ /* 0x000fe200078e0005 */
[----:B----4-:R0:W-:Y:S01]  /*1cff0*/  STL.64 [R1+0x2210], R10 ;  /* 0x0022100a01007387 */ /* 0x0101e20000100a00 */
[----:B---3--:R1:W-:Y:S02]  /*1d000*/  STL.64 [R1+0x2208], R8 ;  /* 0x0022080801007387 */ /* 0x0083e40000100a00 */
[----:B0-----:R-:W-:Y:S01]  /*1d010*/  IMAD.MOV.U32 R10, RZ, RZ, R16 ;  /* 0x000000ffff0a7224 */ /* 0x001fe200078e0010 */
[----:B-1----:R-:W3:Y:S01]  /*1d020*/  LDL.LU.64 R8, [R1+0xa0] ;  /* 0x0000a00001087983 */ /* 0x002ee20000300a00 */
[----:B------:R-:W-:Y:S02]  /*1d030*/  MOV R16, R7 ;  /* 0x0000000700107202 */ /* 0x000fe40000000f00 */
[----:B------:R-:W4:Y:S02]  /*1d040*/  LDL.LU.64 R6, [R1+0x2230] ;  /* 0x0022300001067983 */ /* 0x000f240000300a00 */
[----:B------:R-:W4:Y:S01]  /*1d050*/  LDL.LU.64 R4, [R1+0x2228] ;  /* 0x0022280001047983 */ /* 0x000f220000300a00 */
[----:B------:R-:W-:Y:S01]  /*1d060*/  STL [R1+0x2194], R18 ;  /* 0x0021941201007387 */ /* 0x000fe20000100800 */
[----:B------:R-:W-:Y:S02]  /*1d070*/  STL [R1+0x2190], R13 ;  /* 0x0021900d01007387 */ /* 0x000fe40000100800 */
[----:B--2---:R-:W-:Y:S01]  /*1d080*/  IMAD.MOV.U32 R12, RZ, RZ, R24 ;  /* 0x000000ffff0c7224 */ /* 0x004fe200078e0018 */
[----:B------:R-:W-:Y:S01]  /*1d090*/  MOV R19, R25 ;  /* 0x0000001900137202 */ /* 0x000fe20000000f00 */
[----:B------:R-:W2:Y:S01]  /*1d0a0*/  LDL.LU.64 R26, [R1+0x2220] ;  /* 0x00222000011a7983 */ /* 0x000ea20000300a00 */
[C---:B----4-:R-:W-:Y:S03]  /*1d0b0*/  HMMA.16816.F32 R4, R20.reuse, R24, R4 ;  /* 0x000000181404723c */ /* 0x050fe60000001804 */
[----:B------:R-:W2:Y:S01]  /*1d0c0*/  LDL.LU.64 R24, [R1+0x2218] ;  /* 0x0022180001187983 */ /* 0x000ea20000300a00 */
[----:B---3--:R-:W-:Y:S01]  /*1d0d0*/  IMAD.MOV.U32 R28, RZ, RZ, R8 ;  /* 0x000000ffff1c7224 */ /* 0x008fe200078e0008 */
[----:B------:R-:W-:Y:S11]  /*1d0e0*/  MOV R29, R9 ;  /* 0x00000009001d7202 */ /* 0x000ff60000000f00 */
[----:B------:R-:W-:Y:S07]  /*1d0f0*/  @!UPT UIADD3 URZ, URZ, URZ, URZ ;  /* 0x0000003f3f3ff290 */ /* 0x000fee000fffe03f */
[----:B------:R-:W-:Y:S01]  /*1d100*/  STL.64 [R1+0x20e8], R6 ;  /* 0x0020e80601007387 */ /* 0x000fe20000100a00 */
[----:B------:R0:W-:Y:S02]  /*1d110*/  STL.64 [R1+0x20e0], R4 ;  /* 0x0020e00401007387 */ /* 0x0001e40000100a00 */
[----:B0-----:R-:W-:Y:S02]  /*1d120*/  MOV R4, R10 ;  /* 0x0000000a00047202 */ /* 0x001fe40000000f00 */
[----:B------:R-:W-:Y:S01]  /*1d130*/  MOV R7, R0 ;  /* 0x0000000000077202 */ /* 0x000fe20000000f00 */
[----:B------:R-:W3:Y:S01]  /*1d140*/  LDL.LU.64 R10, [R1+0x2210] ;  /* 0x00221000010a7983 */ /* 0x000ee20000300a00 */
[----:B--2---:R-:W-:Y:S03]  /*1d150*/  HMMA.16816.F32 R24, R20, R8, R24 ;  /* 0x000000081418723c */ /* 0x004fe60000001818 */
[----:B------:R-:W3:Y:S11]  /*1d160*/  LDL.LU.64 R8, [R1+0x2208] ;  /* 0x0022080001087983 */ /* 0x000ef60000300a00 */
[----:B------:R-:W-:Y:S09]  /*1d170*/  @!UPT UIADD3 URZ, URZ, URZ, URZ ;  /* 0x0000003f3f3ff290 */ /* 0x000ff2000fffe03f */
[----:B------:R0:W-:Y:S01]  /*1d180*/  STL [R1+0x10], R24 ;  /* 0x0000101801007387 */ /* 0x0001e20000100800 */
[----:B------:R-:W-:-:S03]  /*1d190*/  MOV R0, R25 ;  /* 0x0000001900007202 */ /* 0x000fc60000000f00 */
[----:B0-----:R-:W3:Y:S01]  /*1d1a0*/  LDL.LU.64 R24, [R1+0x2200] ;  /* 0x0022000001187983 */ /* 0x001ee20000300a00 */
[----:B------:R-:W-:Y:S02]  /*1d1b0*/  IMAD.MOV.U32 R5, RZ, RZ, R3 ;  /* 0x000000ffff057224 */ /* 0x000fe400078e0003 */
[----:B------:R-:W-:Y:S02]  /*1d1c0*/  IMAD.MOV.U32 R3, RZ, RZ, R26 ;  /* 0x000000ffff037224 */ /* 0x000fe400078e001a */
[----:B------:R-:W-:Y:S03]  /*1d1d0*/  STL [R1+0x20d8], R0 ;  /* 0x0020d80001007387 */ /* 0x000fe60000100800 */
[----:B------:R0:W-:Y:S01]  /*1d1e0*/  STL [R1+0x20d4], R3 ;  /* 0x0020d40301007387 */ /* 0x0001e20000100800 */
[C---:B---3--:R-:W-:Y:S01]  /*1d1f0*/  HMMA.16816.F32 R8, R20.reuse, R24, R8 ;  /* 0x000000181408723c */ /* 0x048fe20000001808 */
[----:B0-----:R-:W-:Y:S01]  /*1d200*/  MOV R3, R24 ;  /* 0x0000001800037202 */ /* 0x001fe20000000f00 */
[----:B------:R-:W-:Y:S11]  /*1d210*/  IMAD.MOV.U32 R0, RZ, RZ, R25 ;  /* 0x000000ffff007224 */ /* 0x000ff600078e0019 */
[----:B------:R-:W-:Y:S10]  /*1d220*/  @!UPT UIADD3 URZ, URZ, URZ, URZ ;  /* 0x0000003f3f3ff290 */ /* 0x000ff4000fffe03f */
[----:B------:R-:W-:Y:S01]  /*1d230*/  STL.64 [R1+0x100], R8 ;  /* 0x0001000801007387 */ /* 0x000fe20000100a00 */
[----:B------:R0:W-:Y:S03]  /*1d240*/  STL.64 [R1+0x108], R10 ;  /* 0x0001080a01007387 */ /* 0x0001e60000100a00 */
[----:B0-----:R-:W2:Y:S01]  /*1d250*/  LDL.LU.64 R10, [R1+0x21f8] ;  /* 0x0021f800010a7983 */ /* 0x001ea20000300a00 */
[----:B------:R-:W2:Y:S02]  /*1d260*/  LDL.LU.64 R8, [R1+0x21f0] ;  /* 0x0021f00001087983 */ /* 0x000ea40000300a00 */
[----:B------:R-:W2:Y:S02]  /*1d270*/  LDL.LU.64 R24, [R1+0x21e8] ;  /* 0x0021e80001187983 */ /* 0x000ea40000300a00 */
[----:B--2---:R-:W-:Y:S01]  /*1d280*/  HMMA.16816.F32 R8, R20, R24, R8 ;  /* 0x000000181408723c */ /* 0x004fe20000001808 */
[----:B------:R-:W-:-:S02]  /*1d290*/  MOV R18, R24 ;  /* 0x0000001800127202 */ /* 0x000fc40000000f00 */
[----:B------:R-:W-:Y:S11]  /*1d2a0*/  MOV R13, R25 ;  /* 0x00000019000d7202 */ /* 0x000ff60000000f00 */
[----:B------:R-:W-:Y:S09]  /*1d2b0*/  @!UPT UIADD3 URZ, URZ, URZ, URZ ;  /* 0x0000003f3f3ff290 */ /* 0x000ff2000fffe03f */
[----:B------:R-:W-:Y:S01]  /*1d2c0*/  STL.64 [R1+0xe0], R8 ;  /* 0x0000e00801007387 */ /* 0x000fe20000100a00 */
[----:B------:R0:W-:Y:S03]  /*1d2d0*/  STL.64 [R1+0xe8], R10 ;  /* 0x0000e80a01007387 */ /* 0x0001e60000100a00 */
[----:B0-----:R-:W2:Y:S01]  /*1d2e0*/  LDL.LU.64 R10, [R1+0x21e0] ;  /* 0x0021e000010a7983 */ /* 0x001ea20000300a00 */
[----:B------:R-:W2:Y:S02]  /*1d2f0*/  LDL.LU.64 R8, [R1+0x21d8] ;  /* 0x0021d80001087983 */ /* 0x000ea40000300a00 */
[----:B------:R-:W2:Y:S01]  /*1d300*/  LDL.LU.64 R24, [R1+0x21d0] ;  /* 0x0021d00001187983 */ /* 0x000ea20000300a00 */
[----:B------:R-:W-:Y:S01]  /*1d310*/  MOV R6, R2 ;  /* 0x0000000200067202 */ /* 0x000fe20000000f00 */
[----:B------:R-:W-:Y:S02]  /*1d320*/  MOV R2, R27 ;  /* 0x0000001b00027202 */ /* 0x000fe40000000f00 */
[C---:B--2---:R-:W-:Y:S01]  /*1d330*/  HMMA.16816.F32 R24, R20.reuse, R24, R8 ;  /* 0x000000181418723c */ /* 0x044fe20000001808 */
[----:B------:R-:W2:Y:S01]  /*1d340*/  LDL.LU.64 R10, [R1+0x21c8] ;  /* 0x0021c800010a7983 */ /* 0x000ea20000300a00 */
[----:B------:R-:W2:Y:S11]  /*1d350*/  LDL.LU.64 R8, [R1+0x21c0] ;  /* 0x0021c00001087983 */ /* 0x000eb60000300a00 */
[----:B------:R-:W-:Y:S10]  /*1d360*/  @!UPT UIADD3 URZ, URZ, URZ, URZ ;  /* 0x0000003f3f3ff290 */ /* 0x000ff4000fffe03f */
[----:B------:R0:W-:Y:S01]  /*1d370*/  STL.64 [R1+0xc0], R24 ;  /* 0x0000c01801007387 */ /* 0x0001e20000100a00 */
[----:B------:R1:W-:Y:S03]  /*1d380*/  STL.64 [R1+0xc8], R26 ;  /* 0x0000c81a01007387 */ /* 0x0003e60000100a00 */
[----:B0-----:R-:W2:Y:S02]  /*1d390*/  LDL.LU.64 R24, [R1+0x21b8] ;  /* 0x0021b80001187983 */ /* 0x001ea40000300a00 */
[----:B--2---:R-:W-:Y:S02]  /*1d3a0*/  HMMA.16816.F32 R20, R20, R24, R8 ;  /* 0x000000181414723c */ /* 0x004fe40000001808 */
[----:B------:R-:W2:Y:S01]  /*1d3b0*/  LDL.LU.64 R10, [R1+0x21b0] ;  /* 0x0021b000010a7983 */ /* 0x000ea20000300a00 */
[----:B------:R-:W2:Y:S02]  /*1d3c0*/  LDL.LU.64 R8, [R1+0x21a8] ;  /* 0x0021a80001087983 */ /* 0x000ea40000300a00 */
[----:B-1----:R-:W2:Y:S02]  /*1d3d0*/  LDL.LU.64 R26, [R1+0x21a0] ;  /* 0x0021a000011a7983 */ /* 0x002ea40000300a00 */
[----:B------:R-:W2:Y:S01]  /*1d3e0*/  LDL.LU.64 R24, [R1+0x2198] ;  /* 0x0021980001187983 */ /* 0x000ea20000300a00 */
[----:B------:R-:W-:Y:S11]  /*1d3f0*/  STL.64 [R1+0x2100], R6 ;  /* 0x0021000601007387 */ /* 0x000ff60000100a00 */
[----:B------:R-:W-:Y:S04]  /*1d400*/  @!UPT UIADD3 URZ, URZ, URZ, URZ ;  /* 0x0000003f3f3ff290 */ /* 0x000fe8000fffe03f */
[----:B------:R-:W-:Y:S01]  /*1d410*/  STL.64 [R1+0x90], R20 ;  /* 0x0000901401007387 */ /* 0x000fe20000100a00 */
[----:B------:R-:W-:Y:S01]  /*1d420*/  STL.64 [R1+0x98], R22 ;  /* 0x0000981601007387 */ /* 0x000fe20000100a00 */
[----:B--2---:R-:W-:Y:S07]  /*1d430*/  HMMA.16816.F32 R8, R24, R4, R8 ;  /* 0x000000041808723c */ /* 0x004fee0000001808 */
[----:B------:R-:W-:Y:S01]  /*1d440*/  IMAD.MOV.U32 R4, RZ, RZ, R18 ;  /* 0x000000ffff047224 */ /* 0x000fe200078e0012 */
[----:B------:R-:W-:Y:S01]  /*1d450*/  MOV R5, R13 ;  /* 0x0000000d00057202 */ /* 0x000fe20000000f00 */
[----:B------:R-:W2:Y:S01]  /*1d460*/  LDL.LU R18, [R1+0x2194] ;  /* 0x0021940001127983 */ /* 0x000ea20000300800 */
[----:B------:R-:W3:Y:S03]  /*1d470*/  LDL.LU R13, [R1+0x2190] ;  /* 0x00219000010d7983 */ /* 0x000ee60000300800 */
[----:B------:R0:W-:Y:S02]  /*1d480*/  STL.64 [R1+0x2118], R4 ;  /* 0x0021180401007387 */ /* 0x0001e40000100a00 */
[----:B0-----:R-:W-:Y:S01]  /*1d490*/  MOV R4, R3 ;  /* 0x0000000300047202 */ /* 0x001fe20000000f00 */
[----:B------:R-:W-:-:S05]  /*1d4a0*/  IMAD.MOV.U32 R5, RZ, RZ, R0 ;  /* 0x000000ffff057224 */ /* 0x000fca00078e0000 */
[----:B------:R0:W-:Y:S02]  /*1d4b0*/  STL.64 [R1+0x2130], R4 ;  /* 0x0021300401007387 */ /* 0x0001e40000100a00 */
[----:B0-----:R-:W-:Y:S02]  /*1d4c0*/  MOV R4, R14 ;  /* 0x0000000e00047202 */ /* 0x001fe40000000f00 */
[----:B------:R-:W-:Y:S01]  /*1d4d0*/  MOV R5, R15 ;  /* 0x0000000f00057202 */ /* 0x000fe20000000f00 */
[----:B------:R-:W4:Y:S01]  /*1d4e0*/  LDL.LU R14, [R1+0x218c] ;  /* 0x00218c00010e7983 */ /* 0x000f220000300800 */
[----:B------:R-:W5:Y:S03]  /*1d4f0*/  LDL.LU R15, [R1+0x2188] ;  /* 0x00218800010f7983 */ /* 0x000f660000300800 */
[----:B------:R0:W-:Y:S02]  /*1d500*/  STL.64 [R1+0x2148], R4 ;  /* 0x0021480401007387 */ /* 0x0001e40000100a00 */
[----:B0-----:R-:W-:Y:S01]  /*1d510*/  IMAD.MOV.U32 R4, RZ, RZ, R28 ;  /* 0x000000ffff047224 */ /* 0x001fe200078e001c */
[----:B------:R-:W-:Y:S01]  /*1d520*/  MOV R5, R29 ;  /* 0x0000001d00057202 */ /* 0x000fe20000000f00 */
[----:B------:R-:W5:Y:S01]  /*1d530*/  LDL.LU R28, [R1+0x2184] ;  /* 0x00218400011c7983 */ /* 0x000f620000300800 */
[----:B------:R-:W5:Y:S01]  /*1d540*/  LDL.LU R29, [R1+0x2180] ;  /* 0x00218000011d7983 */ /* 0x000f620000300800 */
[----:B------:R-:W-:-:S02]  /*1d550*/  MOV R20, R12 ;  /* 0x0000000c00147202 */ /* 0x000fc40000000f00 */
[----:B------:R0:W-:Y:S01]  /*1d560*/  STL.64 [R1+0x2160], R4 ;  /* 0x0021600401007387 */ /* 0x0001e20000100a00 */
[----:B------:R-:W5:Y:S02]  /*1d570*/  LDL.LU R12, [R1+0x217c] ;  /* 0x00217c00010c7983 */ /* 0x000f640000300800 */
[----:B------:R-:W-:Y:S01]  /*1d580*/  IMAD.MOV.U32 R21, RZ, RZ, R19 ;  /* 0x000000ffff157224 */ /* 0x000fe200078e0013 */
[----:B0-----:R-:W5:Y:S01]  /*1d590*/  LDL.LU R4, [R1+0x80] ;  /* 0x0000800001047983 */ /* 0x001f620000300800 */
[----:B------:R-:W5:Y:S02]  /*1d5a0*/  LDL.LU R5, [R1+0x84] ;  /* 0x0000840001057983 */ /* 0x000f640000300800 */
[----:B------:R-:W5:Y:S02]  /*1d5b0*/  LDL.LU R6, [R1+0x88] ;  /* 0x0000880001067983 */ /* 0x000f640000300800 */
[----:B------:R-:W5:Y:S01]  /*1d5c0*/  LDL.LU R7, [R1+0x8c] ;  /* 0x00008c0001077983 */ /* 0x000f620000300800 */
[----:B------:R-:W5:Y:S01]  /*1d5d0*/  LDL R19, [R1+0x74c] ;  /* 0x00074c0001137983 */ /* 0x000f620000100800 */
[----:B------:R0:W-:Y:S02]  /*1d5e0*/  STL.64 [R1+0x20f8], R10 ;  /* 0x0020f80a01007387 */ /* 0x0001e40000100a00 */
[----:B------:R2:W-:Y:S02]  /*1d5f0*/  STL.64 [R1+0x20f0], R8 ;  /* 0x0020f00801007387 */ /* 0x0005e40000100a00 */
[----:B0-----:R-:W-:Y:S01]  /*1d600*/  IMAD.MOV.U32 R10, RZ, RZ, R17 ;  /* 0x000000ffff0a7224 */ /* 0x001fe200078e0011 */
[----:B------:R-:W-:-:S02]  /*1d610*/  MOV R11, R16 ;  /* 0x00000010000b7202 */ /* 0x000fc40000000f00 */
[----:B--2---:R-:W-:Y:S02]  /*1d620*/  MOV R9, R18 ;  /* 0x0000001200097202 */ /* 0x004fe40000000f00 */
[----:B---3--:R-:W-:Y:S02]  /*1d630*/  MOV R8, R13 ;  /* 0x0000000d00087202 */ /* 0x008fe40000000f00 */
[----:B------:R-:W2:Y:S01]  /*1d640*/  LDL.LU R13, [R1+0x2178] ;  /* 0x00217800010d7983 */ /* 0x000ea20000300800 */
[----:B------:R4:W-:Y:S02]  /*1d650*/  STL.64 [R1+0x2110], R10 ;  /* 0x0021100a01007387 */ /* 0x0009e40000100a00 */
[----:B------:R0:W-:Y:S01]  /*1d660*/  STL.64 [R1+0x2108], R8 ;  /* 0x0021080801007387 */ /* 0x0001e20000100a00 */
[----:B----4-:R-:W-:Y:S02]  /*1d670*/  MOV R11, R14 ;  /* 0x0000000e000b7202 */ /* 0x010fe40000000f00 */
[----:B-----5:R-:W-:Y:S01]  /*1d680*/  MOV R10, R15 ;  /* 0x0000000f000a7202 */ /* 0x020fe20000000f00 */
[----:B0-----:R-:W-:Y:S01]  /*1d690*/  IMAD.MOV.U32 R9, RZ, RZ, R28 ;  /* 0x000000ffff097224 */ /* 0x001fe200078e001c */
[----:B------:R-:W-:-:S02]  /*1d6a0*/  MOV R8, R29 ;  /* 0x0000001d00087202 */ /* 0x000fc40000000f00 */
[----:B------:R-:W3:Y:S01]  /*1d6b0*/  LDL.LU R29, [R1+0x2174] ;  /* 0x00217400011d7983 */ /* 0x000ee20000300800 */
[----:B------:R-:W4:Y:S02]  /*1d6c0*/  LDL.LU R28, [R1+0x2170] ;  /* 0x00217000011c7983 */ /* 0x000f240000300800 */
[----:B------:R-:W-:Y:S02]  /*1d6d0*/  STL.64 [R1+0x2128], R10 ;  /* 0x0021280a01007387 */ /* 0x000fe40000100a00 */
[----:B------:R0:W-:Y:S02]  /*1d6e0*/  STL.64 [R1+0x2120], R8 ;  /* 0x0021200801007387 */ /* 0x0001e40000100a00 */
[----:B0-----:R-:W5:Y:S01]  /*1d6f0*/  LDL.LU R8, [R1+0x40] ;  /* 0x0000400001087983 */ /* 0x001f620000300800 */
[----:B------:R-:W5:Y:S02]  /*1d700*/  LDL.LU R9, [R1+0x44] ;  /* 0x0000440001097983 */ /* 0x000f640000300800 */
[----:B------:R-:W2:Y:S02]  /*1d710*/  LDL.LU R10, [R1+0x48] ;  /* 0x00004800010a7983 */ /* 0x000ea40000300800 */
[----:B------:R-:W2:Y:S02]  /*1d720*/  LDL.LU R11, [R1+0x4c] ;  /* 0x00004c00010b7983 */ /* 0x000ea40000300800 */
[----:B--2---:R-:W-:Y:S01]  /*1d730*/  STL.64 [R1+0x2140], R10 ;  /* 0x0021400a01007387 */ /* 0x004fe20000100a00 */
[----:B-----5:R0:W-:Y:S03]  /*1d740*/  STL.64 [R1+0x2138], R8 ;  /* 0x0021380801007387 */ /* 0x0201e60000100a00 */
[----:B0-----:R-:W2:Y:S01]  /*1d750*/  LDL.LU R8, [R1+0xd0] ;  /* 0x0000d00001087983 */ /* 0x001ea20000300800 */
[----:B------:R-:W2:Y:S02]  /*1d760*/  LDL.LU R9, [R1+0xd4] ;  /* 0x0000d40001097983 */ /* 0x000ea40000300800 */
[----:B------:R-:W5:Y:S02]  /*1d770*/  LDL.LU R10, [R1+0xd8] ;  /* 0x0000d800010a7983 */ /* 0x000f640000300800 */
[----:B------:R-:W5:Y:S01]  /*1d780*/  LDL.LU R11, [R1+0xdc] ;  /* 0x0000dc00010b7983 */ /* 0x000f620000300800 */
[----:B------:R-:W-:Y:S01]  /*1d790*/  HMMA.16816.F32 R20, R24, R20, R4 ;  /* 0x000000141814723c */ /* 0x000fe20000001804 */
[----:B-----5:R-:W-:Y:S01]  /*1d7a0*/  STL.64 [R1+0x2158], R10 ;  /* 0x0021580a01007387 */ /* 0x020fe20000100a00 */
[----:B--2---:R4:W-:Y:S02]  /*1d7b0*/  STL.64 [R1+0x2150], R8 ;  /* 0x0021500801007387 */ /* 0x0049e40000100a00 */
[----:B----4-:R-:W-:Y:S01]  /*1d7c0*/  IMAD.MOV.U32 R8, RZ, RZ, R28 ;  /* 0x000000ffff087224 */ /* 0x010fe200078e001c */
[----:B---3--:R-:W-:Y:S01]  /*1d7d0*/  MOV R9, R29 ;  /* 0x0000001d00097202 */ /* 0x008fe20000000f00 */
[----:B------:R-:W2:Y:S01]  /*1d7e0*/  LDL.LU R28, [R1+0x216c] ;  /* 0x00216c00011c7983 */ /* 0x000ea20000300800 */
[----:B------:R-:W3:Y:S02]  /*1d7f0*/  LDL.LU R29, [R1+0x2168] ;  /* 0x00216800011d7983 */ /* 0x000ee40000300800 */
[----:B------:R-:W4:Y:S01]  /*1d800*/  LDL.LU.64 R4, [R1+0x2160] ;  /* 0x0021600001047983 */ /* 0x000f220000300a00 */
[----:B------:R-:W-:Y:S01]  /*1d810*/  MOV R10, R13 ;  /* 0x0000000d000a7202 */ /* 0x000fe20000000f00 */
[----:B------:R-:W-:-:S02]  /*1d820*/  IMAD.MOV.U32 R11, RZ, RZ, R12 ;  /* 0x000000ffff0b7224 */ /* 0x000fc400078e000c */
[----:B------:R-:W0:Y:S02]  /*1d830*/  LDSM.16.MT88.4 R12, [R19+0x1e000] ;  /* 0x01e00000130c783b */ /* 0x000e240000004200 */
[----:B------:R-:W1:Y:S03]  /*1d840*/  LDSM.16.MT88.4 R16, [R19+0x1e100] ;  /* 0x01e100001310783b */ /* 0x000e660000004200 */
[C---:B----4-:R-:W-:Y:S01]  /*1d850*/  HMMA.16816.F32 R4, R24.reuse, R4, R8 ;  /* 0x000000041804723c */ /* 0x050fe20000001808 */
[----:B------:R-:W4:Y:S01]  /*1d860*/  LDL.LU.64 R10, [R1+0x2158] ;  /* 0x00215800010a7983 */ /* 0x000f220000300a00 */
[----:B------:R-:W4:Y:S11]  /*1d870*/  LDL.LU.64 R8, [R1+0x2150] ;  /* 0x0021500001087983 */ /* 0x000f360000300a00 */
[----:B------:R-:W-:Y:S10]  /*1d880*/  @!UPT UIADD3 URZ, URZ, URZ, URZ ;  /* 0x0000003f3f3ff290 */ /* 0x000ff4000fffe03f */
[----:B------:R4:W-:Y:S01]  /*1d890*/  STL.64 [R1+0x28], R6 ;  /* 0x0000280601007387 */ /* 0x0009e20000100a00 */
[----:B------:R-:W-:Y:S02]  /*1d8a0*/  MOV R0, R4 ;  /* 0x0000000400007202 */ /* 0x000fe40000000f00 */
[----:B------:R-:W-:Y:S02]  /*1d8b0*/  MOV R3, R5 ;  /* 0x0000000500037202 */ /* 0x000fe40000000f00 */
[----:B------:R-:W4:Y:S02]  /*1d8c0*/  LDL.LU.64 R4, [R1+0x2148] ;  /* 0x0021480001047983 */ /* 0x000f240000300a00 */
[C---:B----4-:R-:W-:Y:S02]  /*1d8d0*/  HMMA.16816.F32 R4, R24.reuse, R4, R8 ;  /* 0x000000041804723c */ /* 0x050fe40000001808 */
[----:B------:R-:W4:Y:S01]  /*1d8e0*/  LDL.LU.64 R10, [R1+0x2140] ;  /* 0x00214000010a7983 */ /* 0x000f220000300a00 */
[----:B------:R-:W4:Y:S11]  /*1d8f0*/  LDL.LU.64 R8, [R1+0x2138] ;  /* 0x0021380001087983 */ /* 0x000f360000300a00 */
[----:B------:R-:W-:Y:S09]  /*1d900*/  @!UPT UIADD3 URZ, URZ, URZ, URZ ;  /* 0x0000003f3f3ff290 */ /* 0x000ff2000fffe03f */
[----:B------:R5:W-:Y:S01]  /*1d910*/  STL.64 [R1+0x70], R4 ;  /* 0x0000700401007387 */ /* 0x000be20000100a00 */
[----:B------:R4:W-:Y:S03]  /*1d920*/  STL.64 [R1+0x78], R6 ;  /* 0x0000780601007387 */ /* 0x0009e60000100a00 */
[----:B-----5:R-:W4:Y:S02]  /*1d930*/  LDL.LU.64 R4, [R1+0x2130] ;  /* 0x0021300001047983 */ /* 0x020f240000300a00 */
[C---:B----4-:R-:W-:Y:S02]  /*1d940*/  HMMA.16816.F32 R4, R24.reuse, R4, R8 ;  /* 0x000000041804723c */ /* 0x050fe40000001808 */
[----:B------:R-:W4:Y:S01]  /*1d950*/  LDL.LU.64 R10, [R1+0x2128] ;  /* 0x00212800010a7983 */ /* 0x000f220000300a00 */
[----:B------:R-:W4:Y:S11]  /*1d960*/  LDL.LU.64 R8, [R1+0x2120] ;  /* 0x0021200001087983 */ /* 0x000f360000300a00 */
[----:B------:R-:W-:Y:S09]  /*1d970*/  @!UPT UIADD3 URZ, URZ, URZ, URZ ;  /* 0x0000003f3f3ff290 */ /* 0x000ff2000fffe03f */
[----:B------:R5:W-:Y:S01]  /*1d980*/  STL.64 [R1+0x40], R4 ;  /* 0x0000400401007387 */ /* 0x000be20000100a00 */
[----:B------:R4:W-:Y:S03]  /*1d990*/  STL.64 [R1+0x48], R6 ;  /* 0x0000480601007387 */ /* 0x0009e60000100a00 */
[----:B-----5:R-:W4:Y:S02]  /*1d9a0*/  LDL.LU.64 R4, [R1+0x2118] ;  /* 0x0021180001047983 */ /* 0x020f240000300a00 */
[----:B----4-:R-:W-:Y:S02]  /*1d9b0*/  HMMA.16816.F32 R4, R24, R4, R8 ;  /* 0x000000041804723c */ /* 0x010fe40000001808 */
[----:B------:R-:W0:Y:S01]  /*1d9c0*/  LDL.LU.64 R10, [R1+0x2110] ;  /* 0x00211000010a7983 */ /* 0x000e220000300a00 */
[----:B------:R-:W0:Y:S11]  /*1d9d0*/  LDL.LU.64 R8, [R1+0x2108] ;  /* 0x0021080001087983 */ /* 0x000e360000300a00 */
[----:B------:R-:W-:Y:S09]  /*1d9e0*/  @!UPT UIADD3 URZ, URZ, URZ, URZ ;  /* 0x0000003f3f3ff290 */ /* 0x000ff2000fffe03f */
[----:B------:R-:W-:Y:S01]  /*1d9f0*/  STL.64 [R1+0x30], R4 ;  /* 0x0000300401007387 */ /* 0x000fe20000100a00 */
[----:B------:R4:W-:Y:S03]  /*1da00*/  STL.64 [R1+0x38], R6 ;  /* 0x0000380601007387 */ /* 0x0009e60000100a00 */
[----:B----4-:R-:W0:Y:S01]  /*1da10*/  LDL.LU.64 R6, [R1+0x2100] ;  /* 0x0021000001067983 */ /* 0x010e220000300a00 */
[----:B------:R4:W-:Y:S03]  /*1da20*/  STL.64 [R1+0x2070], R26 ;  /* 0x0020701a01007387 */ /* 0x0009e60000100a00 */
[----:B----4-:R-:W4:Y:S01]  /*1da30*/  LDL R27, [R1+0x750] ;  /* 0x00075000011b7983 */ /* 0x010f220000100800 */
[----:B------:R-:W-:Y:S01]  /*1da40*/  STL.64 [R1+0x2068], R24 ;  /* 0x0020681801007387 */ /* 0x000fe20000100a00 */
[-C--:B0-----:R-:W-:Y:S02]  /*1da50*/  HMMA.16816.F32 R8, R12, R6.reuse, R8 ;  /* 0x000000060c08723c */ /* 0x081fe40000001808 */
[----:B----4-:R2:W-:Y:S11]  /*1da60*/  STL [R1+0x20d0], R27 ;  /* 0x0020d01b01007387 */ /* 0x0105f60000100800 */
[----:B------:R-:W-:Y:S10]  /*1da70*/  @!UPT UIADD3 URZ, URZ, URZ, URZ ;  /* 0x0000003f3f3ff290 */ /* 0x000ff4000fffe03f */
[----:B------:R-:W-:Y:S01]  /*1da80*/  STL [R1+0x80], R8 ;  /* 0x0000800801007387 */ /* 0x000fe20000100800 */
[----:B--2---:R-:W-:Y:S01]  /*1da90*/  MOV R27, R28 ;  /* 0x0000001c001b7202 */ /* 0x004fe20000000f00 */
[----:B------:R0:W-:Y:S01]  /*1daa0*/  STL.64 [R1+0x88], R10 ;  /* 0x0000880a01007387 */ /* 0x0001e20000100a00 */
[----:B------:R-:W-:Y:S01]  /*1dab0*/  MOV R28, R9 ;  /* 0x00000009001c7202 */ /* 0x000fe20000000f00 */
[----:B0-----:R-:W1:Y:S01]  /*1dac0*/  LDL.LU.64 R10, [R1+0x20f8] ;  /* 0x0020f800010a7983 */ /* 0x001e620000300a00 */
[----:B------:R-:W1:Y:S02]  /*1dad0*/  LDL.LU.64 R8, [R1+0x20f0] ;  /* 0x0020f00001087983 */ /* 0x000e640000300a00 */
[----:B---3--:R-:W-:Y:S01]  /*1dae0*/  IMAD.MOV.U32 R26, RZ, RZ, R29 ;  /* 0x000000ffff1a7224 */ /* 0x008fe200078e001d */
[----:B-1----:R-:W-:Y:S01]  /*1daf0*/  HMMA.16816.F32 R8, R16, R6, R8 ;  /* 0x000000061008723c */ /* 0x002fe20000001808 */
[----:B------:R-:W2:Y:S01]  /*1db00*/  LDL.LU.64 R6, [R1+0x20e8] ;  /* 0x0020e80001067983 */ /* 0x000ea20000300a00 */
[----:B------:R-:W2:Y:S11]  /*1db10*/  LDL.LU.64 R4, [R1+0x20e0] ;  /* 0x0020e00001047983 */ /* 0x000eb60000300a00 */
[----:B------:R-:W-:Y:S10]  /*1db20*/  @!UPT UIADD3 URZ, URZ, URZ, URZ ;  /* 0x0000003f3f3ff290 */ /* 0x000ff4000fffe03f */
[----:B------:R-:W-:Y:S01]  /*1db30*/  STL [R1+0x50], R8 ;  /* 0x0000500801007387 */ /* 0x000fe20000100800 */
[----:B------:R0:W-:Y:S03]  /*1db40*/  STL.64 [R1+0x58], R10 ;  /* 0x0000580a01007387 */ /* 0x0001e60000100a00 */
[----:B0-----:R-:W3:Y:S01]  /*1db50*/  LDL.LU R10, [R1+0xa8] ;  /* 0x0000a800010a7983 */ /* 0x001ee20000300800 */
[----:B------:R-:W3:Y:S01]  /*1db60*/  LDL.LU R11, [R1+0xac] ;  /* 0x0000ac00010b7983 */ /* 0x000ee20000300800 */
[----:B--2---:R-:W-:Y:S11]  /*1db70*/  HMMA.16816.F32 R4, R12, R26, R4 ;  /* 0x0000001a0c04723c */ /* 0x004ff60000001804 */
[----:B------:R-:W-:Y:S11]  /*1db80*/  @!UPT UIADD3 URZ, URZ, URZ, URZ ;  /* 0x0000003f3f3ff290 */ /* 0x000ff6000fffe03f */
[----:B------:R-:W-:Y:S01]  /*1db90*/  @!UPT UIADD3 URZ, URZ, URZ, URZ ;  /* 0x0000003f3f3ff290 */ /* 0x000fe2000fffe03f */
[----:B------:R-:W-:Y:S01]  /*1dba0*/  STL.64 [R1+0x20b8], R6 ;  /* 0x0020b80601007387 */ /* 0x000fe20000100a00 */
[----:B------:R0:W-:Y:S02]  /*1dbb0*/  STL.64 [R1+0x20b0], R4 ;  /* 0x0020b00401007387 */ /* 0x0001e40000100a00 */
[----:B0-----:R-:W-:Y:S02]  /*1dbc0*/  MOV R4, R0 ;  /* 0x0000000000047202 */ /* 0x001fe40000000f00 */
[----:B------:R-:W-:Y:S01]  /*1dbd0*/  MOV R5, R3 ;  /* 0x0000000300057202 */ /* 0x000fe20000000f00 */
[----:B------:R-:W2:Y:S01]  /*1dbe0*/  LDL.LU R0, [R1+0x20d8] ;  /* 0x0020d80001007983 */ /* 0x000ea20000300800 */
[----:B------:R-:W4:Y:S02]  /*1dbf0*/  LDL.LU R3, [R1+0x20d4] ;  /* 0x0020d40001037983 */ /* 0x000f240000300800 */
[----:B------:R-:W5:Y:S02]  /*1dc00*/  LDL.LU R6, [R1+0x28] ;  /* 0x0000280001067983 */ /* 0x000f640000300800 */
[----:B------:R-:W5:Y:S02]  /*1dc10*/  LDL.LU R7, [R1+0x2c] ;  /* 0x00002c0001077983 */ /* 0x000f640000300800 */
[----:B-----5:R-:W-:Y:S01]  /*1dc20*/  STL.64 [R1+0x20c8], R6 ;  /* 0x0020c80601007387 */ /* 0x020fe20000100a00 */
[----:B------:R0:W-:Y:S03]  /*1dc30*/  STL.64 [R1+0x20c0], R4 ;  /* 0x0020c00401007387 */ /* 0x0001e60000100a00 */
[----:B0-----:R-:W3:Y:S01]  /*1dc40*/  LDL.LU R4, [R1+0x10] ;  /* 0x0000100001047983 */ /* 0x001ee20000300800 */
[----:B--2---:R-:W-:Y:S01]  /*1dc50*/  IMAD.MOV.U32 R5, RZ, RZ, R0 ;  /* 0x000000ffff057224 */ /* 0x004fe200078e0000 */
[----:B----4-:R-:W-:-:S02]  /*1dc60*/  MOV R6, R3 ;  /* 0x0000000300067202 */ /* 0x010fc40000000f00 */
[----:B------:R-:W-:Y:S01]  /*1dc70*/  MOV R7, R2 ;  /* 0x0000000200077202 */ /* 0x000fe20000000f00 */
[----:B------:R-:W-:Y:S01]  /*1dc80*/  HMMA.16816.F32 R20, R16, R26, R20 ;  /* 0x0000001a1014723c */ /* 0x000fe20000001814 */
[----:B------:R-:W2:Y:S07]  /*1dc90*/  LDL.LU R27, [R1+0x20d0] ;  /* 0x0020d000011b7983 */ /* 0x000eae0000300800 */
[----:B---3--:R-:W-:Y:S11]  /*1dca0*/  HMMA.16816.F32 R4, R12, R10, R4 ;  /* 0x0000000a0c04723c */ /* 0x008ff60000001804 */
[----:B------:R-:W-:Y:S11]  /*1dcb0*/  @!UPT UIADD3 URZ, URZ, URZ, URZ ;  /* 0x0000003f3f3ff290 */ /* 0x000ff6000fffe03f */
[----:B------:R-:W-:Y:S01]  /*1dcc0*/  @!UPT UIADD3 URZ, URZ, URZ, URZ ;  /* 0x0000003f3f3ff290 */ /* 0x000fe2000fffe03f */
[----:B------:R0:W-:Y:S01]  /*1dcd0*/  STL [R1], R4 ;  /* 0x0000000401007387 */ /* 0x0001e20000100800 */
[----:B------:R-:W-:Y:S02]  /*1dce0*/  MOV R25, R6 ;  /* 0x0000000600197202 */ /* 0x000fe40000000f00 */
[----:B------:R-:W-:Y:S01]  /*1dcf0*/  MOV R24, R7 ;  /* 0x0000000700187202 */ /* 0x000fe20000000f00 */
[----:B------:R-:W-:Y:S01]  /*1dd00*/  IMAD.MOV.U32 R26, RZ, RZ, R5 ;  /* 0x000000ffff1a7224 */ /* 0x000fe200078e0005 */
[----:B------:R-:W3:Y:S04]  /*1dd10*/  LDL.LU.64 R6, [R1+0x20c8] ;  /* 0x0020c80001067983 */ /* 0x000ee80000300a00 */
[----:B0-----:R-:W3:Y:S01]  /*1dd20*/  LDL.LU.64 R4, [R1+0x20c0] ;  /* 0x0020c00001047983 */ /* 0x001ee20000300a00 */
[----:B------:R-:W-:-:S03]  /*1dd30*/  IMAD.MOV.U32 R29, RZ, RZ, R9 ;  /* 0x000000ffff1d7224 */ /* 0x000fc600078e0009 */
[----:B------:R-:W0:Y:S01]  /*1dd40*/  S2R R0, SR_TID.X ;  /* 0x0000000000007919 */ /* 0x000e220000002100 */
[----:B---3--:R-:W-:Y:S03]  /*1dd50*/  HMMA.16816.F32 R8, R16, R10, R4 ;  /* 0x0000000a1008723c */ /* 0x008fe60000001804 */
[----:B------:R-:W3:Y:S01]  /*1dd60*/  LDL.LU.64 R6, [R1+0x20b8] ;  /* 0x0020b80001067983 */ /* 0x000ee20000300a00 */
[----:B------:R-:W4:Y:S02]  /*1dd70*/  LDL.LU.64 R4, [R1+0x20b0] ;  /* 0x0020b00001047983 */ /* 0x000f240000300a00 */
[----:B------:R1:W-:Y:S02]  /*1dd80*/  STL.64 [R1+0x20a8], R18 ;  /* 0x0020a81201007387 */ /* 0x0003e40000100a00 */
[----:B-1----:R-:W5:Y:S01]  /*1dd90*/  LDL.LU R18, [R1+0x5c] ;  /* 0x00005c0001127983 */ /* 0x002f620000300800 */
[----:B------:R-:W3:Y:S02]  /*1dda0*/  LDL R19, [R1+0xd04] ;  /* 0x000d040001137983 */ /* 0x000ee40000100800 */
[----:B------:R1:W-:Y:S02]  /*1ddb0*/  STL.64 [R1+0x20a0], R16 ;  /* 0x0020a01001007387 */ /* 0x0003e40000100a00 */
[----:B-1----:R-:W4:Y:S10]  /*1ddc0*/  LDL R17, [R1+0xd00] ;  /* 0x000d000001117983 */ /* 0x002f340000100800 */
[----:B------:R1:W-:Y:S02]  /*1ddd0*/  STL.64 [R1+0x2098], R10 ;  /* 0x0020980a01007387 */ /* 0x0003e40000100a00 */
[----:B-1----:R-:W5:Y:S01]  /*1dde0*/  LDL R10, [R1+0xcfc] ;  /* 0x000cfc00010a7983 */ /* 0x002f620000100800 */
[----:B------:R-:W5:Y:S01]  /*1ddf0*/  LDL.LU R11, [R1+0x8c] ;  /* 0x00008c00010b7983 */ /* 0x000f620000300800 */
[----:B0-----:R-:W-:-:S04]  /*1de00*/  LOP3.LUT R0, R0, 0x3, RZ, 0xc0, !PT ;  /* 0x0000000300007812 */ /* 0x001fc800078ec0ff */
[----:B------:R-:W-:-:S04]  /*1de10*/  LEA R0, P0, R0, UR4, 0x1 ;  /* 0x0000000400007c11 */ /* 0x000fc8000f8008ff */
[----:B------:R-:W-:Y:S01]  /*1de20*/  IADD3 R2, P5, R0, 0x9, RZ ;  /* 0x0000000900027810 */ /* 0x000fe20007fbe0ff */
[----:B------:R-:W-:-:S03]  /*1de30*/  IMAD.X R16, RZ, RZ, UR5, P0 ;  /* 0x00000005ff107e24 */ /* 0x000fc600080e06ff */
[----:B--2---:R-:W-:Y:S02]  /*1de40*/  ISETP.GT.U32.AND P4, PT, R2, R27, PT ;  /* 0x0000001b0200720c */ /* 0x004fe40003f84070 */
[----:B------:R-:W-:Y:S01]  /*1de50*/  IADD3.X R3, RZ, R16, RZ, P5, !PT ;  /* 0x00000010ff037210 */ /* 0x000fe20002ffe4ff */
[----:B------:R-:W-:-:S03]  /*1de60*/  FMUL R28, R28, c[0x0][0x188] ;  /* 0x000062001c1c7a20 */ /* 0x000fc60000400000 */
[----:B------:R-:W-:Y:S01]  /*1de70*/  ISETP.GT.U32.AND.EX P4, PT, R3, RZ, PT, P4 ;  /* 0x000000ff0300720c */ /* 0x000fe20003f84140 */
[----:B------:R0:W-:Y:S01]  /*1de80*/  STL.64 [R1+0x2090], R8 ;  /* 0x0020900801007387 */ /* 0x0001e20000100a00 */
[----:B------:R-:W-:Y:S02]  /*1de90*/  STL [R1+0x60], R16 ;  /* 0x0000601001007387 */ /* 0x000fe40000100800 */
[----:B------:R-:W-:Y:S01]  /*1dea0*/  FMUL R29, R29, c[0x0][0x188] ;  /* 0x000062001d1d7a20 */ /* 0x000fe20000400000 */
[----:B0-----:R-:W-:-:S05]  /*1deb0*/  FSEL R8, R28, -INF , !P4 ;  /* 0xff8000001c087808 */ /* 0x001fca0006000000 */
[----:B------:R0:W-:Y:S01]  /*1dec0*/  STL [R1+0xf4], R8 ;  /* 0x0000f40801007387 */ /* 0x0001e20000100800 */
[----:B---3--:R-:W-:-:S04]  /*1ded0*/  ISETP.GT.U32.AND P1, PT, R2, R19, PT ;  /* 0x000000130200720c */ /* 0x008fc80003f24070 */
[----:B------:R-:W-:Y:S02]  /*1dee0*/  ISETP.GT.U32.AND.EX P1, PT, R3, RZ, PT, P1 ;  /* 0x000000ff0300720c */ /* 0x000fe40003f24110 */
[C---:B----4-:R-:W-:Y:S02]  /*1def0*/  ISETP.GT.U32.AND P3, PT, R2.reuse, R17, PT ;  /* 0x000000110200720c */ /* 0x050fe40003f64070 */
[----:B-----5:R-:W-:Y:S01]  /*1df00*/  ISETP.GT.U32.AND P2, PT, R2, R10, PT ;  /* 0x0000000a0200720c */ /* 0x020fe20003f44070 */
[----:B------:R-:W-:-:S04]  /*1df10*/  IADD3 R2, P5, R0, 0x10, RZ ;  /* 0x0000001000027810 */ /* 0x000fc80007fbe0ff */
[----:B------:R-:W-:Y:S02]  /*1df20*/  IADD3.X R28, RZ, R16, RZ, P5, !PT ;  /* 0x00000010ff1c7210 */ /* 0x000fe40002ffe4ff */
[C---:B------:R-:W-:Y:S02]  /*1df30*/  ISETP.GT.U32.AND P0, PT, R2.reuse, R27, PT ;  /* 0x0000001b0200720c */ /* 0x040fe40003f04070 */
[C---:B------:R-:W-:Y:S02]  /*1df40*/  ISETP.GT.U32.AND P6, PT, R2.reuse, R19, PT ;  /* 0x000000130200720c */ /* 0x040fe40003fc4070 */
[C---:B------:R-:W-:Y:S01]  /*1df50*/  ISETP.GT.U32.AND P4, PT, R2.reuse, R10, PT ;  /* 0x0000000a0200720c */ /* 0x040fe20003f84070 */
[----:B------:R-:W-:Y:S02]  /*1df60*/  ISETP.GT.U32.AND P5, PT, R2, R17, PT ;  /* 0x000000110200720c */ /* 0x000fe40003fa4070 */
[----:B------:R-:W-:Y:S01]  /*1df70*/  FMUL R2, R11, c[0x0][0x188] ;  /* 0x000062000b027a20 */ /* 0x000fe20000400000 */
[----:B------:R-:W-:-:S02]  /*1df80*/  ISETP.GT.U32.AND.EX P2, PT, R3, RZ, PT, P2 ;  /* 0x000000ff0300720c */ /* 0x000fc40003f44120 */
[----:B------:R-:W-:Y:S01]  /*1df90*/  ISETP.GT.U32.AND.EX P3, PT, R3, RZ, PT, P3 ;  /* 0x000000ff0300720c */ /* 0x000fe20003f64130 */
[----:B------:R-:W-:Y:S01]  /*1dfa0*/  FMUL R3, R18, c[0x0][0x188] ;  /* 0x0000620012037a20 */ /* 0x000fe20000400000 */
[----:B0-----:R-:W-:Y:S01]  /*1dfb0*/  FSEL R8, R2, -INF , !P1 ;  /* 0xff80000002087808 */ /* 0x001fe20004800000 */
[----:B------:R-:W-:Y:S01]  /*1dfc0*/  FMUL R4, R4, c[0x0][0x188] ;  /* 0x0000620004047a20 */ /* 0x000fe20000400000 */
[----:B------:R-:W-:Y:S02]  /*1dfd0*/  ISETP.GT.U32.AND.EX P0, PT, R28, RZ, PT, P0 ;  /* 0x000000ff1c00720c */ /* 0x000fe40003f04100 */
[----:B------:R-:W-:Y:S01]  /*1dfe0*/  FSEL R3, R3, -INF , !P3 ;  /* 0xff80000003037808 */ /* 0x000fe20005800000 */
[----:B------:R0:W-:Y:S01]  /*1dff0*/  STL [R1+0x110], R8 ;  /* 0x0001100801007387 */ /* 0x0001e20000100800 */
[----:B------:R-:W-:Y:S02]  /*1e000*/  FSEL R4, R4, -INF , !P0 ;  /* 0xff80000004047808 */ /* 0x000fe40004000000 */
[----:B------:R-:W-:-:S02]  /*1e010*/  ISETP.GT.U32.AND.EX P6, PT, R28, RZ, PT, P6 ;  /* 0x000000ff1c00720c */ /* 0x000fc40003fc4160 */
[C---:B------:R-:W-:Y:S02]  /*1e020*/  ISETP.GT.U32.AND.EX P4, PT, R28.reuse, RZ, PT, P4 ;  /* 0x000000ff1c00720c */ /* 0x040fe40003f84140 */
[----:B0-----:R-:W-:Y:S02]  /*1e030*/  FSEL R8, R29, -INF , !P2 ;  /* 0xff8000001d087808 */ /* 0x001fe40005000000 */
[----:B------:R-:W2:Y:S03]  /*1e040*/  LDL R29, [R1+0xcfc] ;  /* 0x000cfc00011d7983 */ /* 0x000ea60000100800 */
[----:B------:R-:W-:Y:S02]  /*1e050*/  STL [R1+0x114], R8 ;  /* 0x0001140801007387 */ /* 0x000fe40000100800 */
[----:B------:R-:W-:Y:S02]  /*1e060*/  STL [R1+0x118], R3 ;  /* 0x0001180301007387 */ /* 0x000fe40000100800 */
[----:B------:R0:W-:Y:S01]  /*1e070*/  STL [R1+0x7ec], R4 ;  /* 0x0007ec0401007387 */ /* 0x0001e20000100800 */
[----:B------:R-:W-:-:S02]  /*1e080*/  ISETP.GT.U32.AND.EX P5, PT, R28, RZ, PT, P5 ;  /* 0x000000ff1c00720c */ /* 0x000fc40003fa4150 */
[----:B------:R-:W3:Y:S01]  /*1e090*/  LDL R28, [R1+0xd04] ;  /* 0x000d0400011c7983 */ /* 0x000ee20000100800 */
[----:B------:R-:W-:Y:S01]  /*1e0a0*/  FMUL R6, R6, c[0x0][0x188] ;  /* 0x0000620006067a20 */ /* 0x000fe20000400000 */
[----:B------:R-:W-:Y:S01]  /*1e0b0*/  IADD3 R2, P1, R0, 0x11, RZ ;  /* 0x0000001100027810 */ /* 0x000fe20007f3e0ff */
[----:B------:R-:W-:Y:S02]  /*1e0c0*/  FMUL R20, R20, c[0x0][0x188] ;  /* 0x0000620014147a20 */ /* 0x000fe40000400000 */
[----:B------:R-:W-:Y:S01]  /*1e0d0*/  FMUL R22, R22, c[0x0][0x188] ;  /* 0x0000620016167a20 */ /* 0x000fe20000400000 */
[----:B0-----:R-:W-:Y:S02]  /*1e0e0*/  FSEL R4, R6, -INF , !P6 ;  /* 0xff80000006047808 */ /* 0x001fe40007000000 */
[C---:B------:R-:W-:Y:S01]  /*1e0f0*/  ISETP.GT.U32.AND P3, PT, R2.reuse, R19, PT ;  /* 0x000000130200720c */ /* 0x040fe20003f64070 */
[----:B------:R-:W-:Y:S01]  /*1e100*/  IMAD.X R3, RZ, RZ, R16, P1 ;  /* 0x000000ffff037224 */ /* 0x000fe200008e0610 */
[----:B------:R-:W-:Y:S01]  /*1e110*/  ISETP.GT.U32.AND P2, PT, R2, R27, PT ;  /* 0x0000001b0200720c */ /* 0x000fe20003f44070 */
[----:B------:R-:W4:Y:S01]  /*1e120*/  LDL.LU.64 R18, [R1+0xb8] ;  /* 0x0000b80001127983 */ /* 0x000f220000300a00 */
[----:B------:R-:W-:Y:S01]  /*1e130*/  FSEL R6, R20, -INF , !P4 ;  /* 0xff80000014067808 */ /* 0x000fe20006000000 */
[----:B------:R0:W-:Y:S02]  /*1e140*/  STL [R1+0x7f0], R4 ;  /* 0x0007f00401007387 */ /* 0x0001e40000100800 */
[----:B------:R-:W-:Y:S01]  /*1e150*/  FMUL R5, R5, c[0x0][0x188] ;  /* 0x0000620005057a20 */ /* 0x000fe20000400000 */
[----:B------:R-:W-:-:S02]  /*1e160*/  ISETP.GT.U32.AND.EX P2, PT, R3, RZ, PT, P2 ;  /* 0x000000ff0300720c */ /* 0x000fc40003f44120 */
[----:B------:R-:W-:Y:S01]  /*1e170*/  ISETP.GT.U32.AND P1, PT, R2, R17, PT ;  /* 0x000000110200720c */ /* 0x000fe20003f24070 */
[----:B------:R-:W-:Y:S01]  /*1e180*/  STL [R1+0x800], R6 ;  /* 0x0008000601007387 */ /* 0x000fe20000100800 */
[----:B0-----:R-:W-:-:S03]  /*1e190*/  FSEL R4, R22, -INF , !P5 ;  /* 0xff80000016047808 */ /* 0x001fc60006800000 */
[----:B------:R-:W5:Y:S02]  /*1e1a0*/  LDL.LU R22, [R1] ;  /* 0x0000000001167983 */ /* 0x000f640000300800 */
[----:B------:R0:W-:Y:S02]  /*1e1b0*/  STL [R1+0x810], R4 ;  /* 0x0008100401007387 */ /* 0x0001e40000100800 */
[----:B------:R-:W-:Y:S01]  /*1e1c0*/  FMUL R7, R7, c[0x0][0x188] ;  /* 0x0000620007077a20 */ /* 0x000fe20000400000 */
[----:B------:R-:W-:Y:S01]  /*1e1d0*/  ISETP.GT.U32.AND.EX P3, PT, R3, RZ, PT, P3 ;  /* 0x000000ff0300720c */ /* 0x000fe20003f64130 */
[----:B------:R-:W4:Y:S01]  /*1e1e0*/  LDL.LU R8, [R1+0x40] ;  /* 0x0000400001087983 */ /* 0x000f220000300800 */
[----:B0-----:R-:W-:-:S05]  /*1e1f0*/  FSEL R4, R5, -INF , !P2 ;  /* 0xff80000005047808 */ /* 0x001fca0005000000 */
[----:B------:R0:W-:Y:S01]  /*1e200*/  STL [R1+0x7e4], R4 ;  /* 0x0007e40401007387 */ /* 0x0001e20000100800 */
[----:B------:R-:W4:Y:S02]  /*1e210*/  LDL.LU R9, [R1+0x44] ;  /* 0x0000440001097983 */ /* 0x000f240000300800 */
[----:B------:R-:W4:Y:S02]  /*1e220*/  LDL.LU R10, [R1+0x48] ;  /* 0x00004800010a7983 */ /* 0x000f240000300800 */
[----:B------:R-:W4:Y:S01]  /*1e230*/  LDL.LU R11, [R1+0x4c] ;  /* 0x00004c00010b7983 */ /* 0x000f220000300800 */
[----:B0-----:R-:W4:Y:S01]  /*1e240*/  LDL.LU R4, [R1+0x100] ;  /* 0x0001000001047983 */ /* 0x001f220000300800 */
[----:B--2---:R-:W-:Y:S01]  /*1e250*/  ISETP.GT.U32.AND P0, PT, R2, R29, PT ;  /* 0x0000001d0200720c */ /* 0x004fe20003f04070 */
[----:B------:R-:W-:-:S04]  /*1e260*/  IADD3 R2, P6, R0, 0x18, RZ ;  /* 0x0000001800027810 */ /* 0x000fc80007fde0ff */
[----:B------:R-:W-:Y:S02]  /*1e270*/  IADD3.X R20, RZ, R16, RZ, P6, !PT ;  /* 0x00000010ff147210 */ /* 0x000fe400037fe4ff */
[C---:B------:R-:W-:Y:S02]  /*1e280*/  ISETP.GT.U32.AND P4, PT, R2.reuse, R27, PT ;  /* 0x0000001b0200720c */ /* 0x040fe40003f84070 */
[C---:B---3--:R-:W-:Y:S02]  /*1e290*/  ISETP.GT.U32.AND P5, PT, R2.reuse, R28, PT ;  /* 0x0000001c0200720c */ /* 0x048fe40003fa4070 */
[C---:B------:R-:W-:Y:S01]  /*1e2a0*/  ISETP.GT.U32.AND P2, PT, R2.reuse, R29, PT ;  /* 0x0000001d0200720c */ /* 0x040fe20003f44070 */
[----:B------:R-:W-:Y:S01]  /*1e2b0*/  ISETP.GT.U32.AND P6, PT, R2, R17, PT ;  /* 0x000000110200720c */ /* 0x000fe20003fc4070 */
[----:B------:R-:W-:-:S05]  /*1e2c0*/  FSEL R2, R7, -INF , !P3 ;  /* 0xff80000007027808 */ /* 0x000fca0005800000 */
[----:B------:R0:W-:Y:S01]  /*1e2d0*/  STL [R1+0x7e8], R2 ;  /* 0x0007e80201007387 */ /* 0x0001e20000100800 */
[----:B------:R-:W2:Y:S02]  /*1e2e0*/  LDL.LU R5, [R1+0x104] ;  /* 0x0001040001057983 */ /* 0x000ea40000300800 */
[----:B------:R-:W2:Y:S02]  /*1e2f0*/  LDL.LU R6, [R1+0x108] ;  /* 0x0001080001067983 */ /* 0x000ea40000300800 */
[----:B------:R-:W2:Y:S02]  /*1e300*/  LDL.LU R7, [R1+0x10c] ;  /* 0x00010c0001077983 */ /* 0x000ea40000300800 */
[----:B------:R-:W-:Y:S01]  /*1e310*/  FMUL R21, R21, c[0x0][0x188] ;  /* 0x0000620015157a20 */ /* 0x000fe20000400000 */
[C---:B------:R-:W-:Y:S02]  /*1e320*/  ISETP.GT.U32.AND.EX P0, PT, R3.reuse, RZ, PT, P0 ;  /* 0x000000ff0300720c */ /* 0x040fe40003f04100 */
[----:B------:R-:W-:Y:S01]  /*1e330*/  ISETP.GT.U32.AND.EX P1, PT, R3, RZ, PT, P1 ;  /* 0x000000ff0300720c */ /* 0x000fe20003f24110 */
[----:B------:R-:W-:Y:S01]  /*1e340*/  FMUL R23, R23, c[0x0][0x188] ;  /* 0x0000620017177a20 */ /* 0x000fe20000400000 */
[----:B------:R-:W-:-:S02]  /*1e350*/  FSEL R21, R21, -INF , !P0 ;  /* 0xff80000015157808 */ /* 0x000fc40004000000 */
[----:B------:R-:W-:Y:S02]  /*1e360*/  ISETP.GT.U32.AND.EX P4, PT, R20, RZ, PT, P4 ;  /* 0x000000ff1400720c */ /* 0x000fe40003f84140 */
[----:B0-----:R-:W-:Y:S01]  /*1e370*/  IADD3 R2, P3, R0, 0x19, RZ ;  /* 0x0000001900027810 */ /* 0x001fe20007f7e0ff */
[----:B-----5:R-:W-:Y:S01]  /*1e380*/  FMUL R3, R22, c[0x0][0x188] ;  /* 0x0000620016037a20 */ /* 0x020fe20000400000 */
[----:B------:R-:W-:Y:S01]  /*1e390*/  FSEL R22, R23, -INF , !P1 ;  /* 0xff80000017167808 */ /* 0x000fe20004800000 */
[----:B------:R0:W-:Y:S01]  /*1e3a0*/  STL [R1+0x7fc], R21 ;  /* 0x0007fc1501007387 */ /* 0x0001e20000100800 */
[C---:B------:R-:W-:Y:S02]  /*1e3b0*/  ISETP.GT.U32.AND P0, PT, R2.reuse, R27, PT ;  /* 0x0000001b0200720c */ /* 0x040fe40003f04070 */
[C---:B------:R-:W-:Y:S01]  /*1e3c0*/  ISETP.GT.U32.AND P1, PT, R2.reuse, R28, PT ;  /* 0x0000001c0200720c */ /* 0x040fe20003f24070 */
[----:B------:R-:W-:Y:S01]  /*1e3d0*/  STL [R1+0x80c], R22 ;  /* 0x00080c1601007387 */ /* 0x000fe20000100800 */
[----:B0-----:R-:W-:Y:S01]  /*1e3e0*/  FSEL R21, R3, -INF , !P4 ;  /* 0xff80000003157808 */ /* 0x001fe20006000000 */
[----:B------:R-:W-:Y:S01]  /*1e3f0*/  IADD3.X R3, RZ, R16, RZ, P3, !PT ;  /* 0x00000010ff037210 */ /* 0x000fe20001ffe4ff */
[----:B------:R-:W-:-:S02]  /*1e400*/  ISETP.GT.U32.AND P4, PT, R2, R29, PT ;  /* 0x0000001d0200720c */ /* 0x000fc40003f84070 */
[----:B------:R-:W-:Y:S01]  /*1e410*/  ISETP.GT.U32.AND P3, PT, R2, R17, PT ;  /* 0x000000110200720c */ /* 0x000fe20003f64070 */
[----:B----4-:R-:W-:Y:S01]  /*1e420*/  MOV R2, R19 ;  /* 0x0000001300027202 */ /* 0x010fe20000000f00 */
[----:B------:R0:W-:Y:S02]  /*1e430*/  STL [R1+0x7e0], R21 ;  /* 0x0007e01501007387 */ /* 0x0001e40000100800 */
[----:B0-----:R-:W-:Y:S01]  /*1e440*/  IMAD.MOV.U32 R21, RZ, RZ, R18 ;  /* 0x000000ffff157224 */ /* 0x001fe200078e0012 */
[----:B--2---:R-:W-:Y:S01]  /*1e450*/  HMMA.16816.F32 R4, R12, R18, R4 ;  /* 0x000000120c04723c */ /* 0x004fe20000001804 */
[----:B------:R-:W2:Y:S01]  /*1e460*/  LDL.LU.64 R18, [R1+0x20a8] ;  /* 0x0020a80001127983 */ /* 0x000ea20000300a00 */
[----:B------:R-:W2:Y:S02]  /*1e470*/  LDL.LU.64 R16, [R1+0x20a0] ;  /* 0x0020a00001107983 */ /* 0x000ea40000300a00 */
[----:B------:R-:W-:Y:S01]  /*1e480*/  MOV R22, R21 ;  /* 0x0000001500167202 */ /* 0x000fe20000000f00 */
[----:B------:R-:W-:Y:S01]  /*1e490*/  IMAD.MOV.U32 R23, RZ, RZ, R2 ;  /* 0x000000ffff177224 */ /* 0x000fe200078e0002 */
[----:B------:R-:W-:-:S02]  /*1e4a0*/  ISETP.GT.U32.AND.EX P5, PT, R20, RZ, PT, P5 ;  /* 0x000000ff1400720c */ /* 0x000fc40003fa4150 */
[C---:B------:R-:W-:Y:S02]  /*1e4b0*/  ISETP.GT.U32.AND.EX P2, PT, R20.reuse, RZ, PT, P2 ;  /* 0x000000ff1400720c */ /* 0x040fe40003f44120 */
[----:B------:R-:W-:Y:S11]  /*1e4c0*/  ISETP.GT.U32.AND.EX P6, PT, R20, RZ, PT, P6 ;  /* 0x000000ff1400720c */ /* 0x000ff60003fc4160 */
[----:B------:R-:W-:Y:S02]  /*1e4d0*/  @!UPT UIADD3 URZ, URZ, URZ, URZ ;  /* 0x0000003f3f3ff290 */ /* 0x000fe4000fffe03f */
[----:B------:R0:W-:Y:S04]  /*1e4e0*/  STL [R1+0x207c], R5 ;  /* 0x00207c0501007387 */ /* 0x0001e80000100800 */
[----:B0-----:R-:W3:Y:S01]  /*1e4f0*/  LDL R5, [R1+0xd04] ;  /* 0x000d040001057983 */ /* 0x001ee20000100800 */
[----:B------:R0:W-:Y:S03]  /*1e500*/  STL [R1+0x2078], R7 ;  /* 0x0020780701007387 */ /* 0x0001e60000100800 */
[----:B0-----:R-:W4:Y:S01]  /*1e510*/  LDL R7, [R1+0x60] ;  /* 0x0000600001077983 */ /* 0x001f220000100800 */
[----:B--2---:R-:W-:Y:S03]  /*1e520*/  HMMA.16816.F32 R20, R16, R22, R8 ;  /* 0x000000161014723c */ /* 0x004fe60000001808 */
[----:B------:R-:W2:Y:S01]  /*1e530*/  LDL.LU.64 R10, [R1+0x2098] ;  /* 0x00209800010a7983 */ /* 0x000ea20000300a00 */
[----:B------:R-:W5:Y:S02]  /*1e540*/  LDL.LU.64 R8, [R1+0x2090] ;  /* 0x0020900001087983 */ /* 0x000f640000300a00 */
[----:B------:R-:W-:-:S02]  /*1e550*/  FMUL R2, R25, c[0x0][0x188] ;  /* 0x0000620019027a20 */ /* 0x000fc40000400000 */
[----:B------:R-:W-:Y:S01]  /*1e560*/  STL.64 [R1+0x2088], R18 ;  /* 0x0020881201007387 */ /* 0x000fe20000100a00 */
[----:B------:R0:W-:Y:S01]  /*1e570*/  STL.64 [R1+0x2080], R16 ;  /* 0x0020801001007387 */ /* 0x0001e20000100a00 */
[----:B------:R-:W-:Y:S01]  /*1e580*/  FMUL R29, R26, c[0x0][0x188] ;  /* 0x000062001a1d7a20 */ /* 0x000fe20000400000 */
[----:B------:R-:W-:Y:S02]  /*1e590*/  FSEL R2, R2, -INF , !P5 ;  /* 0xff80000002027808 */ /* 0x000fe40006800000 */
[C---:B------:R-:W-:Y:S02]  /*1e5a0*/  ISETP.GT.U32.AND.EX P0, PT, R3.reuse, RZ, PT, P0 ;  /* 0x000000ff0300720c */ /* 0x040fe40003f04100 */
[C---:B------:R-:W-:Y:S02]  /*1e5b0*/  ISETP.GT.U32.AND.EX P1, PT, R3.reuse, RZ, PT, P1 ;  /* 0x000000ff0300720c */ /* 0x040fe40003f24110 */
[C---:B------:R-:W-:Y:S01]  /*1e5c0*/  ISETP.GT.U32.AND.EX P4, PT, R3.reuse, RZ, PT, P4 ;  /* 0x000000ff0300720c */ /* 0x040fe20003f84140 */
[----:B0-----:R-:W3:Y:S01]  /*1e5d0*/  LDL R17, [R1+0xcfc] ;  /* 0x000cfc0001117983 */ /* 0x001ee20000100800 */
[----:B------:R-:W3:Y:S02]  /*1e5e0*/  LDL.LU.64 R18, [R1+0xf8] ;  /* 0x0000f80001127983 */ /* 0x000ee40000300a00 */
[----:B------:R-:W-:Y:S01]  /*1e5f0*/  STL [R1+0x7dc], R2 ;  /* 0x0007dc0201007387 */ /* 0x000fe20000100800 */
[----:B------:R-:W-:Y:S01]  /*1e600*/  ISETP.GT.U32.AND.EX P3, PT, R3, RZ, PT, P3 ;  /* 0x000000ff0300720c */ /* 0x000fe20003f64130 */
[----:B------:R-:W-:Y:S01]  /*1e610*/  FMUL R28, R24, c[0x0][0x188] ;  /* 0x00006200181c7a20 */ /* 0x000fe20000400000 */
[----:B------:R-:W-:Y:S01]  /*1e620*/  IADD3 R3, P5, R0, 0x20, RZ ;  /* 0x0000002000037810 */ /* 0x000fe20007fbe0ff */
[----:B-----5:R-:W-:-:S02]  /*1e630*/  FMUL R8, R8, c[0x0][0x188] ;  /* 0x0000620008087a20 */ /* 0x020fc40000400000 */
[----:B--2---:R-:W-:-:S03]  /*1e640*/  FMUL R10, R10, c[0x0][0x188] ;  /* 0x000062000a0a7a20 */ /* 0x004fc60000400000 */
[----:B------:R-:W-:Y:S02]  /*1e650*/  FSEL R8, R8, -INF , !P2 ;  /* 0xff80000008087808 */ /* 0x000fe40005000000 */
[----:B------:R-:W-:-:S03]  /*1e660*/  FSEL R10, R10, -INF , !P6 ;  /* 0xff8000000a0a7808 */ /* 0x000fc60007000000 */
[----:B------:R0:W-:Y:S02]  /*1e670*/  STL [R1+0x7f4], R8 ;  /* 0x0007f40801007387 */ /* 0x0001e40000100800 */
[----:B------:R-:W-:Y:S02]  /*1e680*/  STL [R1+0x804], R10 ;  /* 0x0008040a01007387 */ /* 0x000fe40000100800 */
[----:B------:R-:W2:Y:S01]  /*1e690*/  LDL.LU R24, [R1+0x30] ;  /* 0x0000300001187983 */ /* 0x000ea20000300800 */
[----:B------:R-:W-:Y:S02]  /*1e6a0*/  ISETP.GT.U32.AND P6, PT, R3, R27, PT ;  /* 0x0000001b0300720c */ /* 0x000fe40003fc4070 */
[----:B0-----:R-:W-:-:S05]  /*1e6b0*/  FSEL R8, R29, -INF , !P0 ;  /* 0xff8000001d087808 */ /* 0x001fca0004000000 */
[----:B------:R0:W-:Y:S01]  /*1e6c0*/  STL [R1+0x7d4], R8 ;  /* 0x0007d40801007387 */ /* 0x0001e20000100800 */
[----:B------:R-:W2:Y:S02]  /*1e6d0*/  LDL.LU R25, [R1+0x34] ;  /* 0x0000340001197983 */ /* 0x000ea40000300800 */
[----:B------:R-:W2:Y:S02]  /*1e6e0*/  LDL.LU R26, [R1+0x38] ;  /* 0x00003800011a7983 */ /* 0x000ea40000300800 */
[----:B------:R-:W2:Y:S02]  /*1e6f0*/  LDL.LU R27, [R1+0x3c] ;  /* 0x00003c00011b7983 */ /* 0x000ea40000300800 */
[----:B------:R-:W-:Y:S02]  /*1e700*/  FMUL R9, R9, c[0x0][0x188] ;  /* 0x0000620009097a20 */ /* 0x000fe40000400000 */
[----:B------:R-:W-:Y:S01]  /*1e710*/  FMUL R11, R11, c[0x0][0x188] ;  /* 0x000062000b0b7a20 */ /* 0x000fe20000400000 */
[----:B------:R-:W5:Y:S01]  /*1e720*/  LDL R29, [R1+0x750] ;  /* 0x00075000011d7983 */ /* 0x000f620000100800 */
[----:B0-----:R-:W-:-:S03]  /*1e730*/  FSEL R8, R28, -INF , !P1 ;  /* 0xff8000001c087808 */ /* 0x001fc60004800000 */
[----:B------:R-:W2:Y:S02]  /*1e740*/  LDL R28, [R1+0xd00] ;  /* 0x000d0000011c7983 */ /* 0x000ea40000100800 */
[----:B------:R0:W-:Y:S01]  /*1e750*/  STL [R1+0x7d8], R8 ;  /* 0x0007d80801007387 */ /* 0x0001e20000100800 */
[C---:B---3--:R-:W-:Y:S02]  /*1e760*/  ISETP.GT.U32.AND P0, PT, R3.reuse, R5, PT ;  /* 0x000000050300720c */ /* 0x048fe40003f04070 */
[----:B------:R-:W-:Y:S02]  /*1e770*/  ISETP.GT.U32.AND P1, PT, R3, R17, PT ;  /* 0x000000110300720c */ /* 0x000fe40003f24070 */
[----:B0-----:R-:W-:-:S05]  /*1e780*/  FSEL R8, R9, -INF , !P4 ;  /* 0xff80000009087808 */ /* 0x001fca0006000000 */
[----:B------:R0:W-:Y:S04]  /*1e790*/  STL [R1+0x7f8], R8 ;  /* 0x0007f80801007387 */ /* 0x0001e80000100800 */
[----:B0-----:R-:W3:Y:S01]  /*1e7a0*/  LDL.LU R8, [R1+0xe0] ;  /* 0x0000e00001087983 */ /* 0x001ee20000300800 */
[----:B--2---:R-:W-:Y:S01]  /*1e7b0*/  ISETP.GT.U32.AND P4, PT, R3, R28, PT ;  /* 0x0000001c0300720c */ /* 0x004fe20003f84070 */
[----:B----4-:R-:W-:Y:S01]  /*1e7c0*/  IADD3.X R3, RZ, R7, RZ, P5, !PT ;  /* 0x00000007ff037210 */ /* 0x010fe20002ffe4ff */
[----:B------:R-:W-:-:S05]  /*1e7d0*/  FSEL R7, R11, -INF , !P3 ;  /* 0xff8000000b077808 */ /* 0x000fca0005800000 */
[----:B------:R0:W-:Y:S01]  /*1e7e0*/  STL [R1+0x808], R7 ;  /* 0x0008080701007387 */ /* 0x0001e20000100800 */
[----:B------:R-:W3:Y:S02]  /*1e7f0*/  LDL.LU R9, [R1+0xe4] ;  /* 0x0000e40001097983 */ /* 0x000ee40000300800 */
[----:B------:R-:W3:Y:S02]  /*1e800*/  LDL.LU R10, [R1+0xe8] ;  /* 0x0000e800010a7983 */ /* 0x000ee40000300800 */
[----:B------:R-:W3:Y:S01]  /*1e810*/  LDL.LU R11, [R1+0xec] ;  /* 0x0000ec00010b7983 */ /* 0x000ee20000300800 */
[----:B------:R-:W-:-:S04]  /*1e820*/  IADD3 R2, P2, R0, 0x21, RZ ;  /* 0x0000002100027810 */ /* 0x000fc80007f5e0ff */
[----:B------:R-:W-:Y:S01]  /*1e830*/  ISETP.GT.U32.AND P3, PT, R2, R5, PT ;  /* 0x000000050200720c */ /* 0x000fe20003f64070 */
[----:B------:R-:W-:Y:S02]  /*1e840*/  MOV R5, R18 ;  /* 0x0000001200057202 */ /* 0x000fe40000000f00 */
[----:B0-----:R-:W-:Y:S01]  /*1e850*/  IMAD.MOV.U32 R7, RZ, RZ, R19 ;  /* 0x000000ffff077224 */ /* 0x001fe200078e0013 */
[----:B---3--:R-:W-:Y:S01]  /*1e860*/  HMMA.16816.F32 R8, R12, R18, R8 ;  /* 0x000000120c08723c */ /* 0x008fe20000001808 */
[----:B------:R-:W2:Y:S01]  /*1e870*/  LDL.LU.64 R18, [R1+0x2088] ;  /* 0x0020880001127983 */ /* 0x000ea20000300a00 */
[----:B------:R-:W2:Y:S11]  /*1e880*/  LDL.LU.64 R16, [R1+0x2080] ;  /* 0x0020800001107983 */ /* 0x000eb60000300a00 */
[----:B------:R-:W-:Y:S10]  /*1e890*/  @!UPT UIADD3 URZ, URZ, URZ, URZ ;  /* 0x0000003f3f3ff290 */ /* 0x000ff4000fffe03f */
[----:B------:R0:W-:Y:S02]  /*1e8a0*/  STL.64 [R1+0x2050], R10 ;  /* 0x0020500a01007387 */ /* 0x0001e40000100a00 */
[----:B0-----:R-:W-:Y:S02]  /*1e8b0*/  MOV R10, R5 ;  /* 0x00000005000a7202 */ /* 0x001fe40000000f00 */
[----:B------:R-:W-:Y:S01]  /*1e8c0*/  MOV R11, R7 ;  /* 0x00000007000b7202 */ /* 0x000fe20000000f00 */
[----:B------:R-:W3:Y:S01]  /*1e8d0*/  LDL.LU R5, [R1+0x207c] ;  /* 0x00207c0001057983 */ /* 0x000ee20000300800 */
[----:B------:R-:W4:Y:S02]  /*1e8e0*/  LDL.LU R7, [R1+0x2078] ;  /* 0x0020780001077983 */ /* 0x000f240000300800 */
[----:B------:R0:W-:Y:S02]  /*1e8f0*/  STL.64 [R1+0x2048], R8 ;  /* 0x0020480801007387 */ /* 0x0001e40000100a00 */
[----:B0-----:R-:W2:Y:S01]  /*1e900*/  LDL R9, [R1+0xcfc] ;  /* 0x000cfc0001097983 */ /* 0x001ea20000100800 */
[----:B------:R-:W-:Y:S01]  /*1e910*/  FMUL R4, R4, c[0x0][0x188] ;  /* 0x0000620004047a20 */ /* 0x000fe20000400000 */
[----:B------:R-:W-:-:S04]  /*1e920*/  ISETP.GT.U32.AND.EX P6, PT, R3, RZ, PT, P6 ;  /* 0x000000ff0300720c */ /* 0x000fc80003fc4160 */
[----:B------:R-:W-:Y:S01]  /*1e930*/  FSEL R4, R4, -INF , !P6 ;  /* 0xff80000004047808 */ /* 0x000fe20007000000 */
[----:B------:R-:W-:Y:S01]  /*1e940*/  FMUL R6, R6, c[0x0][0x188] ;  /* 0x0000620006067a20 */ /* 0x000fe20000400000 */
[C---:B------:R-:W-:Y:S01]  /*1e950*/  ISETP.GT.U32.AND.EX P0, PT, R3.reuse, RZ, PT, P0 ;  /* 0x000000ff0300720c */ /* 0x040fe20003f04100 */
[----:B------:R0:W-:Y:S01]  /*1e960*/  STL [R1+0x2030], R14 ;  /* 0x0020300e01007387 */ /* 0x0001e20000100800 */
[----:B------:R-:W-:Y:S01]  /*1e970*/  FMUL R20, R20, c[0x0][0x188] ;  /* 0x0000620014147a20 */ /* 0x000fe20000400000 */
[----:B------:R-:W-:Y:S02]  /*1e980*/  ISETP.GT.U32.AND.EX P1, PT, R3, RZ, PT, P1 ;  /* 0x000000ff0300720c */ /* 0x000fe40003f24110 */
[----:B0-----:R-:W3:Y:S01]  /*1e990*/  LDL R14, [R1+0x60] ;  /* 0x00006000010e7983 */ /* 0x001ee20000100800 */
[----:B------:R-:W-:Y:S02]  /*1e9a0*/  STL [R1+0x202c], R15 ;  /* 0x00202c0f01007387 */ /* 0x000fe40000100800 */
[----:B------:R0:W-:Y:S01]  /*1e9b0*/  STL [R1+0x884], R4 ;  /* 0x0008840401007387 */ /* 0x0001e20000100800 */
[----:B-----5:R-:W-:-:S02]  /*1e9c0*/  ISETP.GT.U32.AND P5, PT, R2, R29, PT ;  /* 0x0000001d0200720c */ /* 0x020fc40003fa4070 */
[----:B0-----:R-:W-:Y:S02]  /*1e9d0*/  FSEL R4, R6, -INF , !P0 ;  /* 0xff80000006047808 */ /* 0x001fe40004000000 */
[----:B------:R-:W5:Y:S03]  /*1e9e0*/  LDL R6, [R1+0xcfc] ;  /* 0x000cfc0001067983 */ /* 0x000f660000100800 */
[----:B------:R0:W-:Y:S01]  /*1e9f0*/  STL [R1+0x888], R4 ;  /* 0x0008880401007387 */ /* 0x0001e20000100800 */
[C---:B------:R-:W-:Y:S02]  /*1ea00*/  ISETP.GT.U32.AND P0, PT, R2.reuse, R28, PT ;  /* 0x0000001c0200720c */ /* 0x040fe40003f04070 */
[----:B--2---:R-:W-:Y:S02]  /*1ea10*/  ISETP.GT.U32.AND P6, PT, R2, R9, PT ;  /* 0x000000090200720c */ /* 0x004fe40003fc4070 */
[----:B------:R-:W-:Y:S01]  /*1ea20*/  HMMA.16816.F32 R8, R16, R10, R24 ;  /* 0x0000000a1008723c */ /* 0x000fe20000001818 */
[----:B------:R-:W2:Y:S01]  /*1ea30*/  LDL.LU.64 R26, [R1+0x2070] ;  /* 0x00207000011a7983 */ /* 0x000ea20000300a00 */
[----:B------:R-:W2:Y:S01]  /*1ea40*/  LDL.LU.64 R24, [R1+0x2068] ;  /* 0x0020680001187983 */ /* 0x000ea20000300a00 */
[----:B------:R-:W-:Y:S11]  /*1ea50*/  FSEL R2, R20, -INF , !P1 ;  /* 0xff80000014027808 */ /* 0x000ff60004800000 */
[----:B------:R-:W-:Y:S09]  /*1ea60*/  @!UPT UIADD3 URZ, URZ, URZ, URZ ;  /* 0x0000003f3f3ff290 */ /* 0x000ff2000fffe03f */
[----:B------:R1:W-:Y:S01]  /*1ea70*/  STL [R1+0x24], R9 ;  /* 0x0000240901007387 */ /* 0x0003e20000100800 */
[----:B------:R-:W-:Y:S02]  /*1ea80*/  STL [R1+0x2c], R11 ;  /* 0x00002c0b01007387 */ /* 0x000fe40000100800 */
[----:B------:R-:W-:Y:S02]  /*1ea90*/  STL.64 [R1+0x2018], R18 ;  /* 0x0020181201007387 */ /* 0x000fe40000100a00 */
[----:B0-----:R-:W-:Y:S01]  /*1eaa0*/  IMAD.MOV.U32 R4, RZ, RZ, R8 ;  /* 0x000000ffff047224 */ /* 0x001fe200078e0008 */
[----:B------:R0:W-:Y:S01]  /*1eab0*/  STL.64 [R1+0x2010], R16 ;  /* 0x0020101001007387 */ /* 0x0001e20000100a00 */
[----:B------:R-:W2:Y:S02]  /*1eac0*/  LDL.LU R8, [R1+0x1e0] ;  /* 0x0001e00001087983 */ /* 0x000ea40000300800 */
[----:B------:R-:W-:Y:S01]  /*1ead0*/  STL [R1+0x890], R2 ;  /* 0x0008900201007387 */ /* 0x000fe20000100800 */
[----:B-1----:R-:W2:Y:S01]  /*1eae0*/  LDL.LU R9, [R1+0x1e4] ;  /* 0x0001e40001097983 */ /* 0x002ea20000300800 */
[----:B------:R-:W2:Y:S03]  /*1eaf0*/  LDL R20, [R1+0xd04] ;  /* 0x000d040001147983 */ /* 0x000ea60000100800 */
[----:B0-----:R-:W2:Y:S01]  /*1eb00*/  LDL.LU.64 R16, [R1+0x1f0] ;  /* 0x0001f00001107983 */ /* 0x001ea20000300a00 */
[----:B------:R-:W2:Y:S02]  /*1eb10*/  LDL.LU.64 R18, [R1+0x1f8] ;  /* 0x0001f80001127983 */ /* 0x000ea40000300a00 */
[----:B------:R-:W-:Y:S01]  /*1eb20*/  FMUL R22, R22, c[0x0][0x188] ;  /* 0x0000620016167a20 */ /* 0x000fe20000400000 */
[----:B------:R-:W-:-:S02]  /*1eb30*/  ISETP.GT.U32.AND.EX P4, PT, R3, RZ, PT, P4 ;  /* 0x000000ff0300720c */ /* 0x000fc40003f84140 */
[----:B------:R-:W-:Y:S02]  /*1eb40*/  MOV R15, R10 ;  /* 0x0000000a000f7202 */ /* 0x000fe40000000f00 */
[----:B------:R-:W-:-:S05]  /*1eb50*/  FSEL R10, R22, -INF , !P4 ;  /* 0xff800000160a7808 */ /* 0x000fca0006000000 */
[----:B------:R-:W-:Y:S01]  /*1eb60*/  STL [R1+0x89c], R10 ;  /* 0x00089c0a01007387 */ /* 0x000fe20000100800 */
[----:B---3--:R-:W-:Y:S01]  /*1eb70*/  IADD3.X R3, RZ, R14, RZ, P2, !PT ;  /* 0x0000000eff037210 */ /* 0x008fe200017fe4ff */
[----:B------:R-:W-:-:S03]  /*1eb80*/  FMUL R5, R5, c[0x0][0x188] ;  /* 0x0000620005057a20 */ /* 0x000fc60000400000 */
[----:B------:R-:W-:Y:S01]  /*1eb90*/  ISETP.GT.U32.AND.EX P5, PT, R3, RZ, PT, P5 ;  /* 0x000000ff0300720c */ /* 0x000fe20003fa4150 */
[----:B--2---:R-:W-:Y:S01]  /*1eba0*/  STL.64 [R1+0x2060], R18 ;  /* 0x0020601201007387 */ /* 0x004fe20000100a00 */
[----:B------:R0:W-:Y:S03]  /*1ebb0*/  STL.64 [R1+0x2058], R16 ;  /* 0x0020581001007387 */ /* 0x0001e60000100a00 */
[----:B0-----:R-:W2:Y:S01]  /*1ebc0*/  LDL.LU R16, [R1+0x160] ;  /* 0x0001600001107983 */ /* 0x001ea20000300800 */
[----:B------:R-:W2:Y:S02]  /*1ebd0*/  LDL.LU R17, [R1+0x164] ;  /* 0x0001640001117983 */ /* 0x000ea40000300800 */
[----:B------:R-:W2:Y:S02]  /*1ebe0*/  LDL.LU R18, [R1+0x168] ;  /* 0x0001680001127983 */ /* 0x000ea40000300800 */
[----:B------:R-:W2:Y:S01]  /*1ebf0*/  LDL.LU R19, [R1+0x16c] ;  /* 0x00016c0001137983 */ /* 0x000ea20000300800 */
[----:B------:R-:W-:Y:S01]  /*1ec00*/  FSEL R10, R5, -INF , !P5 ;  /* 0xff800000050a7808 */ /* 0x000fe20006800000 */
[----:B----4-:R-:W-:Y:S01]  /*1ec10*/  FMUL R7, R7, c[0x0][0x188] ;  /* 0x0000620007077a20 */ /* 0x010fe20000400000 */
[----:B------:R-:W-:Y:S01]  /*1ec20*/  ISETP.GT.U32.AND.EX P3, PT, R3, RZ, PT, P3 ;  /* 0x000000ff0300720c */ /* 0x000fe20003f64130 */
[----:B------:R-:W3:Y:S02]  /*1ec30*/  LDL R5, [R1+0xd00] ;  /* 0x000d000001057983 */ /* 0x000ee40000100800 */
[----:B------:R0:W-:Y:S02]  /*1ec40*/  STL [R1+0x878], R10 ;  /* 0x0008780a01007387 */ /* 0x0001e40000100800 */
[----:B------:R-:W-:Y:S01]  /*1ec50*/  FMUL R21, R21, c[0x0][0x188] ;  /* 0x0000620015157a20 */ /* 0x000fe20000400000 */
[----:B------:R-:W-:-:S02]  /*1ec60*/  ISETP.GT.U32.AND.EX P6, PT, R3, RZ, PT, P6 ;  /* 0x000000ff0300720c */ /* 0x000fc40003fc4160 */
[----:B0-----:R-:W-:Y:S02]  /*1ec70*/  FSEL R10, R7, -INF , !P3 ;  /* 0xff800000070a7808 */ /* 0x001fe40005800000 */
[----:B------:R-:W4:Y:S03]  /*1ec80*/  LDL R7, [R1+0x750] ;  /* 0x0007500001077983 */ /* 0x000f260000100800 */
[----:B------:R0:W-:Y:S02]  /*1ec90*/  STL [R1+0x880], R10 ;  /* 0x0008800a01007387 */ /* 0x0001e40000100800 */
[----:B0-----:R-:W-:-:S05]  /*1eca0*/  FSEL R10, R21, -INF , !P6 ;  /* 0xff800000150a7808 */ /* 0x001fca0007000000 */
[----:B------:R-:W-:Y:S01]  /*1ecb0*/  STL [R1+0x88c], R10 ;  /* 0x00088c0a01007387 */ /* 0x000fe20000100800 */
[----:B------:R-:W-:Y:S01]  /*1ecc0*/  IADD3 R2, P1, R0, 0x28, RZ ;  /* 0x0000002800027810 */ /* 0x000fe20007f3e0ff */
[----:B------:R-:W-:Y:S02]  /*1ecd0*/  STL.64 [R1+0x2040], R14 ;  /* 0x0020400e01007387 */ /* 0x000fe40000100a00 */
[----:B------:R0:W-:Y:S01]  /*1ece0*/  STL.64 [R1+0x2038], R12 ;  /* 0x0020380c01007387 */ /* 0x0001e20000100a00 */
[----:B------:R-:W-:Y:S01]  /*1ecf0*/  ISETP.GT.U32.AND.EX P0, PT, R3, RZ, PT, P0 ;  /* 0x000000ff0300720c */ /* 0x000fe20003f04100 */
[----:B------:R-:W-:Y:S01]  /*1ed00*/  IMAD.X R3, RZ, RZ, R14, P1 ;  /* 0x000000ffff037224 */ /* 0x000fe200008e060e */
[----:B------:R-:W-:Y:S01]  /*1ed10*/  ISETP.GT.U32.AND P2, PT, R2, R29, PT ;  /* 0x0000001d0200720c */ /* 0x000fe20003f44070 */
[----:B0-----:R-:W3:Y:S01]  /*1ed20*/  LDL.LU R12, [R1+0x150] ;  /* 0x00015000010c7983 */ /* 0x001ee20000300800 */
[----:B------:R-:W3:Y:S02]  /*1ed30*/  LDL.LU R13, [R1+0x154] ;  /* 0x00015400010d7983 */ /* 0x000ee40000300800 */
[----:B------:R-:W3:Y:S02]  /*1ed40*/  LDL.LU R14, [R1+0x158] ;  /* 0x00015800010e7983 */ /* 0x000ee40000300800 */
[----:B------:R-:W3:Y:S01]  /*1ed50*/  LDL.LU R15, [R1+0x15c] ;  /* 0x00015c00010f7983 */ /* 0x000ee20000300800 */
[----:B--2---:R-:W-:Y:S01]  /*1ed60*/  HMMA.16816.F32 R8, R24, R8, R16 ;  /* 0x000000081808723c */ /* 0x004fe20000001810 */
[----:B------:R-:W2:Y:S01]  /*1ed70*/  LDL.LU.64 R18, [R1+0x2060] ;  /* 0x0020600001127983 */ /* 0x000ea20000300a00 */
[----:B------:R-:W3:Y:S11]  /*1ed80*/  LDL.LU.64 R16, [R1+0x2058] ;  /* 0x0020580001107983 */ /* 0x000ef60000300a00 */
[----:B------:R-:W-:Y:S10]  /*1ed90*/  @!UPT UIADD3 URZ, URZ, URZ, URZ ;  /* 0x0000003f3f3ff290 */ /* 0x000ff4000fffe03f */
[----:B------:R0:W-:Y:S01]  /*1eda0*/  STL.64 [R1+0x10], R8 ;  /* 0x0000100801007387 */ /* 0x0001e20000100a00 */
[----:B------:R-:W-:Y:S02]  /*1edb0*/  MOV R29, R10 ;  /* 0x0000000a001d7202 */ /* 0x000fe40000000f00 */
[----:B------:R-:W-:Y:S02]  /*1edc0*/  MOV R28, R11 ;  /* 0x0000000b001c7202 */ /* 0x000fe40000000f00 */
[----:B------:R-:W2:Y:S04]  /*1edd0*/  LDL.LU.64 R10, [R1+0x2050] ;  /* 0x00205000010a7983 */ /* 0x000ea80000300a00 */
[----:B0-----:R-:W4:Y:S01]  /*1ede0*/  LDL.LU.64 R8, [R1+0x2048] ;  /* 0x0020480001087983 */ /* 0x001f220000300a00 */
[----:B------:R-:W-:Y:S01]  /*1edf0*/  FMUL R23, R23, c[0x0][0x188] ;  /* 0x0000620017177a20 */ /* 0x000fe20000400000 */
[----:B------:R-:W-:-:S02]  /*1ee00*/  ISETP.GT.U32.AND.EX P2, PT, R3, RZ, PT, P2 ;  /* 0x000000ff0300720c */ /* 0x000fc40003f44120 */
[----:B------:R-:W-:Y:S01]  /*1ee10*/  ISETP.GT.U32.AND P4, PT, R2, R20, PT ;  /* 0x000000140200720c */ /* 0x000fe20003f84070 */
[----:B------:R-:W-:Y:S01]  /*1ee20*/  STL [R1+0x200c], R28 ;  /* 0x00200c1c01007387 */ /* 0x000fe20000100800 */
[----:B------:R-:W-:Y:S01]  /*1ee30*/  FSEL R21, R23, -INF , !P0 ;  /* 0xff80000017157808 */ /* 0x000fe20004000000 */
[----:B------:R-:W-:Y:S01]  /*1ee40*/  STL [R1+0x2008], R29 ;  /* 0x0020081d01007387 */ /* 0x000fe20000100800 */
[----:B------:R-:W-:Y:S01]  /*1ee50*/  ISETP.GT.U32.AND.EX P4, PT, R3, RZ, PT, P4 ;  /* 0x000000ff0300720c */ /* 0x000fe20003f84140 */
[----:B------:R-:W5:Y:S02]  /*1ee60*/  LDL.LU.64 R22, [R1+0x1d8] ;  /* 0x0001d80001167983 */ /* 0x000f640000300a00 */
[----:B------:R-:W-:Y:S01]  /*1ee70*/  STL [R1+0x898], R21 ;  /* 0x0008981501007387 */ /* 0x000fe20000100800 */
[----:B---3--:R-:W-:Y:S01]  /*1ee80*/  HMMA.16816.F32 R24, R24, R16, R12 ;  /* 0x000000101818723c */ /* 0x008fe2000000180c */
[----:B--2---:R-:W-:Y:S02]  /*1ee90*/  FMUL R10, R10, c[0x0][0x188] ;  /* 0x000062000a0a7a20 */ /* 0x004fe40000400000 */
[----:B----4-:R-:W-:-:S05]  /*1eea0*/  FMUL R8, R8, c[0x0][0x188] ;  /* 0x0000620008087a20 */ /* 0x010fca0000400000 */
[----:B------:R-:W-:-:S05]  /*1eeb0*/  FSEL R8, R8, -INF , !P2 ;  /* 0xff80000008087808 */ /* 0x000fca0005000000 */
[----:B------:R0:W-:Y:S02]  /*1eec0*/  STL [R1+0x870], R8 ;  /* 0x0008700801007387 */ /* 0x0001e40000100800 */
[----:B0-----:R-:W-:-:S05]  /*1eed0*/  FSEL R8, R10, -INF , !P4 ;  /* 0xff8000000a087808 */ /* 0x001fca0006000000 */
[----:B------:R-:W-:Y:S01]  /*1eee0*/  STL [R1+0x874], R8 ;  /* 0x0008740801007387 */ /* 0x000fe20000100800 */
[----:B------:R-:W2:Y:S01]  /*1eef0*/  LDL.LU.64 R14, [R1+0x2040] ;  /* 0x00204000010e7983 */ /* 0x000ea20000300a00 */
[C---:B-----5:R-:W-:Y:S02]  /*1ef00*/  ISETP.GT.U32.AND P5, PT, R2.reuse, R6, PT ;  /* 0x000000060200720c */ /* 0x060fe40003fa4070 */
[----:B------:R-:W-:Y:S01]  /*1ef10*/  ISETP.GT.U32.AND P3, PT, R2, R5, PT ;  /* 0x000000050200720c */ /* 0x000fe20003f64070 */
[----:B------:R-:W-:Y:S01]  /*1ef20*/  FMUL R4, R4, c[0x0][0x188] ;  /* 0x0000620004047a20 */ /* 0x000fe20000400000 */
[----:B------:R-:W3:Y:S01]  /*1ef30*/  LDL.LU.64 R12, [R1+0x2038] ;  /* 0x00203800010c7983 */ /* 0x000ee20000300a00 */
[C---:B------:R-:W-:Y:S02]  /*1ef40*/  ISETP.GT.U32.AND.EX P5, PT, R3.reuse, RZ, PT, P5 ;  /* 0x000000ff0300720c */ /* 0x040fe40003fa4150 */
[----:B------:R-:W-:Y:S02]  /*1ef50*/  ISETP.GT.U32.AND.EX P3, PT, R3, RZ, PT, P3 ;  /* 0x000000ff0300720c */ /* 0x000fe40003f64130 */
[----:B------:R-:W-:-:S02]  /*1ef60*/  IADD3 R2, P6, R0, 0x29, RZ ;  /* 0x0000002900027810 */ /* 0x000fc40007fde0ff */
[----:B------:R-:W-:Y:S01]  /*1ef70*/  FSEL R3, R4, -INF , !P5 ;  /* 0xff80000004037808 */ /* 0x000fe20006800000 */
[----:B------:R-:W-:Y:S01]  /*1ef80*/  STL.64 [R1+0x8], R26 ;  /* 0x0000081a01007387 */ /* 0x000fe20000100a00 */
[----:B------:R-:W-:Y:S02]  /*1ef90*/  MOV R29, R25 ;  /* 0x00000019001d7202 */ /* 0x000fe40000000f00 */
[----:B------:R-:W4:Y:S02]  /*1efa0*/  LDL R25, [R1+0xd00] ;  /* 0x000d000001197983 */ /* 0x000f240000100800 */
[----:B------:R-:W-:Y:S01]  /*1efb0*/  IMAD.MOV.U32 R28, RZ, RZ, R24 ;  /* 0x000000ffff1c7224 */ /* 0x000fe200078e0018 */
[----:B------:R0:W-:Y:S01]  /*1efc0*/  STL [R1+0x87c], R3 ;  /* 0x00087c0301007387 */ /* 0x0001e20000100800 */
[----:B------:R1:W-:Y:S01]  /*1efd0*/  STL [R1+0x1fac], R0 ;  /* 0x001fac0001007387 */ /* 0x0003e20000100800 */
[----:B------:R-:W-:Y:S01]  /*1efe0*/  ISETP.GT.U32.AND P4, PT, R2, R5, PT ;  /* 0x000000050200720c */ /* 0x000fe20003f84070 */
[----:B------:R-:W-:-:S02]  /*1eff0*/  FMUL R5, R9, c[0x0][0x188] ;  /* 0x0000620009057a20 */ /* 0x000fc40000400000 */
[----:B------:R-:W-:Y:S01]  /*1f000*/  FMUL R4, R11, c[0x0][0x188] ;  /* 0x000062000b047a20 */ /* 0x000fe20000400000 */
[----:B--2---:R-:W-:Y:S01]  /*1f010*/  IADD3.X R24, RZ, R14, RZ, P6, !PT ;  /* 0x0000000eff187210 */ /* 0x004fe200037fe4ff */
[----:B0-----:R-:W-:Y:S01]  /*1f020*/  FMUL R3, R15, c[0x0][0x188] ;  /* 0x000062000f037a20 */ /* 0x001fe20000400000 */
[----:B------:R-:W3:Y:S01]  /*1f030*/  LDL.LU R14, [R1+0x2030] ;  /* 0x00203000010e7983 */ /* 0x000ee20000300800 */
[----:B------:R-:W3:Y:S02]  /*1f040*/  LDL.LU R15, [R1+0x202c] ;  /* 0x00202c00010f7983 */ /* 0x000ee40000300800 */
[----:B------:R-:W3:Y:S02]  /*1f050*/  LDL.LU R8, [R1+0x140] ;  /* 0x0001400001087983 */ /* 0x000ee40000300800 */
[----:B------:R-:W3:Y:S01]  /*1f060*/  LDL.LU R9, [R1+0x144] ;  /* 0x0001440001097983 */ /* 0x000ee20000300800 */
[----:B------:R-:W3:Y:S01]  /*1f070*/  LDL.LU R10, [R1+0x148] ;  /* 0x00014800010a7983 */ /* 0x000ee20000300800 */
[----:B------:R-:W3:Y:S01]  /*1f080*/  LDL.LU R11, [R1+0x14c] ;  /* 0x00014c00010b7983 */ /* 0x000ee20000300800 */
[----:B------:R-:W-:-:S02]  /*1f090*/  ISETP.GT.U32.AND P1, PT, R2, R7, PT ;  /* 0x000000070200720c */ /* 0x000fc40003f24070 */
[C---:B------:R-:W-:Y:S02]  /*1f0a0*/  ISETP.GT.U32.AND P0, PT, R2.reuse, R20, PT ;  /* 0x000000140200720c */ /* 0x040fe40003f04070 */
[----:B------:R-:W-:Y:S01]  /*1f0b0*/  ISETP.GT.U32.AND P2, PT, R2, R6, PT ;  /* 0x000000060200720c */ /* 0x000fe20003f44070 */
[----:B------:R-:W-:Y:S01]  /*1f0c0*/  IADD3 R2, P5, R0, 0x30, RZ ;  /* 0x0000003000027810 */ /* 0x000fe20007fbe0ff */
[----:B-1----:R-:W-:Y:S02]  /*1f0d0*/  FSEL R0, R3, -INF , !P3 ;  /* 0xff80000003007808 */ /* 0x002fe40005800000 */
[C---:B------:R-:W-:Y:S02]  /*1f0e0*/  ISETP.GT.U32.AND.EX P1, PT, R24.reuse, RZ, PT, P1 ;  /* 0x000000ff1800720c */ /* 0x040fe40003f24110 */
[----:B------:R-:W-:Y:S02]  /*1f0f0*/  ISETP.GT.U32.AND.EX P0, PT, R24, RZ, PT, P0 ;  /* 0x000000ff1800720c */ /* 0x000fe40003f04100 */
[----:B------:R-:W-:Y:S01]  /*1f100*/  ISETP.GT.U32.AND P6, PT, R2, R7, PT ;  /* 0x000000070200720c */ /* 0x000fe20003fc4070 */
[----:B------:R-:W-:Y:S01]  /*1f110*/  IMAD.MOV.U32 R3, RZ, RZ, R22 ;  /* 0x000000ffff037224 */ /* 0x000fe200078e0016 */
[----:B------:R0:W-:Y:S01]  /*1f120*/  STL [R1+0x894], R0 ;  /* 0x0008940001007387 */ /* 0x0001e20000100800 */
[----:B------:R-:W-:Y:S02]  /*1f130*/  STL [R1+0x2028], R24 ;  /* 0x0020281801007387 */ /* 0x000fe40000100800 */
[----:B------:R-:W2:Y:S01]  /*1f140*/  LDL.64 R26, [R1+0x1e8] ;  /* 0x0001e800011a7983 */ /* 0x000ea20000100a00 */
[----:B------:R-:W-:Y:S01]  /*1f150*/  FSEL R7, R5, -INF , !P1 ;  /* 0xff80000005077808 */ /* 0x000fe20004800000 */
[----:B------:R-:W-:Y:S01]  /*1f160*/  FSEL R5, R4, -INF , !P0 ;  /* 0xff80000004057808 */ /* 0x000fe20004000000 */
[----:B0-----:R-:W-:-:S02]  /*1f170*/  MOV R0, R23 ;  /* 0x0000001700007202 */ /* 0x001fc40000000f00 */
[C---:B------:R-:W-:Y:S02]  /*1f180*/  ISETP.GT.U32.AND P1, PT, R2.reuse, R6, PT ;  /* 0x000000060200720c */ /* 0x040fe40003f24070 */
[C---:B------:R-:W-:Y:S01]  /*1f190*/  ISETP.GT.U32.AND P3, PT, R2.reuse, R20, PT ;  /* 0x000000140200720c */ /* 0x040fe20003f64070 */
[----:B---3--:R-:W-:Y:S01]  /*1f1a0*/  HMMA.16816.F32 R8, R12, R22, R8 ;  /* 0x000000160c08723c */ /* 0x008fe20000001808 */
[----:B------:R-:W3:Y:S11]  /*1f1b0*/  LDL.64 R22, [R1+0xce8] ;  /* 0x000ce80001167983 */ /* 0x000ef60000100a00 */
[----:B------:R-:W-:Y:S11]  /*1f1c0*/  @!UPT UIADD3 URZ, URZ, URZ, URZ ;  /* 0x0000003f3f3ff290 */ /* 0x000ff6000fffe03f */
[----:B------:R-:W-:Y:S01]  /*1f1d0*/  STL [R1+0x1ff8], R10 ;  /* 0x001ff80a01007387 */ /* 0x000fe20000100800 */
[----:B------:R-:W-:Y:S02]  /*1f1e0*/  STL.64 [R1+0x1fb0], R8 ;  /* 0x001fb00801007387 */ /* 0x000fe40000100a00 */
[----:B------:R0:W-:Y:S02]  /*1f1f0*/  STL [R1+0x1fa8], R11 ;  /* 0x001fa80b01007387 */ /* 0x0001e40000100800 */
[----:B0-----:R-:W5:Y:S01]  /*1f200*/  LDL R11, [R1+0x640] ;  /* 0x00064000010b7983 */ /* 0x001f620000100800 */
[----:B------:R-:W-:Y:S02]  /*1f210*/  STL [R1+0x868], R7 ;  /* 0x0008680701007387 */ /* 0x000fe40000100800 */
[----:B------:R-:W3:Y:S02]  /*1f220*/  LDL.LU R4, [R1+0xc0] ;  /* 0x0000c00001047983 */ /* 0x000ee40000300800 */
[----:B------:R0:W-:Y:S02]  /*1f230*/  STL [R1+0x86c], R5 ;  /* 0x00086c0501007387 */ /* 0x0001e40000100800 */
[----:B0-----:R-:W3:Y:S01]  /*1f240*/  LDL.LU R5, [R1+0xc4] ;  /* 0x0000c40001057983 */ /* 0x001ee20000300800 */
[----:B------:R-:W3:Y:S02]  /*1f250*/  LDL.LU R6, [R1+0xc8] ;  /* 0x0000c80001067983 */ /* 0x000ee40000300800 */
[----:B------:R-:W3:Y:S02]  /*1f260*/  LDL.LU R7, [R1+0xcc] ;  /* 0x0000cc0001077983 */ /* 0x000ee40000300800 */
[----:B------:R-:W5:Y:S01]  /*1f270*/  LDL.64 R20, [R1+0xcd8] ;  /* 0x000cd80001147983 */ /* 0x000f620000100a00 */
[----:B------:R-:W5:Y:S01]  /*1f280*/  LDL.64 R16, [R1+0xcc8] ;  /* 0x000cc80001107983 */ /* 0x000f620000100a00 */
[----:B------:R-:W5:Y:S01]  /*1f290*/  LDL.LU R24, [R1+0x2028] ;  /* 0x0020280001187983 */ /* 0x000f620000300800 */
[----:B----4-:R-:W-:-:S02]  /*1f2a0*/  ISETP.GT.U32.AND P0, PT, R2, R25, PT ;  /* 0x000000190200720c */ /* 0x010fc40003f04070 */
[----:B--2---:R-:W-:Y:S01]  /*1f2b0*/  MOV R10, R27 ;  /* 0x0000001b000a7202 */ /* 0x004fe20000000f00 */
[----:B---3--:R-:W-:Y:S11]  /*1f2c0*/  HMMA.16816.F32 R4, R12, R26, R4 ;  /* 0x0000001a0c04723c */ /* 0x008ff60000001804 */
[----:B------:R-:W-:Y:S11]  /*1f2d0*/  @!UPT UIADD3 URZ, URZ, URZ, URZ ;  /* 0x0000003f3f3ff290 */ /* 0x000ff6000fffe03f */
[----:B------:R-:W-:Y:S01]  /*1f2e0*/  @!UPT UIADD3 URZ, URZ, URZ, URZ ;  /* 0x0000003f3f3ff290 */ /* 0x000fe2000fffe03f */
[----:B------:R-:W-:Y:S01]  /*1f2f0*/  STL.64 [R1+0x1fe0], R4 ;  /* 0x001fe00401007387 */ /* 0x000fe20000100a00 */
[----:B------:R0:W-:Y:S02]  /*1f300*/  STL.64 [R1+0x1fb8], R6 ;  /* 0x001fb80601007387 */ /* 0x0001e40000100a00 */
[----:B0-----:R-:W-:Y:S01]  /*1f310*/  IMAD.MOV.U32 R6, RZ, RZ, R3 ;  /* 0x000000ffff067224 */ /* 0x001fe200078e0003 */
[----:B------:R-:W-:-:S05]  /*1f320*/  MOV R7, R0 ;  /* 0x0000000000077202 */ /* 0x000fca0000000f00 */
[----:B------:R0:W-:Y:S01]  /*1f330*/  STL.64 [R1+0x2020], R6 ;  /* 0x0020200601007387 */ /* 0x0001e20000100a00 */
[----:B------:R-:W2:Y:S02]  /*1f340*/  LDL.LU R4, [R1+0x90] ;  /* 0x0000900001047983 */ /* 0x000ea40000300800 */
[----:B------:R-:W2:Y:S01]  /*1f350*/  LDL.LU R5, [R1+0x94] ;  /* 0x0000940001057983 */ /* 0x000ea20000300800 */
[----:B0-----:R-:W2:Y:S01]  /*1f360*/  LDL.LU R6, [R1+0x98] ;  /* 0x0000980001067983 */ /* 0x001ea20000300800 */
[----:B------:R-:W2:Y:S02]  /*1f370*/  LDL.LU R7, [R1+0x9c] ;  /* 0x00009c0001077983 */ /* 0x000ea40000300800 */
[----:B-----5:R-:W-:-:S04]  /*1f380*/  IMAD.WIDE R20, R11, 0x2, R20 ;  /* 0x000000020b147825 */ /* 0x020fc800078e0214 */
[----:B------:R-:W-:-:S04]  /*1f390*/  IMAD.WIDE R22, R11, 0x2, R22 ;  /* 0x000000020b167825 */ /* 0x000fc800078e0216 */
[C---:B------:R-:W-:Y:S01]  /*1f3a0*/  IMAD.WIDE R2, R11.reuse, 0x2, R16 ;  /* 0x000000020b027825 */ /* 0x040fe200078e0210 */
[C---:B------:R-:W-:Y:S02]  /*1f3b0*/  ISETP.GT.U32.AND.EX P2, PT, R24.reuse, RZ, PT, P2 ;  /* 0x000000ff1800720c */ /* 0x040fe40003f44120 */
[----:B------:R-:W-:Y:S01]  /*1f3c0*/  ISETP.GT.U32.AND.EX P4, PT, R24, RZ, PT, P4 ;  /* 0x000000ff1800720c */ /* 0x000fe20003f84140 */
[----:B------:R0:W3:Y:S04]  /*1f3d0*/  LDG.E.U16 R17, [R20.64] ;  /* 0x0000000614117981 */ /* 0x0000e8000c1e1500 */
[----:B------:R-:W4:Y:S04]  /*1f3e0*/  LDL.64 R24, [R1+0xca8] ;  /* 0x000ca80001187983 */ /* 0x000f280000100a00 */
[----:B------:R1:W5:Y:S04]  /*1f3f0*/  LDG.E.U16 R16, [R22.64] ;  /* 0x0000000616107981 */ /* 0x000368000c1e1500 */
[----:B------:R-:W3:Y:S04]  /*1f400*/  LDL.64 R26, [R1+0xcb8] ;  /* 0x000cb800011a7983 */ /* 0x000ee80000100a00 */
[----:B------:R-:W3:Y:S04]  /*1f410*/  LDG.E.U16 R3, [R2.64] ;  /* 0x0000000602037981 */ /* 0x000ee8000c1e1500 */
[----:B------:R-:W5:Y:S04]  /*1f420*/  LDL.64 R8, [R1+0xc78] ;  /* 0x000c780001087983 */ /* 0x000f680000100a00 */
[----:B0-----:R-:W5:Y:S04]  /*1f430*/  LDL.64 R20, [R1+0xc88] ;  /* 0x000c880001147983 */ /* 0x001f680000100a00 */
[----:B-1----:R-:W5:Y:S01]  /*1f440*/  LDL.64 R22, [R1+0xc98] ;  /* 0x000c980001167983 */ /* 0x002f620000100a00 */
[----:B------:R-:W-:Y:S01]  /*1f450*/  IMAD.MOV.U32 R0, RZ, RZ, R19 ;  /* 0x000000ffff007224 */ /* 0x000fe200078e0013 */
[----:B--2---:R-:W-:Y:S02]  /*1f460*/  HMMA.16816.F32 R12, R12, R18, R4 ;  /* 0x000000120c0c723c */ /* 0x004fe40000001804 */
[----:B------:R-:W2:Y:S05]  /*1f470*/  LDL.LU.64 R6, [R1+0x2020] ;  /* 0x0020200001067983 */ /* 0x000eaa0000300a00 */
[----:B------:R-:W-:Y:S01]  /*1f480*/  MOV R4, R18 ;  /* 0x0000001200047202 */ /* 0x000fe20000000f00 */
[C---:B----4-:R-:W-:Y:S01]  /*1f490*/  IMAD.WIDE R24, R11.reuse, 0x2, R24 ;  /* 0x000000020b187825 */ /* 0x050fe200078e0218 */
[----:B------:R-:W2:Y:S03]  /*1f4a0*/  LDL.LU.64 R18, [R1+0x2018] ;  /* 0x0020180001127983 */ /* 0x000ea60000300a00 */
[----:B---3--:R-:W-:Y:S02]  /*1f4b0*/  STL [R1+0xec], R17 ;  /* 0x0000ec1101007387 */ /* 0x008fe40000100800 */
[----:B-----5:R0:W-:Y:S02]  /*1f4c0*/  STL [R1+0xf0], R16 ;  /* 0x0000f01001007387 */ /* 0x0201e40000100800 */
[C---:B------:R-:W-:Y:S01]  /*1f4d0*/  IMAD.WIDE R26, R11.reuse, 0x2, R26 ;  /* 0x000000020b1a7825 */ /* 0x040fe200078e021a */
[----:B------:R1:W3:Y:S04]  /*1f4e0*/  LDG.E.U16 R5, [R24.64] ;  /* 0x0000000618057981 */ /* 0x0002e8000c1e1500 */
[----:B0-----:R-:W2:Y:S02]  /*1f4f0*/  LDL.LU.64 R16, [R1+0x2010] ;  /* 0x0020100001107983 */ /* 0x001ea40000300a00 */
[----:B------:R-:W-:Y:S02]  /*1f500*/  STL.64 [R1+0x1fc8], R14 ;  /* 0x001fc80e01007387 */ /* 0x000fe40000100a00 */
[----:B------:R0:W-:Y:S02]  /*1f510*/  STL.64 [R1+0x1fc0], R12 ;  /* 0x001fc00c01007387 */ /* 0x0001e40000100a00 */
[----:B------:R4:W-:Y:S01]  /*1f520*/  STL [R1+0xe8], R3 ;  /* 0x0000e80301007387 */ /* 0x0009e20000100800 */
[----:B-1----:R-:W2:Y:S01]  /*1f530*/  LDL.LU R24, [R1+0x70] ;  /* 0x0000700001187983 */ /* 0x002ea20000300800 */
[----:B------:R-:W2:Y:S03]  /*1f540*/  LDL.LU R25, [R1+0x74] ;  /* 0x0000740001197983 */ /* 0x000ea60000300800 */
[----:B0-----:R0:W5:Y:S04]  /*1f550*/  LDG.E.U16 R13, [R26.64] ;  /* 0x000000061a0d7981 */ /* 0x001168000c1e1500 */
[----:B0-----:R-:W2:Y:S01]  /*1f560*/  LDL.LU R26, [R1+0x78] ;  /* 0x00007800011a7983 */ /* 0x001ea20000300800 */
[----:B------:R-:W2:Y:S02]  /*1f570*/  LDL.LU R27, [R1+0x7c] ;  /* 0x00007c00011b7983 */ /* 0x000ea40000300800 */
[----:B------:R-:W-:-:S04]  /*1f580*/  IMAD.WIDE R20, R11, 0x2, R20 ;  /* 0x000000020b147825 */ /* 0x000fc800078e0214 */
[----:B------:R-:W-:-:S04]  /*1f590*/  IMAD.WIDE R22, R11, 0x2, R22 ;  /* 0x000000020b167825 */ /* 0x000fc800078e0216 */
[----:B----4-:R-:W-:Y:S02]  /*1f5a0*/  IMAD.WIDE R2, R11, 0x2, R8 ;  /* 0x000000020b027825 */ /* 0x010fe400078e0208 */
[----:B------:R2:W4:Y:S04]  /*1f5b0*/  LDG.E.U16 R9, [R20.64] ;  /* 0x0000000614097981 */ /* 0x000528000c1e1500 */
[----:B------:R2:W3:Y:S04]  /*1f5c0*/  LDG.E.U16 R8, [R22.64] ;  /* 0x0000000616087981 */ /* 0x0004e8000c1e1500 */
[----:B------:R-:W3:Y:S01]  /*1f5d0*/  LDG.E.U16 R3, [R2.64] ;  /* 0x0000000602037981 */ /* 0x000ee2000c1e1500 */
[----:B------:R-:W-:-:S02]  /*1f5e0*/  MOV R14, R4 ;  /* 0x00000004000e7202 */ /* 0x000fc40000000f00 */
[----:B------:R-:W-:-:S05]  /*1f5f0*/  MOV R15, R0 ;  /* 0x00000000000f7202 */ /* 0x000fca0000000f00 */
[----:B------:R-:W-:Y:S01]  /*1f600*/  STL.64 [R1+0x2000], R14 ;  /* 0x0020000e01007387 */ /* 0x000fe20000100a00 */
[----:B--2---:R-:W-:Y:S03]  /*1f610*/  HMMA.16816.F32 R20, R16, R6, R24 ;  /* 0x000000061014723c */ /* 0x004fe60000001818 */
[----:B-----5:R0:W-:Y:S04]  /*1f620*/  STL [R1+0xe4], R13 ;  /* 0x0000e40d01007387 */ /* 0x0201e80000100800 */
[----:B0-----:R-:W2:Y:S01]  /*1f630*/  LDL.64 R12, [R1+0xc68] ;  /* 0x000c6800010c7983 */ /* 0x001ea20000100a00 */
[----:B---3--:R0:W-:Y:S02]  /*1f640*/  STL [R1+0xe0], R5 ;  /* 0x0000e00501007387 */ /* 0x0081e40000100800 */
[----:B------:R-:W3:Y:S01]  /*1f650*/  LDL.64 R6, [R1+0xc48] ;  /* 0x000c480001067983 */ /* 0x000ee20000100a00 */
[----:B0-----:R-:W5:Y:S01]  /*1f660*/  LDL.64 R4, [R1+0xc58] ;  /* 0x000c580001047983 */ /* 0x001f620000100a00 */
[----:B----4-:R-:W-:Y:S02]  /*1f670*/  STL [R1+0xd8], R9 ;  /* 0x0000d80901007387 */ /* 0x010fe40000100800 */
[----:B------:R0:W-:Y:S02]  /*1f680*/  STL [R1+0xdc], R8 ;  /* 0x0000dc0801007387 */ /* 0x0001e40000100800 */
[----:B0-----:R-:W4:Y:S01]  /*1f690*/  LDL.64 R8, [R1+0xc38] ;  /* 0x000c380001087983 */ /* 0x001f220000100a00 */
[----:B------:R0:W-:Y:S03]  /*1f6a0*/  STL [R1+0xd4], R3 ;  /* 0x0000d40301007387 */ /* 0x0001e60000100800 */
[----:B0-----:R-:W3:Y:S03]  /*1f6b0*/  LDL.64 R2, [R1+0xc28] ;  /* 0x000c280001027983 */ /* 0x001ee60000100a00 */
[----:B------:R-:W-:Y:S02]  /*1f6c0*/  STL.64 [R1+0x1fd8], R22 ;  /* 0x001fd81601007387 */ /* 0x000fe40000100a00 */
[----:B------:R0:W-:Y:S02]  /*1f6d0*/  STL.64 [R1+0x1fd0], R20 ;  /* 0x001fd01401007387 */ /* 0x0001e40000100a00 */
[----:B0-----:R-:W-:Y:S01]  /*1f6e0*/  IMAD.MOV.U32 R20, RZ, RZ, R28 ;  /* 0x000000ffff147224 */ /* 0x001fe200078e001c */
[----:B------:R-:W-:Y:S01]  /*1f6f0*/  MOV R21, R29 ;  /* 0x0000001d00157202 */ /* 0x000fe20000000f00 */
[----:B------:R-:W3:Y:S01]  /*1f700*/  LDL.LU R28, [R1+0x200c] ;  /* 0x00200c00011c7983 */ /* 0x000ee20000300800 */
[----:B------:R-:W3:Y:S02]  /*1f710*/  LDL.LU R29, [R1+0x2008] ;  /* 0x00200800011d7983 */ /* 0x000ee40000300800 */
[----:B------:R-:W3:Y:S02]  /*1f720*/  LDL.LU R22, [R1+0x8] ;  /* 0x0000080001167983 */ /* 0x000ee40000300800 */
[----:B------:R-:W3:Y:S02]  /*1f730*/  LDL.LU R23, [R1+0xc] ;  /* 0x00000c0001177983 */ /* 0x000ee40000300800 */
[----:B--2---:R-:W-:-:S05]  /*1f740*/  IMAD.WIDE R14, R11, 0x2, R12 ;  /* 0x000000020b0e7825 */ /* 0x004fca00078e020c */
[----:B------:R0:W2:Y:S04]  /*1f750*/  LDG.E.U16 R0, [R14.64] ;  /* 0x000000060e007981 */ /* 0x0000a8000c1e1500 */
[----:B---3--:R1:W-:Y:S02]  /*1f760*/  STL.64 [R1+0x1ff0], R22 ;  /* 0x001ff01601007387 */ /* 0x0083e40000100a00 */
[----:B-1----:R-:W-:Y:S01]  /*1f770*/  MOV R22, R29 ;  /* 0x0000001d00167202 */ /* 0x002fe20000000f00 */
[----:B------:R-:W-:Y:S02]  /*1f780*/  IMAD.MOV.U32 R23, RZ, RZ, R28 ;  /* 0x000000ffff177224 */ /* 0x000fe400078e001c */
[----:B-----5:R-:W-:-:S06]  /*1f790*/  IMAD.WIDE R28, R11, 0x2, R4 ;  /* 0x000000020b1c7825 */ /* 0x020fcc00078e0204 */
[----:B------:R1:W3:Y:S04]  /*1f7a0*/  LDG.E.U16 R29, [R28.64] ;  /* 0x000000061c1d7981 */ /* 0x0002e8000c1e1500 */
[----:B------:R5:W-:Y:S01]  /*1f7b0*/  STL.64 [R1+0x1fe8], R20 ;  /* 0x001fe81401007387 */ /* 0x000be20000100a00 */
[----:B------:R-:W-:-:S04]  /*1f7c0*/  IMAD.WIDE R26, R11, 0x2, R6 ;  /* 0x000000020b1a7825 */ /* 0x000fc800078e0206 */
[----:B----4-:R-:W-:Y:S01]  /*1f7d0*/  IMAD.WIDE R24, R11, 0x2, R8 ;  /* 0x000000020b187825 */ /* 0x010fe200078e0208 */
[----:B-1----:R1:W4:Y:S04]  /*1f7e0*/  LDG.E.U16 R28, [R26.64] ;  /* 0x000000061a1c7981 */ /* 0x002328000c1e1500 */
[----:B-----5:R-:W5:Y:S01]  /*1f7f0*/  LDL.LU R20, [R1+0x10] ;  /* 0x0000100001147983 */ /* 0x020f620000300800 */
[----:B------:R-:W5:Y:S02]  /*1f800*/  LDL.LU R21, [R1+0x14] ;  /* 0x0000140001157983 */ /* 0x000f640000300800 */
[----:B------:R-:W4:Y:S02]  /*1f810*/  LDL.64 R4, [R1+0xc18] ;  /* 0x000c180001047983 */ /* 0x000f240000100a00 */
[----:B------:R-:W4:Y:S01]  /*1f820*/  LDL.64 R12, [R1+0xc08] ;  /* 0x000c0800010c7983 */ /* 0x000f220000100a00 */
[----:B------:R-:W5:Y:S04]  /*1f830*/  LDL.64 R6, [R1+0xbf8] ;  /* 0x000bf80001067983 */ /* 0x000f680000100a00 */
[----:B------:R-:W5:Y:S01]  /*1f840*/  LDL.64 R8, [R1+0xbe8] ;  /* 0x000be80001087983 */ /* 0x000f620000100a00 */
[----:B0-----:R-:W5:Y:S03]  /*1f850*/  LDL.LU.64 R14, [R1+0x2000] ;  /* 0x00200000010e7983 */ /* 0x001f660000300a00 */
[----:B--2---:R0:W-:Y:S04]  /*1f860*/  STL [R1+0xd0], R0 ;  /* 0x0000d00001007387 */ /* 0x0041e80000100800 */
[----:B0-----:R-:W2:Y:S04]  /*1f870*/  LDL.LU R0, [R1+0x24] ;  /* 0x0000240001007983 */ /* 0x001ea80000300800 */
[----:B---3--:R0:W-:Y:S01]  /*1f880*/  STL [R1+0xcc], R29 ;  /* 0x0000cc1d01007387 */ /* 0x0081e20000100800 */
[----:B-1----:R-:W5:Y:S03]  /*1f890*/  LDL.LU R26, [R1+0x1e8] ;  /* 0x0001e800011a7983 */ /* 0x002f660000300800 */
[----:B0-----:R5:W3:Y:S01]  /*1f8a0*/  LDG.E.U16 R29, [R24.64] ;  /* 0x00000006181d7981 */ /* 0x001ae2000c1e1500 */
[----:B------:R-:W-:-:S02]  /*1f8b0*/  MOV R27, R10 ;  /* 0x0000000a001b7202 */ /* 0x000fc40000000f00 */
[----:B------:R-:W2:Y:S02]  /*1f8c0*/  LDL.LU R10, [R1+0x1ff8] ;  /* 0x001ff800010a7983 */ /* 0x000ea40000300800 */
[----:B------:R-:W-:-:S04]  /*1f8d0*/  IMAD.WIDE R2, R11, 0x2, R2 ;  /* 0x000000020b027825 */ /* 0x000fc800078e0202 */
[C---:B----4-:R-:W-:Y:S02]  /*1f8e0*/  IMAD.WIDE R4, R11.reuse, 0x2, R4 ;  /* 0x000000020b047825 */ /* 0x050fe400078e0204 */
[----:B------:R-:W4:Y:S02]  /*1f8f0*/  LDG.E.U16 R3, [R2.64] ;  /* 0x0000000602037981 */ /* 0x000f24000c1e1500 */
[----:B------:R-:W-:-:S06]  /*1f900*/  IMAD.WIDE R12, R11, 0x2, R12 ;  /* 0x000000020b0c7825 */ /* 0x000fcc00078e020c */
[----:B------:R0:W2:Y:S01]  /*1f910*/  LDG.E.U16 R12, [R12.64] ;  /* 0x000000060c0c7981 */ /* 0x0000a2000c1e1500 */
[----:B-----5:R-:W-:Y:S03]  /*1f920*/  HMMA.16816.F32 R24, R16, R26, R20 ;  /* 0x0000001a1018723c */ /* 0x020fe60000001814 */
[----:B------:R-:W5:Y:S01]  /*1f930*/  LDL.LU.64 R22, [R1+0x1ff0] ;  /* 0x001ff00001167983 */ /* 0x000f620000300a00 */
[----:B------:R-:W5:Y:S11]  /*1f940*/  LDL.LU.64 R20, [R1+0x1fe8] ;  /* 0x001fe80001147983 */ /* 0x000f760000300a00 */
[----:B------:R-:W-:Y:S08]  /*1f950*/  @!UPT UIADD3 URZ, URZ, URZ, URZ ;  /* 0x0000003f3f3ff290 */ /* 0x000ff0000fffe03f */
[----:B------:R1:W-:Y:S01]  /*1f960*/  STL [R1+0x1f44], R25 ;  /* 0x001f441901007387 */ /* 0x0003e20000100800 */
[----:B------:R-:W-:Y:S02]  /*1f970*/  STL [R1+0x1f40], R26 ;  /* 0x001f401a01007387 */ /* 0x000fe40000100800 */
[----:B------:R0:W-:Y:S01]  /*1f980*/  STL [R1+0x1f3c], R27 ;  /* 0x001f3c1b01007387 */ /* 0x0001e20000100800 */
[----:B-1----:R1:W2:Y:S04]  /*1f990*/  LDG.E.U16 R25, [R4.64] ;  /* 0x0000000604197981 */ /* 0x0022a8000c1e1500 */
[----:B0-----:R-:W2:Y:S01]  /*1f9a0*/  LDL R27, [R1+0x750] ;  /* 0x00075000011b7983 */ /* 0x001ea20000100800 */
[----:B---3--:R-:W-:Y:S02]  /*1f9b0*/  STL [R1+0xc0], R29 ;  /* 0x0000c01d01007387 */ /* 0x008fe40000100800 */
[----:B------:R0:W-:Y:S02]  /*1f9c0*/  STL [R1+0xc8], R28 ;  /* 0x0000c81c01007387 */ /* 0x0001e40000100800 */
[----:B0-----:R-:W-:-:S02]  /*1f9d0*/  IMAD.WIDE R28, R11, 0x2, R6 ;  /* 0x000000020b1c7825 */ /* 0x001fc400078e0206 */
[----:B------:R-:W3:Y:S04]  /*1f9e0*/  LDL.64 R6, [R1+0xbd8] ;  /* 0x000bd80001067983 */ /* 0x000ee80000100a00 */
[----:B------:R0:W3:Y:S01]  /*1f9f0*/  LDG.E.U16 R13, [R28.64] ;  /* 0x000000061c0d7981 */ /* 0x0000e2000c1e1500 */
[----:B----4-:R4:W-:Y:S02]  /*1fa00*/  STL [R1+0xb8], R3 ;  /* 0x0000b80301007387 */ /* 0x0109e40000100800 */
[C---:B----4-:R-:W-:Y:S02]  /*1fa10*/  IMAD.WIDE R2, R11.reuse, 0x2, R8 ;  /* 0x000000020b027825 */ /* 0x050fe400078e0208 */
[----:B------:R-:W4:Y:S02]  /*1fa20*/  LDL.64 R8, [R1+0xbc8] ;  /* 0x000bc80001087983 */ /* 0x000f240000100a00 */
[----:B-1----:R-:W4:Y:S02]  /*1fa30*/  LDL.LU.64 R4, [R1+0x1fe0] ;  /* 0x001fe00001047983 */ /* 0x002f240000300a00 */
[----:B------:R1:W4:Y:S01]  /*1fa40*/  LDG.E.U16 R26, [R2.64] ;  /* 0x00000006021a7981 */ /* 0x000322000c1e1500 */
[----:B0-----:R-:W4:Y:S03]  /*1fa50*/  LDL.64 R28, [R1+0xbb8] ;  /* 0x000bb800011c7983 */ /* 0x001f260000100a00 */
[----:B-1----:R-:W4:Y:S01]  /*1fa60*/  LDL.64 R2, [R1+0xba8] ;  /* 0x000ba80001027983 */ /* 0x002f220000100a00 */
[----:B-----5:R-:W-:Y:S03]  /*1fa70*/  HMMA.16816.F32 R16, R16, R14, R20 ;  /* 0x0000000e1010723c */ /* 0x020fe60000001814 */
[----:B--2---:R0:W-:Y:S04]  /*1fa80*/  STL [R1+0xa0], R25 ;  /* 0x0000a01901007387 */ /* 0x0041e80000100800 */
[----:B0-----:R-:W2:Y:S01]  /*1fa90*/  LDL R25, [R1+0xd04] ;  /* 0x000d040001197983 */ /* 0x001ea20000100800 */
[----:B------:R-:W5:Y:S02]  /*1faa0*/  LDL.LU.64 R22, [R1+0x1fd8] ;  /* 0x001fd80001167983 */ /* 0x000f640000300a00 */
[----:B------:R-:W2:Y:S02]  /*1fab0*/  LDL.LU.64 R20, [R1+0x1fd0] ;  /* 0x001fd00001147983 */ /* 0x000ea40000300a00 */
[----:B------:R-:W2:Y:S01]  /*1fac0*/  LDL.LU.64 R14, [R1+0x1fc8] ;  /* 0x001fc800010e7983 */ /* 0x000ea20000300a00 */
[----:B---3--:R-:W-:Y:S01]  /*1fad0*/  STL [R1+0x90], R13 ;  /* 0x0000900d01007387 */ /* 0x008fe20000100800 */
[----:B------:R0:W-:Y:S02]  /*1fae0*/  STL [R1+0x98], R12 ;  /* 0x0000980c01007387 */ /* 0x0001e40000100800 */
[C---:B------:R-:W-:Y:S01]  /*1faf0*/  IMAD.WIDE R6, R11.reuse, 0x2, R6 ;  /* 0x000000020b067825 */ /* 0x040fe200078e0206 */
[----:B0-----:R-:W3:Y:S06]  /*1fb00*/  LDL.LU.64 R12, [R1+0x1fc0] ;  /* 0x001fc000010c7983 */ /* 0x001eec0000300a00 */
[----:B------:R-:W-:Y:S02]  /*1fb10*/  STL [R1+0x1f4c], R16 ;  /* 0x001f4c1001007387 */ /* 0x000fe40000100800 */
[----:B------:R0:W-:Y:S02]  /*1fb20*/  STL [R1+0x1f48], R17 ;  /* 0x001f481101007387 */ /* 0x0001e40000100800 */
[----:B0-----:R-:W2:Y:S01]  /*1fb30*/  LDL.64 R16, [R1+0xb98] ;  /* 0x000b980001107983 */ /* 0x001ea20000100a00 */
[----:B------:R0:W-:Y:S03]  /*1fb40*/  STL [R1+0x1f38], R18 ;  /* 0x001f381201007387 */ /* 0x0001e60000100800 */
[----:B0-----:R0:W2:Y:S01]  /*1fb50*/  LDG.E.U16 R18, [R6.64] ;  /* 0x0000000606127981 */ /* 0x0010a2000c1e1500 */
[----:B------:R1:W-:Y:S02]  /*1fb60*/  STL [R1+0x1f34], R19 ;  /* 0x001f341301007387 */ /* 0x0003e40000100800 */
[C---:B----4-:R-:W-:Y:S01]  /*1fb70*/  IMAD.WIDE R8, R11.reuse, 0x2, R8 ;  /* 0x000000020b087825 */ /* 0x050fe200078e0208 */
[----:B-1----:R-:W4:Y:S03]  /*1fb80*/  LDL.LU R19, [R1+0x2c] ;  /* 0x00002c0001137983 */ /* 0x002f260000300800 */
[----:B------:R1:W-:Y:S02]  /*1fb90*/  STL [R1+0x8c], R26 ;  /* 0x00008c1a01007387 */ /* 0x0003e40000100800 */
[----:B-1----:R-:W3:Y:S01]  /*1fba0*/  LDL R26, [R1+0xd00] ;  /* 0x000d0000011a7983 */ /* 0x002ee20000100800 */
[----:B0-----:R-:W3:Y:S02]  /*1fbb0*/  LDL.LU.64 R6, [R1+0x1fb8] ;  /* 0x001fb80001067983 */ /* 0x001ee40000300a00 */
[----:B------:R-:W-:-:S04]  /*1fbc0*/  IMAD.WIDE R28, R11, 0x2, R28 ;  /* 0x000000020b1c7825 */ /* 0x000fc800078e021c */
[----:B------:R-:W-:Y:S02]  /*1fbd0*/  IMAD.WIDE R2, R11, 0x2, R2 ;  /* 0x000000020b027825 */ /* 0x000fe400078e0202 */
[----:B------:R0:W3:Y:S04]  /*1fbe0*/  LDG.E.U16 R28, [R28.64] ;  /* 0x000000061c1c7981 */ /* 0x0000e8000c1e1500 */
[----:B------:R-:W3:Y:S04]  /*1fbf0*/  LDG.E.U16 R3, [R2.64] ;  /* 0x0000000602037981 */ /* 0x000ee8000c1e1500 */
[----:B--2---:R1:W-:Y:S02]  /*1fc00*/  STL [R1+0x6c], R18 ;  /* 0x00006c1201007387 */ /* 0x0043e40000100800 */
[----:B-1----:R-:W-:-:S02]  /*1fc10*/  FMUL R18, R0, c[0x0][0x188] ;  /* 0x0000620000127a20 */ /* 0x002fc40000400000 */
[----:B------:R1:W2:Y:S04]  /*1fc20*/  LDG.E.U16 R0, [R8.64] ;  /* 0x0000000608007981 */ /* 0x0002a8000c1e1500 */
[----:B-1----:R-:W3:Y:S01]  /*1fc30*/  LDL.LU.64 R8, [R1+0x1fb0] ;  /* 0x001fb00001087983 */ /* 0x002ee20000300a00 */
[----:B------:R-:W-:-:S03]  /*1fc40*/  FSEL R18, R18, -INF , !P2 ;  /* 0xff80000012127808 */ /* 0x000fc60005000000 */
[----:B--2---:R1:W-:Y:S04]  /*1fc50*/  STL [R1+0x68], R0 ;  /* 0x0000680001007387 */ /* 0x0043e80000100800 */
[----:B-1----:R-:W2:Y:S01]  /*1fc60*/  LDL.LU R0, [R1+0x1fac] ;  /* 0x001fac0001007983 */ /* 0x002ea20000300800 */
[----:B0-----:R-:W2:Y:S02]  /*1fc70*/  LDL R29, [R1+0x60] ;  /* 0x00006000011d7983 */ /* 0x001ea40000100800 */
[----:B---3--:R-:W-:Y:S02]  /*1fc80*/  STL [R1+0x64], R28 ;  /* 0x0000641c01007387 */ /* 0x008fe40000100800 */
[----:B------:R-:W-:Y:S01]  /*1fc90*/  STL [R1+0x5c], R3 ;  /* 0x00005c0301007387 */ /* 0x000fe20000100800 */
[----:B------:R-:W-:Y:S01]  /*1fca0*/  STL [R1+0x860], R18 ;  /* 0x0008601201007387 */ /* 0x000fe20000100800 */
[----:B------:R0:W-:Y:S03]  /*1fcb0*/  STL [R1+0x1f50], R18 ;  /* 0x001f501201007387 */ /* 0x0001e60000100800 */
[----:B0-----:R-:W3:Y:S01]  /*1fcc0*/  LDL R18, [R1+0xcfc] ;  /* 0x000cfc0001127983 */ /* 0x001ee20000100800 */
[----:B----4-:R-:W-:-:S02]  /*1fcd0*/  FMUL R19, R19, c[0x0][0x188] ;  /* 0x0000620013137a20 */ /* 0x010fc40000400000 */
[----:B------:R-:W-:Y:S02]  /*1fce0*/  FMUL R4, R4, c[0x0][0x188] ;  /* 0x0000620004047a20 */ /* 0x000fe40000400000 */
[----:B------:R-:W-:Y:S01]  /*1fcf0*/  FMUL R6, R6, c[0x0][0x188] ;  /* 0x0000620006067a20 */ /* 0x000fe20000400000 */
[----:B------:R-:W-:Y:S01]  /*1fd00*/  FSEL R19, R19, -INF , !P4 ;  /* 0xff80000013137808 */ /* 0x000fe20006000000 */
[----:B------:R-:W-:Y:S02]  /*1fd10*/  IMAD.WIDE R2, R11, 0x2, R16 ;  /* 0x000000020b027825 */ /* 0x000fe400078e0210 */
[----:B------:R-:W4:Y:S02]  /*1fd20*/  LDL.64 R16, [R1+0xce0] ;  /* 0x000ce00001107983 */ /* 0x000f240000100a00 */
[----:B------:R-:W-:Y:S02]  /*1fd30*/  STL [R1+0x864], R19 ;  /* 0x0008641301007387 */ /* 0x000fe40000100800 */
[----:B------:R0:W-:Y:S02]  /*1fd40*/  STL [R1+0x1f54], R19 ;  /* 0x001f541301007387 */ /* 0x0001e40000100800 */
[----:B0-----:R-:W5:Y:S01]  /*1fd50*/  LDL R19, [R1+0xd04] ;  /* 0x000d040001137983 */ /* 0x001f620000100800 */
[----:B--2---:R-:W-:-:S02]  /*1fd60*/  IADD3.X R29, RZ, R29, RZ, P5, !PT ;  /* 0x0000001dff1d7210 */ /* 0x004fc40002ffe4ff */
[----:B------:R-:W-:Y:S02]  /*1fd70*/  IADD3 R28, P2, R0, 0x31, RZ ;  /* 0x00000031001c7810 */ /* 0x000fe40007f5e0ff */
[C---:B------:R-:W-:Y:S02]  /*1fd80*/  ISETP.GT.U32.AND.EX P6, PT, R29.reuse, RZ, PT, P6 ;  /* 0x000000ff1d00720c */ /* 0x040fe40003fc4160 */
[----:B------:R-:W-:Y:S02]  /*1fd90*/  ISETP.GT.U32.AND P5, PT, R28, R27, PT ;  /* 0x0000001b1c00720c */ /* 0x000fe40003fa4070 */
[----:B------:R-:W-:Y:S02]  /*1fda0*/  ISETP.GT.U32.AND.EX P3, PT, R29, RZ, PT, P3 ;  /* 0x000000ff1d00720c */ /* 0x000fe40003f64130 */
[----:B------:R-:W-:Y:S02]  /*1fdb0*/  FSEL R27, R4, -INF , !P6 ;  /* 0xff800000041b7808 */ /* 0x000fe40007000000 */
[----:B------:R-:W-:-:S03]  /*1fdc0*/  FSEL R4, R6, -INF , !P3 ;  /* 0xff80000006047808 */ /* 0x000fc60005800000 */
[----:B------:R-:W-:Y:S01]  /*1fdd0*/  STL [R1+0x8d0], R27 ;  /* 0x0008d01b01007387 */ /* 0x000fe20000100800 */
[----:B------:R0:W-:Y:S02]  /*1fde0*/  STL [R1+0x1f94], R27 ;  /* 0x001f941b01007387 */ /* 0x0001e40000100800 */
[----:B------:R-:W2:Y:S01]  /*1fdf0*/  LDL R6, [R1+0x750] ;  /* 0x0007500001067983 */ /* 0x000ea20000100800 */
[C---:B------:R-:W-:Y:S02]  /*1fe00*/  ISETP.GT.U32.AND P4, PT, R28.reuse, R25, PT ;  /* 0x000000191c00720c */ /* 0x040fe40003f84070 */
[C---:B---3--:R-:W-:Y:S02]  /*1fe10*/  ISETP.GT.U32.AND P6, PT, R28.reuse, R18, PT ;  /* 0x000000121c00720c */ /* 0x048fe40003fc4070 */
[----:B------:R-:W-:Y:S01]  /*1fe20*/  ISETP.GT.U32.AND P3, PT, R28, R26, PT ;  /* 0x0000001a1c00720c */ /* 0x000fe20003f64070 */
[----:B------:R-:W-:Y:S01]  /*1fe30*/  STL [R1+0x8d8], R4 ;  /* 0x0008d80401007387 */ /* 0x000fe20000100800 */
[----:B------:R-:W3:Y:S03]  /*1fe40*/  LDL.LU R28, [R1+0x60] ;  /* 0x00006000011c7983 */ /* 0x000ee60000300800 */
[----:B0-----:R4:W2:Y:S01]  /*1fe50*/  LDG.E.U16 R27, [R2.64] ;  /* 0x00000006021b7981 */ /* 0x0018a2000c1e1500 */
[----:B------:R-:W-:Y:S01]  /*1fe60*/  FMUL R24, R24, c[0x0][0x188] ;  /* 0x0000620018187a20 */ /* 0x000fe20000400000 */
[----:B------:R-:W-:Y:S01]  /*1fe70*/  ISETP.GT.U32.AND.EX P1, PT, R29, RZ, PT, P1 ;  /* 0x000000ff1d00720c */ /* 0x000fe20003f24110 */
[----:B------:R-:W-:-:S02]  /*1fe80*/  FMUL R5, R5, c[0x0][0x188] ;  /* 0x0000620005057a20 */ /* 0x000fc40000400000 */
[----:B------:R-:W-:Y:S01]  /*1fe90*/  FMUL R7, R7, c[0x0][0x188] ;  /* 0x0000620007077a20 */ /* 0x000fe20000400000 */
[----:B------:R-:W-:Y:S01]  /*1fea0*/  FSEL R25, R24, -INF , !P1 ;  /* 0xff80000018197808 */ /* 0x000fe20004800000 */
[----:B----4-:R-:W-:Y:S01]  /*1feb0*/  IMAD.WIDE R2, R11, 0x2, R16 ;  /* 0x000000020b027825 */ /* 0x010fe200078e0210 */
[----:B--2---:R3:W-:Y:S03]  /*1fec0*/  STL [R1+0x1f98], R27 ;  /* 0x001f981b01007387 */ /* 0x0047e60000100800 */
[----:B------:R-:W2:Y:S02]  /*1fed0*/  LDL.64 R16, [R1+0xcb0] ;  /* 0x000cb00001107983 */ /* 0x000ea40000100a00 */
[----:B---3--:R-:W-:Y:S01]  /*1fee0*/  IMAD.X R27, RZ, RZ, R28, P2 ;  /* 0x000000ffff1b7224 */ /* 0x008fe200010e061c */
[----:B------:R-:W-:-:S04]  /*1fef0*/  IADD3 R4, P2, R0, 0x38, RZ ;  /* 0x0000003800047810 */ /* 0x000fc80007f5e0ff */
[C---:B------:R-:W-:Y:S02]  /*1ff00*/  ISETP.GT.U32.AND.EX P5, PT, R27.reuse, RZ, PT, P5 ;  /* 0x000000ff1b00720c */ /* 0x040fe40003fa4150 */
[----:B------:R-:W-:Y:S02]  /*1ff10*/  ISETP.GT.U32.AND P1, PT, R4, R6, PT ;  /* 0x000000060400720c */ /* 0x000fe40003f24070 */
[----:B------:R-:W-:Y:S02]  /*1ff20*/  ISETP.GT.U32.AND.EX P4, PT, R27, RZ, PT, P4 ;  /* 0x000000ff1b00720c */ /* 0x000fe40003f84140 */
[----:B------:R-:W-:Y:S01]  /*1ff30*/  FSEL R6, R5, -INF , !P5 ;  /* 0xff80000005067808 */ /* 0x000fe20006800000 */
[----:B------:R0:W-:Y:S01]  /*1ff40*/  STL [R1+0x8dc], R25 ;  /* 0x0008dc1901007387 */ /* 0x0001e20000100800 */
[----:B------:R-:W-:-:S03]  /*1ff50*/  FSEL R5, R7, -INF , !P4 ;  /* 0xff80000007057808 */ /* 0x000fc60006000000 */
[----:B0-----:R-:W3:Y:S01]  /*1ff60*/  LDL.64 R24, [R1+0xcc0] ;  /* 0x000cc00001187983 */ /* 0x001ee20000100a00 */
[----:B------:R0:W-:Y:S03]  /*1ff70*/  STL [R1+0x8cc], R6 ;  /* 0x0008cc0601007387 */ /* 0x0001e60000100800 */
[----:B0-----:R-:W4:Y:S01]  /*1ff80*/  LDL.64 R6, [R1+0xcd0] ;  /* 0x000cd00001067983 */ /* 0x001f220000100a00 */
[C---:B-----5:R-:W-:Y:S01]  /*1ff90*/  ISETP.GT.U32.AND P5, PT, R4.reuse, R19, PT ;  /* 0x000000130400720c */ /* 0x060fe20003fa4070 */
[----:B------:R0:W-:Y:S02]  /*1ffa0*/  STL [R1+0x8d4], R5 ;  /* 0x0008d40501007387 */ /* 0x0001e40000100800 */
[----:B------:R4:W5:Y:S01]  /*1ffb0*/  LDG.E.U16 R19, [R2.64] ;  /* 0x0000000602137981 */ /* 0x000962000c1e1500 */
[C---:B------:R-:W-:Y:S02]  /*1ffc0*/  ISETP.GT.U32.AND P4, PT, R4.reuse, R18, PT ;  /* 0x000000120400720c */ /* 0x040fe40003f84070 */
[----:B0-----:R-:W-:Y:S01]  /*1ffd0*/  IADD3.X R5, RZ, R28, RZ, P2, !PT ;  /* 0x0000001cff057210 */ /* 0x001fe200017fe4ff */
[----:B------:R-:W-:-:S04]  /*1ffe0*/  ISETP.GT.U32.AND P2, PT, R4, R26, PT ;  /* 0x0000001a0400720c */ /* 0x000fc80003f44070 */
[----:B------:R3:W-:Y:S02]  /*1fff0*/  STL [R1+0x14], R5 ;  /* 0x0000140501007387 */ /* 0x0007e40000100800 */
[----:B---3--:R-:W-:-:S05]  /*20000*/  IMAD.WIDE R4, R11, 0x2, R24 ;  /* 0x000000020b047825 */ /* 0x008fca00078e0218 */
[----:B------:R0:W3:Y:S01]  /*20010*/  LDG.E.U16 R26, [R4.64] ;  /* 0x00000006041a7981 */ /* 0x0000e2000c1e1500 */
[----:B----4-:R-:W-:-:S04]  /*20020*/  IMAD.WIDE R2, R11, 0x2, R6 ;  /* 0x000000020b027825 */ /* 0x010fc800078e0206 */
[C---:B--2---:R-:W-:Y:S01]  /*20030*/  IMAD.WIDE R6, R11.reuse, 0x2, R16 ;  /* 0x000000020b067825 */ /* 0x044fe200078e0210 */
[----:B0-----:R-:W2:Y:S04]  /*20040*/  LDL.64 R4, [R1+0xb88] ;  /* 0x000b880001047983 */ /* 0x001ea80000100a00 */
[----:B------:R0:W4:Y:S04]  /*20050*/  LDG.E.U16 R17, [R2.64] ;  /* 0x0000000602117981 */ /* 0x000128000c1e1500 */
[----:B0-----:R-:W2:Y:S01]  /*20060*/  LDL.64 R2, [R1+0xca0] ;  /* 0x000ca00001027983 */ /* 0x001ea20000100a00 */
[----:B-----5:R0:W-:Y:S02]  /*20070*/  STL [R1+0x94], R19 ;  /* 0x0000941301007387 */ /* 0x0201e40000100800 */
[----:B------:R-:W5:Y:S01]  /*20080*/  LDL.64 R24, [R1+0xb38] ;  /* 0x000b380001187983 */ /* 0x000f620000100a00 */
[----:B0-----:R0:W5:Y:S04]  /*20090*/  LDG.E.U16 R19, [R6.64] ;  /* 0x0000000606137981 */ /* 0x001168000c1e1500 */
[----:B0-----:R-:W5:Y:S04]  /*200a0*/  LDL.64 R6, [R1+0xb78] ;  /* 0x000b780001067983 */ /* 0x001f680000100a00 */
[----:B----4-:R0:W-:Y:S01]  /*200b0*/  STL [R1+0x84], R17 ;  /* 0x0000841101007387 */ /* 0x0101e20000100800 */
[----:B--2---:R-:W-:-:S03]  /*200c0*/  IMAD.WIDE R2, R11, 0x2, R2 ;  /* 0x000000020b027825 */ /* 0x004fc600078e0202 */
[----:B0-----:R-:W2:Y:S01]  /*200d0*/  LDL.64 R16, [R1+0xb28] ;  /* 0x000b280001107983 */ /* 0x001ea20000100a00 */
[----:B---3--:R0:W-:Y:S03]  /*200e0*/  STL [R1+0x7c], R26 ;  /* 0x00007c1a01007387 */ /* 0x0081e60000100800 */
[----:B0-----:R0:W3:Y:S01]  /*200f0*/  LDG.E.U16 R26, [R2.64] ;  /* 0x00000006021a7981 */ /* 0x0010e2000c1e1500 */
[----:B------:R-:W-:-:S03]  /*20100*/  IMAD.WIDE R4, R11, 0x2, R4 ;  /* 0x000000020b047825 */ /* 0x000fc600078e0204 */
[----:B0-----:R-:W4:Y:S01]  /*20110*/  LDL.64 R2, [R1+0xb68] ;  /* 0x000b680001027983 */ /* 0x001f220000100a00 */
[----:B-----5:R0:W-:Y:S02]  /*20120*/  STL [R1+0x74], R19 ;  /* 0x0000741301007387 */ /* 0x0201e40000100800 */
[C---:B------:R-:W-:Y:S01]  /*20130*/  IMAD.WIDE R6, R11.reuse, 0x2, R6 ;  /* 0x000000020b067825 */ /* 0x040fe200078e0206 */
[----:B0-----:R0:W5:Y:S04]  /*20140*/  LDG.E.U16 R19, [R4.64] ;  /* 0x0000000604137981 */ /* 0x001168000c1e1500 */
[----:B0-----:R-:W2:Y:S04]  /*20150*/  LDL.64 R4, [R1+0xb58] ;  /* 0x000b580001047983 */ /* 0x001ea80000100a00 */
[----:B---3--:R0:W-:Y:S04]  /*20160*/  STL [R1+0x70], R26 ;  /* 0x0000701a01007387 */ /* 0x0081e80000100800 */
[----:B0-----:R0:W3:Y:S01]  /*20170*/  LDG.E.U16 R26, [R6.64] ;  /* 0x00000006061a7981 */ /* 0x0010e2000c1e1500 */
[----:B----4-:R-:W-:-:S03]  /*20180*/  IMAD.WIDE R2, R11, 0x2, R2 ;  /* 0x000000020b027825 */ /* 0x010fc600078e0202 */
[----:B0-----:R-:W4:Y:S01]  /*20190*/  LDL.64 R6, [R1+0xb48] ;  /* 0x000b480001067983 */ /* 0x001f220000100a00 */
[----:B-----5:R0:W-:Y:S02]  /*201a0*/  STL [R1+0x54], R19 ;  /* 0x0000541301007387 */ /* 0x0201e40000100800 */
[C---:B--2---:R-:W-:Y:S01]  /*201b0*/  IMAD.WIDE R4, R11.reuse, 0x2, R4 ;  /* 0x000000020b047825 */ /* 0x044fe200078e0204 */
[----:B0-----:R0:W2:Y:S04]  /*201c0*/  LDG.E.U16 R19, [R2.64] ;  /* 0x0000000602137981 */ /* 0x0010a8000c1e1500 */
[----:B0-----:R-:W5:Y:S04]  /*201d0*/  LDL.64 R2, [R1+0xc90] ;  /* 0x000c900001027983 */ /* 0x001f680000100a00 */
[----:B---3--:R0:W-:Y:S04]  /*201e0*/  STL [R1+0x4c], R26 ;  /* 0x00004c1a01007387 */ /* 0x0081e80000100800 */
[----:B0-----:R0:W3:Y:S01]  /*201f0*/  LDG.E.U16 R26, [R4.64] ;  /* 0x00000006041a7981 */ /* 0x0010e2000c1e1500 */
[----:B----4-:R-:W-:-:S04]  /*20200*/  IMAD.WIDE R6, R11, 0x2, R6 ;  /* 0x000000020b067825 */ /* 0x010fc800078e0206 */
[C---:B0-----:R-:W-:Y:S01]  /*20210*/  IMAD.WIDE R4, R11.reuse, 0x2, R24 ;  /* 0x000000020b047825 */ /* 0x041fe200078e0218 */
[----:B---3--:R-:W-:Y:S03]  /*20220*/  STL [R1+0x1f8c], R26 ;  /* 0x001f8c1a01007387 */ /* 0x008fe60000100800 */
[----:B--2---:R0:W-:Y:S02]  /*20230*/  STL [R1+0x44], R19 ;  /* 0x0000441301007387 */ /* 0x0041e40000100800 */
[----:B0-----:R0:W2:Y:S02]  /*20240*/  LDG.E.U16 R19, [R6.64] ;  /* 0x0000000606137981 */ /* 0x0010a4000c1e1500 */
[C---:B0-----:R-:W-:Y:S02]  /*20250*/  IMAD.WIDE R6, R11.reuse, 0x2, R16 ;  /* 0x000000020b067825 */ /* 0x041fe400078e0210 */
[----:B------:R0:W3:Y:S04]  /*20260*/  LDG.E.U16 R17, [R4.64] ;  /* 0x0000000604117981 */ /* 0x0000e8000c1e1500 */
[----:B------:R1:W4:Y:S01]  /*20270*/  LDG.E.U16 R16, [R6.64] ;  /* 0x0000000606107981 */ /* 0x000322000c1e1500 */
[----:B-----5:R-:W-:-:S05]  /*20280*/  IMAD.WIDE R2, R11, 0x2, R2 ;  /* 0x000000020b027825 */ /* 0x020fca00078e0202 */
[----:B------:R5:W4:Y:S04]  /*20290*/  LDG.E.U16 R26, [R2.64] ;  /* 0x00000006021a7981 */ /* 0x000b28000c1e1500 */
[----:B--2---:R-:W-:Y:S01]  /*202a0*/  STL [R1+0x1f90], R19 ;  /* 0x001f901301007387 */ /* 0x004fe20000100800 */
[----:B------:R-:W2:Y:S02]  /*202b0*/  LDL.LU R11, [R1+0x1fa8] ;  /* 0x001fa800010b7983 */ /* 0x000ea40000300800 */
[----:B-----5:R-:W5:Y:S02]  /*202c0*/  LDL.64 R2, [R1+0xb18] ;  /* 0x000b180001027983 */ /* 0x020f640000100a00 */
[----:B------:R-:W2:Y:S01]  /*202d0*/  LDL.LU R25, [R1+0x80] ;  /* 0x0000800001197983 */ /* 0x000ea20000300800 */
[----:B0-----:R-:W2:Y:S04]  /*202e0*/  LDL.64 R4, [R1+0xb08] ;  /* 0x000b080001047983 */ /* 0x001ea80000100a00 */
[----:B---3--:R0:W-:Y:S04]  /*202f0*/  STL [R1+0x1f9c], R17 ;  /* 0x001f9c1101007387 */ /* 0x0081e80000100800 */
[----:B0-----:R-:W3:Y:S01]  /*20300*/  LDL.LU R17, [R1+0x14] ;  /* 0x0000140001117983 */ /* 0x001ee20000300800 */
[----:B-1----:R-:W2:Y:S02]  /*20310*/  LDL.64 R6, [R1+0xaf8] ;  /* 0x000af80001067983 */ /* 0x002ea40000100a00 */
[----:B----4-:R0:W-:Y:S02]  /*20320*/  STL [R1+0x1fa0], R16 ;  /* 0x001fa01001007387 */ /* 0x0101e40000100800 */
[----:B0-----:R-:W5:Y:S02]  /*20330*/  LDL R16, [R1+0x640] ;  /* 0x0006400001107983 */ /* 0x001f640000100800 */
[----:B-----5:R-:W-:-:S05]  /*20340*/  IMAD.WIDE R2, R16, 0x2, R2 ;  /* 0x0000000210027825 */ /* 0x020fca00078e0202 */
[----:B------:R0:W4:Y:S01]  /*20350*/  LDG.E.U16 R19, [R2.64] ;  /* 0x0000000602137981 */ /* 0x000122000c1e1500 */
[----:B--2---:R-:W-:-:S04]  /*20360*/  IMAD.WIDE R4, R16, 0x2, R4 ;  /* 0x0000000210047825 */ /* 0x004fc800078e0204 */
[----:B------:R-:W-:Y:S01]  /*20370*/  IMAD.WIDE R6, R16, 0x2, R6 ;  /* 0x0000000210067825 */ /* 0x000fe200078e0206 */
[----:B0-----:R-:W2:Y:S03]  /*20380*/  LDL.64 R2, [R1+0xc80] ;  /* 0x000c800001027983 */ /* 0x001ea60000100a00 */
[----:B------:R-:W5:Y:S02]  /*20390*/  LDL.LU R24, [R1+0x88] ;  /* 0x0000880001187983 */ /* 0x000f640000300800 */
[----:B------:R0:W-:Y:S02]  /*203a0*/  STL [R1+0x48], R26 ;  /* 0x0000481a01007387 */ /* 0x0001e40000100800 */
[----:B0-----:R0:W2:Y:S04]  /*203b0*/  LDG.E.U16 R26, [R4.64] ;  /* 0x00000006041a7981 */ /* 0x0010a8000c1e1500 */
[----:B0-----:R-:W5:Y:S01]  /*203c0*/  LDL R4, [R1+0x750] ;  /* 0x0007500001047983 */ /* 0x001f620000100800 */
[----:B------:R-:W5:Y:S03]  /*203d0*/  LDL.LU R5, [R1+0x58] ;  /* 0x0000580001057983 */ /* 0x000f660000300800 */
[----:B----4-:R0:W-:Y:S04]  /*203e0*/  STL [R1+0x2c], R19 ;  /* 0x00002c1301007387 */ /* 0x0101e80000100800 */
[----:B0-----:R0:W4:Y:S01]  /*203f0*/  LDG.E.U16 R19, [R6.64] ;  /* 0x0000000606137981 */ /* 0x001122000c1e1500 */
[----:B------:R-:W-:Y:S01]  /*20400*/  FMUL R12, R12, c[0x0][0x188] ;  /* 0x000062000c0c7a20 */ /* 0x000fe20000400000 */
[----:B---3--:R-:W-:-:S02]  /*20410*/  ISETP.GT.U32.AND.EX P1, PT, R17, RZ, PT, P1 ;  /* 0x000000ff1100720c */ /* 0x008fc40003f24110 */
[----:B0-----:R-:W3:Y:S01]  /*20420*/  LDL.LU R7, [R1+0x50] ;  /* 0x0000500001077983 */ /* 0x001ee20000300800 */
[----:B--2---:R0:W-:Y:S03]  /*20430*/  STL [R1+0x28], R26 ;  /* 0x0000281a01007387 */ /* 0x0041e60000100800 */
[----:B0-----:R-:W2:Y:S01]  /*20440*/  LDL R26, [R1+0xd04] ;  /* 0x000d0400011a7983 */ /* 0x001ea20000100800 */
[----:B------:R-:W-:-:S05]  /*20450*/  IMAD.WIDE R2, R16, 0x2, R2 ;  /* 0x0000000210027825 */ /* 0x000fca00078e0202 */
[----:B------:R0:W2:Y:S04]  /*20460*/  LDG.E.U16 R6, [R2.64] ;  /* 0x0000000602067981 */ /* 0x0000a8000c1e1500 */
[----:B----4-:R1:W-:Y:S02]  /*20470*/  STL [R1+0x24], R19 ;  /* 0x0000241301007387 */ /* 0x0103e40000100800 */
[----:B-1----:R-:W-:Y:S02]  /*20480*/  FSEL R19, R12, -INF , !P1 ;  /* 0xff8000000c137808 */ /* 0x002fe40004800000 */
[----:B------:R-:W4:Y:S03]  /*20490*/  LDL R12, [R1+0xd00] ;  /* 0x000d0000010c7983 */ /* 0x000f260000100800 */
[----:B------:R-:W-:Y:S02]  /*204a0*/  STL [R1+0x8c4], R19 ;  /* 0x0008c41301007387 */ /* 0x000fe40000100800 */
[----:B------:R1:W-:Y:S02]  /*204b0*/  STL [R1+0x1fa4], R19 ;  /* 0x001fa41301007387 */ /* 0x0003e40000100800 */
[----:B-1----:R-:W2:Y:S01]  /*204c0*/  LDL R19, [R1+0x750] ;  /* 0x0007500001137983 */ /* 0x002ea20000100800 */
[----:B0-----:R-:W-:Y:S01]  /*204d0*/  IADD3 R3, P1, R0, 0x8, RZ ;  /* 0x0000000800037810 */ /* 0x001fe20007f3e0ff */
[----:B------:R-:W-:-:S03]  /*204e0*/  FMUL R14, R14, c[0x0][0x188] ;  /* 0x000062000e0e7a20 */ /* 0x000fc60000400000 */
[----:B------:R-:W-:Y:S01]  /*204f0*/  IADD3.X R2, RZ, R28, RZ, P1, !PT ;  /* 0x0000001cff027210 */ /* 0x000fe20000ffe4ff */
[----:B-----5:R-:W-:Y:S01]  /*20500*/  ISETP.GT.U32.AND P1, PT, R3, R4, PT ;  /* 0x000000040300720c */ /* 0x020fe20003f24070 */
[----:B------:R-:W-:Y:S01]  /*20510*/  ISETP.GT.U32.AND.EX P5, PT, R17, RZ, PT, P5 ;  /* 0x000000ff1100720c */ /* 0x000fe20003fa4150 */
[----:B------:R-:W-:Y:S02]  /*20520*/  FMUL R4, R25, c[0x0][0x188] ;  /* 0x0000620019047a20 */ /* 0x000fe40000400000 */
[----:B------:R-:W-:Y:S02]  /*20530*/  ISETP.GT.U32.AND.EX P1, PT, R2, RZ, PT, P1 ;  /* 0x000000ff0200720c */ /* 0x000fe40003f24110 */
[----:B------:R-:W-:Y:S01]  /*20540*/  FSEL R25, R14, -INF , !P5 ;  /* 0xff8000000e197808 */ /* 0x000fe20006800000 */
[----:B------:R-:W-:Y:S01]  /*20550*/  ISETP.GT.U32.AND P5, PT, R3, R18, PT ;  /* 0x000000120300720c */ /* 0x000fe20003fa4070 */
[----:B------:R-:W-:-:S03]  /*20560*/  FSEL R4, R4, -INF , !P1 ;  /* 0xff80000004047808 */ /* 0x000fc60004800000 */
[----:B------:R-:W-:Y:S01]  /*20570*/  ISETP.GT.U32.AND.EX P5, PT, R2, RZ, PT, P5 ;  /* 0x000000ff0200720c */ /* 0x000fe20003fa4150 */
[----:B------:R-:W-:Y:S02]  /*20580*/  FMUL R14, R24, c[0x0][0x188] ;  /* 0x00006200180e7a20 */ /* 0x000fe40000400000 */
[----:B------:R-:W-:Y:S01]  /*20590*/  FMUL R8, R8, c[0x0][0x188] ;  /* 0x0000620008087a20 */ /* 0x000fe20000400000 */
[----:B------:R-:W-:Y:S01]  /*205a0*/  STL [R1+0x8c8], R25 ;  /* 0x0008c81901007387 */ /* 0x000fe20000100800 */
[----:B------:R0:W-:Y:S02]  /*205b0*/  STL [R1+0x8], R4 ;  /* 0x0000080401007387 */ /* 0x0001e40000100800 */
[----:B0-----:R-:W-:Y:S01]  /*205c0*/  FMUL R4, R11, c[0x0][0x188] ;  /* 0x000062000b047a20 */ /* 0x001fe20000400000 */
[----:B----4-:R-:W-:Y:S01]  /*205d0*/  ISETP.GT.U32.AND P1, PT, R3, R12, PT ;  /* 0x0000000c0300720c */ /* 0x010fe20003f24070 */
[----:B---3--:R-:W-:-:S03]  /*205e0*/  FMUL R3, R7, c[0x0][0x188] ;  /* 0x0000620007037a20 */ /* 0x008fc60000400000 */
[----:B------:R-:W-:Y:S01]  /*205f0*/  ISETP.GT.U32.AND.EX P1, PT, R2, RZ, PT, P1 ;  /* 0x000000ff0200720c */ /* 0x000fe20003f24110 */
[----:B------:R-:W-:Y:S01]  /*20600*/  FMUL R2, R5, c[0x0][0x188] ;  /* 0x0000620005027a20 */ /* 0x000fe20000400000 */
[----:B------:R-:W-:Y:S02]  /*20610*/  FSEL R3, R3, -INF , !P5 ;  /* 0xff80000003037808 */ /* 0x000fe40006800000 */
[-C--:B--2---:R-:W-:Y:S02]  /*20620*/  ISETP.GT.U32.AND P5, PT, R0, R19.reuse, PT ;  /* 0x000000130000720c */ /* 0x084fe40003fa4070 */
[----:B------:R-:W-:Y:S02]  /*20630*/  FSEL R2, R2, -INF , !P1 ;  /* 0xff80000002027808 */ /* 0x000fe40004800000 */
[----:B------:R-:W-:Y:S01]  /*20640*/  ISETP.GT.U32.AND.EX P5, PT, R28, RZ, PT, P5 ;  /* 0x000000ff1c00720c */ /* 0x000fe20003fa4150 */
[----:B------:R0:W-:Y:S01]  /*20650*/  STL [R1], R3 ;  /* 0x0000000301007387 */ /* 0x0001e20000100800 */
[----:B------:R-:W-:Y:S01]  /*20660*/  ISETP.GE.U32.AND P1, PT, R0, R19, PT ;  /* 0x000000130000720c */ /* 0x000fe20003f26070 */
[----:B------:R1:W-:Y:S01]  /*20670*/  STL [R1+0x20], R6 ;  /* 0x0000200601007387 */ /* 0x0003e20000100800 */
[----:B------:R-:W-:-:S02]  /*20680*/  FSEL R24, R8, -INF , !P5 ;  /* 0xff80000008187808 */ /* 0x000fc40006800000 */
[----:B------:R-:W-:Y:S01]  /*20690*/  FSEL R14, R14, -INF , !P5 ;  /* 0xff8000000e0e7808 */ /* 0x000fe20006800000 */
[----:B------:R-:W-:Y:S01]  /*206a0*/  ISETP.GT.U32.AND P5, PT, R0, R26, PT ;  /* 0x0000001a0000720c */ /* 0x000fe20003fa4070 */
[----:B------:R2:W-:Y:S01]  /*206b0*/  STL [R1+0x4], R2 ;  /* 0x0000040201007387 */ /* 0x0005e20000100800 */
[C---:B------:R-:W-:Y:S02]  /*206c0*/  ISETP.GE.U32.AND.EX P1, PT, R28.reuse, RZ, PT, P1 ;  /* 0x000000ff1c00720c */ /* 0x040fe40003f26110 */
[----:B------:R-:W-:Y:S01]  /*206d0*/  ISETP.GT.U32.AND.EX P5, PT, R28, RZ, PT, P5 ;  /* 0x000000ff1c00720c */ /* 0x000fe20003fa4150 */
[----:B0-----:R-:W-:Y:S02]  /*206e0*/  FMUL R3, R10, c[0x0][0x188] ;  /* 0x000062000a037a20 */ /* 0x001fe40000400000 */
[----:B------:R-:W-:Y:S02]  /*206f0*/  FMUL R5, R20, c[0x0][0x188] ;  /* 0x0000620014057a20 */ /* 0x000fe40000400000 */
[----:B------:R-:W-:-:S02]  /*20700*/  FMUL R7, R21, c[0x0][0x188] ;  /* 0x0000620015077a20 */ /* 0x000fc40000400000 */
[----:B-1----:R-:W-:Y:S01]  /*20710*/  FMUL R6, R22, c[0x0][0x188] ;  /* 0x0000620016067a20 */ /* 0x002fe20000400000 */
[----:B------:R-:W3:Y:S01]  /*20720*/  LDL.64 R10, [R1+0xc60] ;  /* 0x000c6000010a7983 */ /* 0x000ee20000100a00 */
[----:B--2---:R-:W-:Y:S01]  /*20730*/  FMUL R2, R9, c[0x0][0x188] ;  /* 0x0000620009027a20 */ /* 0x004fe20000400000 */
[----:B------:R-:W-:Y:S01]  /*20740*/  FSEL R3, R3, -INF , !P5 ;  /* 0xff80000003037808 */ /* 0x000fe20006800000 */
[----:B------:R-:W-:-:S03]  /*20750*/  ISETP.GT.U32.AND P5, PT, R0, R18, PT ;  /* 0x000000120000720c */ /* 0x000fc60003fa4070 */
[----:B------:R-:W-:Y:S01]  /*20760*/  FSEL R2, R2, -INF , !P1 ;  /* 0xff80000002027808 */ /* 0x000fe20004800000 */
[----:B------:R-:W-:Y:S01]  /*20770*/  ISETP.GE.U32.AND P1, PT, R0, R26, PT ;  /* 0x0000001a0000720c */ /* 0x000fe20003f26070 */
[----:B------:R-:W-:-:S03]  /*20780*/  ISETP.GT.U32.AND.EX P5, PT, R28, RZ, PT, P5 ;  /* 0x000000ff1c00720c */ /* 0x000fc60003fa4150 */
[----:B------:R-:W-:Y:S02]  /*20790*/  ISETP.GE.U32.AND.EX P1, PT, R28, RZ, PT, P1 ;  /* 0x000000ff1c00720c */ /* 0x000fe40003f26110 */
[----:B------:R-:W-:Y:S01]  /*207a0*/  FSEL R5, R5, -INF , !P5 ;  /* 0xff80000005057808 */ /* 0x000fe20006800000 */
[----:B------:R-:W-:Y:S01]  /*207b0*/  ISETP.GT.U32.AND P5, PT, R0, R12, PT ;  /* 0x0000000c0000720c */ /* 0x000fe20003fa4070 */
[----:B------:R-:W-:Y:S01]  /*207c0*/  FSEL R4, R4, -INF , !P1 ;  /* 0xff80000004047808 */ /* 0x000fe20004800000 */
[----:B------:R-:W-:Y:S02]  /*207d0*/  ISETP.GE.U32.AND P1, PT, R0, R18, PT ;  /* 0x000000120000720c */ /* 0x000fe40003f26070 */
[C---:B------:R-:W-:Y:S02]  /*207e0*/  ISETP.GT.U32.AND.EX P5, PT, R28.reuse, RZ, PT, P5 ;  /* 0x000000ff1c00720c */ /* 0x040fe40003fa4150 */
[----:B------:R-:W-:Y:S02]  /*207f0*/  ISETP.GE.U32.AND.EX P1, PT, R28, RZ, PT, P1 ;  /* 0x000000ff1c00720c */ /* 0x000fe40003f26110 */
[----:B------:R-:W-:-:S02]  /*20800*/  FSEL R6, R6, -INF , !P5 ;  /* 0xff80000006067808 */ /* 0x000fc40006800000 */
[----:B------:R-:W-:Y:S01]  /*20810*/  FSEL R7, R7, -INF , !P1 ;  /* 0xff80000007077808 */ /* 0x000fe20004800000 */
[----:B------:R-:W-:Y:S01]  /*20820*/  STL [R1+0x1f68], R5 ;  /* 0x001f680501007387 */ /* 0x000fe20000100800 */
[----:B------:R-:W2:Y:S03]  /*20830*/  LDL.64 R20, [R1+0xc50] ;  /* 0x000c500001147983 */ /* 0x000ea60000100a00 */
[----:B------:R-:W-:Y:S01]  /*20840*/  STL [R1+0x1f6c], R7 ;  /* 0x001f6c0701007387 */ /* 0x000fe20000100800 */
[----:B------:R0:W-:Y:S03]  /*20850*/  STL [R1+0x1f70], R6 ;  /* 0x001f700601007387 */ /* 0x0001e60000100800 */
[----:B0-----:R-:W4:Y:S01]  /*20860*/  LDL.64 R6, [R1+0xc70] ;  /* 0x000c700001067983 */ /* 0x001f220000100a00 */
[----:B------:R-:W-:-:S02]  /*20870*/  ISETP.GE.U32.AND P1, PT, R0, R12, PT ;  /* 0x0000000c0000720c */ /* 0x000fc40003f26070 */
[----:B------:R-:W-:Y:S01]  /*20880*/  IADD3 R8, P5, R0, 0x39, RZ ;  /* 0x0000003900087810 */ /* 0x000fe20007fbe0ff */
[----:B------:R-:W-:Y:S01]  /*20890*/  FMUL R0, R23, c[0x0][0x188] ;  /* 0x0000620017007a20 */ /* 0x000fe20000400000 */
[----:B------:R-:W-:-:S03]  /*208a0*/  ISETP.GE.U32.AND.EX P1, PT, R28, RZ, PT, P1 ;  /* 0x000000ff1c00720c */ /* 0x000fc60003f26110 */
[----:B------:R-:W-:Y:S01]  /*208b0*/  IMAD.X R28, RZ, RZ, R28, P5 ;  /* 0x000000ffff1c7224 */ /* 0x000fe200028e061c */
[----:B------:R-:W-:Y:S02]  /*208c0*/  ISETP.GT.U32.AND P5, PT, R8, R19, PT ;  /* 0x000000130800720c */ /* 0x000fe40003fa4070 */
[----:B------:R-:W-:Y:S01]  /*208d0*/  FSEL R0, R0, -INF , !P1 ;  /* 0xff80000000007808 */ /* 0x000fe20004800000 */
[----:B------:R-:W-:Y:S02]  /*208e0*/  ISETP.GT.U32.AND P1, PT, R8, R26, PT ;  /* 0x0000001a0800720c */ /* 0x000fe40003f24070 */
[----:B------:R-:W-:Y:S01]  /*208f0*/  FMUL R13, R13, c[0x0][0x188] ;  /* 0x000062000d0d7a20 */ /* 0x000fe20000400000 */
[C---:B------:R-:W-:Y:S01]  /*20900*/  ISETP.GT.U32.AND.EX P5, PT, R28.reuse, RZ, PT, P5 ;  /* 0x000000ff1c00720c */ /* 0x040fe20003fa4150 */
[----:B------:R-:W-:Y:S01]  /*20910*/  FMUL R15, R15, c[0x0][0x188] ;  /* 0x000062000f0f7a20 */ /* 0x000fe20000400000 */
[----:B------:R-:W-:Y:S02]  /*20920*/  ISETP.GT.U32.AND.EX P1, PT, R28, RZ, PT, P1 ;  /* 0x000000ff1c00720c */ /* 0x000fe40003f24110 */
[----:B------:R-:W-:Y:S01]  /*20930*/  FSEL R26, R13, -INF , !P5 ;  /* 0xff8000000d1a7808 */ /* 0x000fe20006800000 */
[C---:B------:R-:W-:Y:S01]  /*20940*/  ISETP.GT.U32.AND P5, PT, R8.reuse, R18, PT ;  /* 0x000000120800720c */ /* 0x040fe20003fa4070 */
[----:B------:R-:W-:Y:S01]  /*20950*/  FSEL R18, R15, -INF , !P1 ;  /* 0xff8000000f127808 */ /* 0x000fe20004800000 */
[----:B------:R-:W-:Y:S01]  /*20960*/  ISETP.GT.U32.AND P1, PT, R8, R12, PT ;  /* 0x0000000c0800720c */ /* 0x000fe20003f24070 */
[----:B------:R0:W-:Y:S01]  /*20970*/  STL [R1+0x1f74], R0 ;  /* 0x001f740001007387 */ /* 0x0001e20000100800 */
[----:B------:R-:W-:Y:S02]  /*20980*/  STL [R1+0x8bc], R26 ;  /* 0x0008bc1a01007387 */ /* 0x000fe40000100800 */
[----:B------:R-:W-:Y:S01]  /*20990*/  STL [R1+0x8c0], R18 ;  /* 0x0008c01201007387 */ /* 0x000fe20000100800 */
[----:B------:R-:W-:Y:S01]  /*209a0*/  ISETP.GT.U32.AND.EX P0, PT, R29, RZ, PT, P0 ;  /* 0x000000ff1d00720c */ /* 0x000fe20003f04100 */
[----:B------:R-:W5:Y:S01]  /*209b0*/  LDL.64 R22, [R1+0xbe0] ;  /* 0x000be00001167983 */ /* 0x000f620000100a00 */
[----:B----4-:R-:W-:-:S04]  /*209c0*/  IMAD.WIDE R8, R16, 0x2, R6 ;  /* 0x0000000210087825 */ /* 0x010fc800078e0206 */
[----:B---3--:R-:W-:-:S04]  /*209d0*/  IMAD.WIDE R10, R16, 0x2, R10 ;  /* 0x00000002100a7825 */ /* 0x008fc800078e020a */
[C---:B--2---:R-:W-:Y:S01]  /*209e0*/  IMAD.WIDE R12, R16.reuse, 0x2, R20 ;  /* 0x00000002100c7825 */ /* 0x044fe200078e0214 */
[----:B------:R-:W2:Y:S04]  /*209f0*/  LDL.64 R6, [R1+0xbc0] ;  /* 0x000bc00001067983 */ /* 0x000ea80000100a00 */
[----:B------:R1:W3:Y:S04]  /*20a00*/  LDG.E.U16 R5, [R8.64] ;  /* 0x0000000608057981 */ /* 0x0002e8000c1e1500 */
[----:B0-----:R0:W4:Y:S04]  /*20a10*/  LDG.E.U16 R0, [R10.64] ;  /* 0x000000060a007981 */ /* 0x001128000c1e1500 */
[----:B------:R0:W2:Y:S04]  /*20a20*/  LDG.E.U16 R15, [R12.64] ;  /* 0x000000060c0f7981 */ /* 0x0000a8000c1e1500 */
[----:B------:R-:W2:Y:S04]  /*20a30*/  LDL.64 R20, [R1+0xbd0] ;  /* 0x000bd00001147983 */ /* 0x000ea80000100a00 */
[----:B-1----:R-:W2:Y:S04]  /*20a40*/  LDL.64 R8, [R1+0xc40] ;  /* 0x000c400001087983 */ /* 0x002ea80000100a00 */
[----:B0-----:R-:W3:Y:S04]  /*20a50*/  LDL.64 R10, [R1+0xc30] ;  /* 0x000c3000010a7983 */ /* 0x001ee80000100a00 */
[----:B------:R-:W3:Y:S01]  /*20a60*/  LDL.64 R12, [R1+0xc20] ;  /* 0x000c2000010c7983 */ /* 0x000ee20000100a00 */
[----:B--2---:R-:W-:-:S05]  /*20a70*/  IMAD.WIDE R8, R16, 0x2, R8 ;  /* 0x0000000210087825 */ /* 0x004fca00078e0208 */
[----:B------:R0:W2:Y:S04]  /*20a80*/  LDG.E.U16 R29, [R8.64] ;  /* 0x00000006081d7981 */ /* 0x0000a8000c1e1500 */
[----:B0-----:R-:W2:Y:S01]  /*20a90*/  LDL.64 R8, [R1+0xc10] ;  /* 0x000c100001087983 */ /* 0x001ea20000100a00 */
[----:B---3--:R-:W-:-:S04]  /*20aa0*/  IMAD.WIDE R10, R16, 0x2, R10 ;  /* 0x00000002100a7825 */ /* 0x008fc800078e020a */
[C---:B------:R-:W-:Y:S01]  /*20ab0*/  IMAD.WIDE R12, R16.reuse, 0x2, R12 ;  /* 0x00000002100c7825 */ /* 0x040fe200078e020c */
[----:B------:R0:W3:Y:S04]  /*20ac0*/  LDG.E.U16 R19, [R10.64] ;  /* 0x000000060a137981 */ /* 0x0000e8000c1e1500 */
[----:B0-----:R-:W5:Y:S01]  /*20ad0*/  LDL.64 R10, [R1+0xc00] ;  /* 0x000c0000010a7983 */ /* 0x001f620000100a00 */
[----:B------:R0:W-:Y:S03]  /*20ae0*/  STL [R1+0xa8], R5 ;  /* 0x0000a80501007387 */ /* 0x0001e60000100800 */
[----:B0-----:R0:W5:Y:S04]  /*20af0*/  LDG.E.U16 R5, [R12.64] ;  /* 0x000000060c057981 */ /* 0x001168000c1e1500 */
[----:B0-----:R-:W5:Y:S01]  /*20b00*/  LDL.64 R12, [R1+0xbf0] ;  /* 0x000bf000010c7983 */ /* 0x001f620000100a00 */
[----:B----4-:R0:W-:Y:S02]  /*20b10*/  STL [R1+0xc4], R0 ;  /* 0x0000c40001007387 */ /* 0x0101e40000100800 */
[----:B--2---:R-:W-:-:S05]  /*20b20*/  IMAD.WIDE R8, R16, 0x2, R8 ;  /* 0x0000000210087825 */ /* 0x004fca00078e0208 */
[----:B0-----:R0:W2:Y:S04]  /*20b30*/  LDG.E.U16 R0, [R8.64] ;  /* 0x0000000608007981 */ /* 0x0010a8000c1e1500 */
[----:B------:R1:W-:Y:S01]  /*20b40*/  STL [R1+0xbc], R15 ;  /* 0x0000bc0f01007387 */ /* 0x0003e20000100800 */
[----:B------:R-:W-:Y:S02]  /*20b50*/  STL [R1+0xb4], R29 ;  /* 0x0000b41d01007387 */ /* 0x000fe40000100800 */
[----:B---3--:R3:W-:Y:S02]  /*20b60*/  STL [R1+0xb0], R19 ;  /* 0x0000b01301007387 */ /* 0x0087e40000100800 */
[----:B-----5:R-:W-:-:S04]  /*20b70*/  IMAD.WIDE R10, R16, 0x2, R10 ;  /* 0x00000002100a7825 */ /* 0x020fc800078e020a */
[C---:B0-----:R-:W-:Y:S01]  /*20b80*/  IMAD.WIDE R8, R16.reuse, 0x2, R22 ;  /* 0x0000000210087825 */ /* 0x041fe200078e0216 */
[----:B-1----:R0:W4:Y:S04]  /*20b90*/  LDG.E.U16 R15, [R10.64] ;  /* 0x000000060a0f7981 */ /* 0x002128000c1e1500 */
[----:B---3--:R1:W3:Y:S01]  /*20ba0*/  LDG.E.U16 R19, [R8.64] ;  /* 0x0000000608137981 */ /* 0x0082e2000c1e1500 */
[----:B0-----:R-:W-:-:S03]  /*20bb0*/  IMAD.WIDE R10, R16, 0x2, R20 ;  /* 0x00000002100a7825 */ /* 0x001fc600078e0214 */
[----:B-1----:R-:W5:Y:S01]  /*20bc0*/  LDL.64 R8, [R1+0xbb0] ;  /* 0x000bb00001087983 */ /* 0x002f620000100a00 */
[----:B------:R-:W-:-:S03]  /*20bd0*/  IMAD.WIDE R12, R16, 0x2, R12 ;  /* 0x00000002100c7825 */ /* 0x000fc600078e020c */
[----:B------:R0:W-:Y:S01]  /*20be0*/  STL [R1+0xac], R5 ;  /* 0x0000ac0501007387 */ /* 0x0001e20000100800 */
[----:B------:R-:W3:Y:S02]  /*20bf0*/  LDL.64 R22, [R1+0xb50] ;  /* 0x000b500001167983 */ /* 0x000ee40000100a00 */
[----:B------:R-:W3:Y:S01]  /*20c00*/  LDL.64 R20, [R1+0xb40] ;  /* 0x000b400001147983 */ /* 0x000ee20000100a00 */
[----:B------:R1:W3:Y:S04]  /*20c10*/  LDG.E.U16 R29, [R12.64] ;  /* 0x000000060c1d7981 */ /* 0x0002e8000c1e1500 */
[----:B0-----:R0:W3:Y:S01]  /*20c20*/  LDG.E.U16 R5, [R10.64] ;  /* 0x000000060a057981 */ /* 0x0010e2000c1e1500 */
[----:B-1----:R-:W-:-:S03]  /*20c30*/  IMAD.WIDE R12, R16, 0x2, R6 ;  /* 0x00000002100c7825 */ /* 0x002fc600078e0206 */
[----:B------:R-:W3:Y:S04]  /*20c40*/  LDL.64 R6, [R1+0xb30] ;  /* 0x000b300001067983 */ /* 0x000ee80000100a00 */
[----:B0-----:R-:W3:Y:S04]  /*20c50*/  LDL.64 R10, [R1+0xba0] ;  /* 0x000ba000010a7983 */ /* 0x001ee80000100a00 */
[----:B--2---:R0:W-:Y:S04]  /*20c60*/  STL [R1+0xa4], R0 ;  /* 0x0000a40001007387 */ /* 0x0041e80000100800 */
[----:B0-----:R0:W2:Y:S04]  /*20c70*/  LDG.E.U16 R0, [R12.64] ;  /* 0x000000060c007981 */ /* 0x0010a8000c1e1500 */
[----:B0-----:R-:W2:Y:S04]  /*20c80*/  LDL.64 R12, [R1+0xb90] ;  /* 0x000b9000010c7983 */ /* 0x001ea80000100a00 */
[----:B----4-:R0:W-:Y:S01]  /*20c90*/  STL [R1+0x9c], R15 ;  /* 0x00009c0f01007387 */ /* 0x0101e20000100800 */
[----:B-----5:R-:W-:-:S05]  /*20ca0*/  IMAD.WIDE R8, R16, 0x2, R8 ;  /* 0x0000000210087825 */ /* 0x020fca00078e0208 */
[----:B0-----:R0:W4:Y:S04]  /*20cb0*/  LDG.E.U16 R15, [R8.64] ;  /* 0x00000006080f7981 */ /* 0x001128000c1e1500 */
[----:B0-----:R-:W5:Y:S01]  /*20cc0*/  LDL.64 R8, [R1+0xb80] ;  /* 0x000b800001087983 */ /* 0x001f620000100a00 */
[----:B---3--:R0:W-:Y:S02]  /*20cd0*/  STL [R1+0x88], R29 ;  /* 0x0000881d01007387 */ /* 0x0081e40000100800 */
[----:B------:R-:W-:-:S05]  /*20ce0*/  IMAD.WIDE R10, R16, 0x2, R10 ;  /* 0x00000002100a7825 */ /* 0x000fca00078e020a */
[----:B0-----:R0:W3:Y:S04]  /*20cf0*/  LDG.E.U16 R29, [R10.64] ;  /* 0x000000060a1d7981 */ /* 0x0010e8000c1e1500 */
[----:B0-----:R-:W3:Y:S01]  /*20d00*/  LDL.64 R10, [R1+0xb70] ;  /* 0x000b7000010a7983 */ /* 0x001ee20000100a00 */
[----:B------:R0:W-:Y:S02]  /*20d10*/  STL [R1+0x80], R19 ;  /* 0x0000801301007387 */ /* 0x0001e40000100800 */
[----:B--2---:R-:W-:-:S05]  /*20d20*/  IMAD.WIDE R12, R16, 0x2, R12 ;  /* 0x00000002100c7825 */ /* 0x004fca00078e020c */
[----:B0-----:R0:W2:Y:S04]  /*20d30*/  LDG.E.U16 R19, [R12.64] ;  /* 0x000000060c137981 */ /* 0x0010a8000c1e1500 */
[----:B0-----:R-:W2:Y:S01]  /*20d40*/  LDL.64 R12, [R1+0xb60] ;  /* 0x000b6000010c7983 */ /* 0x001ea20000100a00 */
[----:B------:R0:W-:Y:S02]  /*20d50*/  STL [R1+0x78], R5 ;  /* 0x0000780501007387 */ /* 0x0001e40000100800 */
[C---:B-----5:R-:W-:Y:S01]  /*20d60*/  IMAD.WIDE R8, R16.reuse, 0x2, R8 ;  /* 0x0000000210087825 */ /* 0x060fe200078e0208 */
[----:B------:R1:W-:Y:S03]  /*20d70*/  STL [R1+0x60], R0 ;  /* 0x0000600001007387 */ /* 0x0003e60000100800 */
[----:B----4-:R4:W-:Y:S01]  /*20d80*/  STL [R1+0x58], R15 ;  /* 0x0000580f01007387 */ /* 0x0109e20000100800 */
[----:B0-----:R0:W5:Y:S02]  /*20d90*/  LDG.E.U16 R5, [R8.64] ;  /* 0x0000000608057981 */ /* 0x001164000c1e1500 */
[----:B0-----:R-:W-:-:S04]  /*20da0*/  IMAD.WIDE R8, R16, 0x2, R22 ;  /* 0x0000000210087825 */ /* 0x001fc800078e0216 */
[----:B---3--:R-:W-:-:S05]  /*20db0*/  IMAD.WIDE R10, R16, 0x2, R10 ;  /* 0x00000002100a7825 */ /* 0x008fca00078e020a */
[----:B-1----:R0:W3:Y:S02]  /*20dc0*/  LDG.E.U16 R0, [R10.64] ;  /* 0x000000060a007981 */ /* 0x0020e4000c1e1500 */
[C---:B0-----:R-:W-:Y:S02]  /*20dd0*/  IMAD.WIDE R10, R16.reuse, 0x2, R20 ;  /* 0x00000002100a7825 */ /* 0x041fe400078e0214 */
[----:B------:R0:W3:Y:S04]  /*20de0*/  LDG.E.U16 R20, [R8.64] ;  /* 0x0000000608147981 */ /* 0x0000e8000c1e1500 */
[----:B------:R1:W3:Y:S01]  /*20df0*/  LDG.E.U16 R21, [R10.64] ;  /* 0x000000060a157981 */ /* 0x0002e2000c1e1500 */
[----:B--2---:R-:W-:-:S05]  /*20e00*/  IMAD.WIDE R12, R16, 0x2, R12 ;  /* 0x00000002100c7825 */ /* 0x004fca00078e020c */
[----:B----4-:R2:W4:Y:S02]  /*20e10*/  LDG.E.U16 R15, [R12.64] ;  /* 0x000000060c0f7981 */ /* 0x010524000c1e1500 */
[----:B--2---:R-:W-:-:S05]  /*20e20*/  IMAD.WIDE R12, R16, 0x2, R6 ;  /* 0x00000002100c7825 */ /* 0x004fca00078e0206 */
[----:B------:R2:W2:Y:S04]  /*20e30*/  LDG.E.U16 R22, [R12.64] ;  /* 0x000000060c167981 */ /* 0x0004a8000c1e1500 */
[----:B----4-:R-:W-:Y:S01]  /*20e40*/  STL [R1+0x1f1c], R15 ;  /* 0x001f1c0f01007387 */ /* 0x010fe20000100800 */
[----:B0-----:R-:W4:Y:S02]  /*20e50*/  LDL.64 R8, [R1+0xb20] ;  /* 0x000b200001087983 */ /* 0x001f240000100a00 */
[----:B------:R-:W2:Y:S02]  /*20e60*/  LDL.64 R6, [R1+0xaf0] ;  /* 0x000af00001067983 */ /* 0x000ea40000100a00 */
[----:B---3--:R-:W-:Y:S01]  /*20e70*/  STL [R1+0x1f20], R20 ;  /* 0x001f201401007387 */ /* 0x008fe20000100800 */
[----:B-1----:R-:W3:Y:S01]  /*20e80*/  LDL.64 R10, [R1+0xb10] ;  /* 0x000b1000010a7983 */ /* 0x002ee20000100a00 */
[----:B------:R0:W-:Y:S03]  /*20e90*/  STL [R1+0x1f24], R21 ;  /* 0x001f241501007387 */ /* 0x0001e60000100800 */
[----:B0-----:R-:W2:Y:S01]  /*20ea0*/  LDL.64 R20, [R1+0xb00] ;  /* 0x000b000001147983 */ /* 0x001ea20000100a00 */
[----:B----4-:R-:W-:-:S04]  /*20eb0*/  IMAD.WIDE R8, R16, 0x2, R8 ;  /* 0x0000000210087825 */ /* 0x010fc800078e0208 */
[C---:B---3--:R-:W-:Y:S01]  /*20ec0*/  IMAD.WIDE R10, R16.reuse, 0x2, R10 ;  /* 0x00000002100a7825 */ /* 0x048fe200078e020a */
[----:B------:R0:W3:Y:S05]  /*20ed0*/  LDG.E.U16 R23, [R8.64] ;  /* 0x0000000608177981 */ /* 0x0000ea000c1e1500 */
[----:B------:R1:W4:Y:S01]  /*20ee0*/  LDG.E.U16 R10, [R10.64] ;  /* 0x000000060a0a7981 */ /* 0x000322000c1e1500 */
[----:B--2---:R-:W-:-:S05]  /*20ef0*/  IMAD.WIDE R12, R16, 0x2, R20 ;  /* 0x00000002100c7825 */ /* 0x004fca00078e0214 */
[----:B-1----:R1:W2:Y:S01]  /*20f00*/  LDG.E.U16 R11, [R12.64] ;  /* 0x000000060c0b7981 */ /* 0x0022a2000c1e1500 */
[----:B0-----:R-:W-:-:S06]  /*20f10*/  IMAD.WIDE R8, R16, 0x2, R6 ;  /* 0x0000000210087825 */ /* 0x001fcc00078e0206 */
[----:B------:R-:W2:Y:S01]  /*20f20*/  LDG.E.U16 R9, [R8.64] ;  /* 0x0000000608097981 */ /* 0x000ea2000c1e1500 */
[C---:B------:R-:W-:Y:S01]  /*20f30*/  ISETP.GT.U32.AND.EX P6, PT, R27.reuse, RZ, PT, P6 ;  /* 0x000000ff1b00720c */ /* 0x040fe20003fc4160 */
[----:B------:R-:W-:Y:S01]  /*20f40*/  BAR.SYNC.DEFER_BLOCKING 0x0 ;  /* 0x0000000000007b1d */ /* 0x000fe20000010000 */
[----:B------:R-:W-:-:S05]  /*20f50*/  ISETP.GT.U32.AND.EX P3, PT, R27, RZ, PT, P3 ;  /* 0x000000ff1b00720c */ /* 0x000fca0003f64130 */
[----:B------:R-:W1:Y:S04]  /*20f60*/  S2R R27, SR_TID.X ;  /* 0x00000000001b7919 */ /* 0x000e680000002100 */
[----:B------:R0:W-:Y:S04]  /*20f70*/  STL [R1+0x1f18], R22 ;  /* 0x001f181601007387 */ /* 0x0001e80000100800 */
[----:B0-----:R-:W5:Y:S01]  /*20f80*/  LDL.LU R22, [R1+0xec] ;  /* 0x0000ec0001167983 */ /* 0x001f620000300800 */
[----:B------:R-:W5:Y:S01]  /*20f90*/  LDL.LU R21, [R1+0xe8] ;  /* 0x0000e80001157983 */ /* 0x000f620000300800 */
[----:B------:R-:W-:-:S02]  /*20fa0*/  ISETP.GT.U32.AND.EX P4, PT, R17, RZ, PT, P4 ;  /* 0x000000ff1100720c */ /* 0x000fc40003f84140 */
[----:B------:R-:W-:Y:S02]  /*20fb0*/  ISETP.GT.U32.AND.EX P2, PT, R17, RZ, PT, P2 ;  /* 0x000000ff1100720c */ /* 0x000fe40003f44120 */
[C---:B-1----:R-:W-:Y:S01]  /*20fc0*/  LOP3.LUT R13, R27.reuse, 0xc0, RZ, 0xc0, !PT ;  /* 0x000000c01b0d7812 */ /* 0x042fe200078ec0ff */
[----:B---3--:R0:W-:Y:S01]  /*20fd0*/  STL [R1+0x1f28], R23 ;  /* 0x001f281701007387 */ /* 0x0081e20000100800 */
[----:B------:R-:W-:Y:S03]  /*20fe0*/  STL [R1+0x50], R29 ;  /* 0x0000501d01007387 */ /* 0x000fe60000100800 */
[----:B0-----:R-:W3:Y:S01]  /*20ff0*/  LDL.LU R23, [R1+0xf0] ;  /* 0x0000f00001177983 */ /* 0x001ee20000300800 */
[----:B------:R-:W-:Y:S02]  /*21000*/  STL [R1+0x1c], R19 ;  /* 0x00001c1301007387 */ /* 0x000fe40000100800 */
[----:B----4-:R0:W-:Y:S02]  /*21010*/  STL [R1+0x1f2c], R10 ;  /* 0x001f2c0a01007387 */ /* 0x0101e40000100800 */
[----:B0-----:R-:W4:Y:S01]  /*21020*/  LDL.LU R10, [R1+0xf4] ;  /* 0x0000f400010a7983 */ /* 0x001f220000300800 */
[----:B--2---:R0:W-:Y:S03]  /*21030*/  STL [R1+0x1f30], R11 ;  /* 0x001f300b01007387 */ /* 0x0041e60000100800 */
[----:B0-----:R-:W2:Y:S01]  /*21040*/  LDL.LU R11, [R1+0x8] ;  /* 0x00000800010b7983 */ /* 0x001ea20000300800 */
[----:B-----5:R0:W-:Y:S03]  /*21050*/  STL [R1+0x18], R5 ;  /* 0x0000180501007387 */ /* 0x0201e60000100800 */
[----:B------:R1:W-:Y:S01]  /*21060*/  STL [R1+0xc], R0 ;  /* 0x00000c0001007387 */ /* 0x0003e20000100800 */
[----:B------:R-:W5:Y:S03]  /*21070*/  LDL.LU R19, [R1+0xe4] ;  /* 0x0000e40001137983 */ /* 0x000f660000300800 */
[----:B------:R-:W2:Y:S04]  /*21080*/  LDL.LU R20, [R1+0xe0] ;  /* 0x0000e00001147983 */ /* 0x000ea80000300800 */
[----:B0-----:R-:W4:Y:S01]  /*21090*/  LDL.LU R5, [R1+0xdc] ;  /* 0x0000dc0001057983 */ /* 0x001f220000300800 */
[----:B------:R-:W4:Y:S02]  /*210a0*/  LDL.LU R16, [R1+0xd8] ;  /* 0x0000d80001107983 */ /* 0x000f240000300800 */
[----:B------:R-:W4:Y:S02]  /*210b0*/  LDL.LU R15, [R1+0xd4] ;  /* 0x0000d400010f7983 */ /* 0x000f240000300800 */
[----:B------:R-:W4:Y:S01]  /*210c0*/  LDL.LU R29, [R1+0xd0] ;  /* 0x0000d000011d7983 */ /* 0x000f220000300800 */
[----:B------:R-:W4:Y:S01]  /*210d0*/  LDL.LU R6, [R1+0xcc] ;  /* 0x0000cc0001067983 */ /* 0x000f220000300800 */
[----:B------:R-:W4:Y:S02]  /*210e0*/  LDL.LU R7, [R1+0xc8] ;  /* 0x0000c80001077983 */ /* 0x000f240000300800 */
[----:B------:R0:W-:Y:S01]  /*210f0*/  STL [R1+0x1f58], R9 ;  /* 0x001f580901007387 */ /* 0x0001e20000100800 */
[----:B-1----:R-:W-:Y:S01]  /*21100*/  LOP3.LUT R0, R27, 0xff, RZ, 0xc0, !PT ;  /* 0x000000ff1b007812 */ /* 0x002fe200078ec0ff */
[----:B------:R-:W4:Y:S01]  /*21110*/  LDL.LU R17, [R1+0xc0] ;  /* 0x0000c00001117983 */ /* 0x000f220000300800 */
[----:B------:R-:W4:Y:S01]  /*21120*/  LDL.LU R27, [R1+0xb8] ;  /* 0x0000b800011b7983 */ /* 0x000f220000300800 */
[----:B------:R-:W-:-:S02]  /*21130*/  ISETP.GT.U32.AND.EX P5, PT, R28, RZ, PT, P5 ;  /* 0x000000ff1c00720c */ /* 0x000fc40003fa4150 */
[----:B------:R-:W-:Y:S02]  /*21140*/  ISETP.GT.U32.AND.EX P1, PT, R28, RZ, PT, P1 ;  /* 0x000000ff1c00720c */ /* 0x000fe40003f24110 */
[----:B------:R-:W-:Y:S01]  /*21150*/  SHF.L.U32 R0, R0, 0x1, RZ ;  /* 0x0000000100007819 */ /* 0x000fe200000006ff */
[----:B0-----:R-:W4:Y:S01]  /*21160*/  LDL.LU R9, [R1+0x98] ;  /* 0x0000980001097983 */ /* 0x001f220000300800 */
[----:B------:R-:W4:Y:S02]  /*21170*/  LDL.LU R8, [R1+0x90] ;  /* 0x0000900001087983 */ /* 0x000f240000300800 */
[----:B------:R-:W4:Y:S01]  /*21180*/  LDL.LU R28, [R1+0xa0] ;  /* 0x0000a000011c7983 */ /* 0x000f220000300800 */
[----:B------:R-:W-:Y:S01]  /*21190*/  SHF.R.U32.HI R13, RZ, 0x2, R13 ;  /* 0x00000002ff0d7819 */ /* 0x000fe2000001160d */
[----:B------:R-:W4:Y:S03]  /*211a0*/  LDL.LU R12, [R1+0x8c] ;  /* 0x00008c00010c7983 */ /* 0x000f260000300800 */
[----:B------:R-:W-:-:S02]  /*211b0*/  LOP3.LUT R0, R0, R13, RZ, 0x3c, !PT ;  /* 0x0000000d00007212 */ /* 0x000fc400078e3cff */
[----:B------:R-:W4:Y:S04]  /*211c0*/  LDL.LU R13, [R1+0x6c] ;  /* 0x00006c00010d7983 */ /* 0x000f280000300800 */
[----:B---3--:R-:W-:Y:S01]  /*211d0*/  STS.U16 [R0+0x20000], R23 ;  /* 0x0200001700007388 */ /* 0x008fe20000000400 */
[----:B------:R0:W-:Y:S02]  /*211e0*/  STS.U16 [R0+0x20400], R22 ;  /* 0x0204001600007388 */ /* 0x0001e40000000400 */
[----:B------:R1:W-:Y:S01]  /*211f0*/  STS.U16 [R0+0x20800], R21 ;  /* 0x0208001500007388 */ /* 0x0003e20000000400 */
[----:B0-----:R-:W3:Y:S01]  /*21200*/  LDL R22, [R1+0x7ec] ;  /* 0x0007ec0001167983 */ /* 0x001ee20000100800 */
[----:B-1----:R-:W3:Y:S02]  /*21210*/  LDL.LU R21, [R1+0x68] ;  /* 0x0000680001157983 */ /* 0x002ee40000300800 */
[----:B------:R-:W3:Y:S01]  /*21220*/  LDL.LU R23, [R1+0x110] ;  /* 0x0001100001177983 */ /* 0x000ee20000300800 */
[----:B-----5:R0:W-:Y:S01]  /*21230*/  STS.U16 [R0+0x20c00], R19 ;  /* 0x020c001300007388 */ /* 0x0201e20000000400 */
[----:B--2---:R1:W-:Y:S03]  /*21240*/  STS.U16 [R0+0x21000], R20 ;  /* 0x0210001400007388 */ /* 0x0043e60000000400 */
[----:B----4-:R2:W-:Y:S04]  /*21250*/  STS.U16 [R0+0x21400], R5 ;  /* 0x0214000500007388 */ /* 0x0105e80000000400 */
[----:B0-----:R-:W4:Y:S01]  /*21260*/  LDL.LU R19, [R1+0x1fa4] ;  /* 0x001fa40001137983 */ /* 0x001f220000300800 */
[----:B-1----:R-:W5:Y:S02]  /*21270*/  LDL R20, [R1+0x7e4] ;  /* 0x0007e40001147983 */ /* 0x002f640000100800 */
[----:B------:R0:W-:Y:S02]  /*21280*/  STS.U16 [R0+0x21800], R16 ;  /* 0x0218001000007388 */ /* 0x0001e40000000400 */
[----:B------:R1:W-:Y:S01]  /*21290*/  STS.U16 [R0+0x21c00], R15 ;  /* 0x021c000f00007388 */ /* 0x0003e20000000400 */
[----:B------:R1:W-:Y:S01]  /*212a0*/  STS.U16 [R0+0x22000], R29 ;  /* 0x0220001d00007388 */ /* 0x0003e20000000400 */
[----:B------:R1:W-:Y:S02]  /*212b0*/  STS.U16 [R0+0x22400], R6 ;  /* 0x0224000600007388 */ /* 0x0003e40000000400 */
[----:B------:R1:W-:Y:S01]  /*212c0*/  STS.U16 [R0+0x22800], R7 ;  /* 0x0228000700007388 */ /* 0x0003e20000000400 */
[----:B--2---:R-:W2:Y:S01]  /*212d0*/  LDL.LU R5, [R1+0x64] ;  /* 0x0000640001057983 */ /* 0x004ea20000300800 */
[----:B0-----:R-:W4:Y:S02]  /*212e0*/  LDL.LU R16, [R1+0x1fa0] ;  /* 0x001fa00001107983 */ /* 0x001f240000300800 */
[----:B------:R0:W-:Y:S01]  /*212f0*/  STS.U16 [R0+0x22c00], R17 ;  /* 0x022c001100007388 */ /* 0x0001e20000000400 */
[----:B-1----:R-:W4:Y:S01]  /*21300*/  LDL R15, [R1+0x7e0] ;  /* 0x0007e000010f7983 */ /* 0x002f220000100800 */
[----:B------:R-:W4:Y:S02]  /*21310*/  LDL.LU R29, [R1+0x5c] ;  /* 0x00005c00011d7983 */ /* 0x000f240000300800 */
[----:B------:R-:W4:Y:S02]  /*21320*/  LDL R6, [R1+0x7d4] ;  /* 0x0007d40001067983 */ /* 0x000f240000100800 */
[----:B------:R-:W4:Y:S01]  /*21330*/  LDL R7, [R1+0x884] ;  /* 0x0008840001077983 */ /* 0x000f220000100800 */
[----:B------:R1:W-:Y:S04]  /*21340*/  STS.U16 [R0+0x23000], R27 ;  /* 0x0230001b00007388 */ /* 0x0003e80000000400 */
[----:B0-----:R-:W4:Y:S04]  /*21350*/  LDL.LU R17, [R1+0x1f9c] ;  /* 0x001f9c0001117983 */ /* 0x001f280000300800 */
[----:B-1----:R-:W4:Y:S01]  /*21360*/  LDL.LU R27, [R1+0x1f98] ;  /* 0x001f9800011b7983 */ /* 0x002f220000300800 */
[----:B------:R-:W-:Y:S02]  /*21370*/  STS.U16 [R0+0x23400], R28 ;  /* 0x0234001c00007388 */ /* 0x000fe40000000400 */
[----:B------:R-:W-:Y:S02]  /*21380*/  STS.U16 [R0+0x23800], R9 ;  /* 0x0238000900007388 */ /* 0x000fe40000000400 */
[----:B------:R0:W-:Y:S02]  /*21390*/  STS.U16 [R0+0x23c00], R8 ;  /* 0x023c000800007388 */ /* 0x0001e40000000400 */
[----:B0-----:R-:W-:-:S04]  /*213a0*/  FMNMX R8, R24, R2, !PT ;  /* 0x0000000218087209 */ /* 0x001fc80007800000 */
[----:B------:R-:W-:-:S04]  /*213b0*/  FMNMX R8, R11, R8, !PT ;  /* 0x000000080b087209 */ /* 0x000fc80007800000 */
[----:B------:R-:W-:Y:S01]  /*213c0*/  FMNMX R8, R10, R8, !PT ;  /* 0x000000080a087209 */ /* 0x000fe20007800000 */
[----:B------:R0:W-:Y:S04]  /*213d0*/  STS.U16 [R0+0x24000], R12 ;  /* 0x0240000c00007388 */ /* 0x0001e80000000400 */
[----:B------:R-:W-:Y:S01]  /*213e0*/  STL [R1+0x1f60], R24 ;  /* 0x001f601801007387 */ /* 0x000fe20000100800 */
[----:B------:R-:W-:Y:S02]  /*213f0*/  STS.U16 [R0+0x24400], R13 ;  /* 0x0244000d00007388 */ /* 0x000fe40000000400 */
[----:B------:R1:W-:Y:S02]  /*21400*/  STL [R1+0x1f5c], R2 ;  /* 0x001f5c0201007387 */ /* 0x0003e40000100800 */
[----:B------:R1:W-:Y:S01]  /*21410*/  STL [R1+0x1f64], R11 ;  /* 0x001f640b01007387 */ /* 0x0003e20000100800 */
[----:B------:R1:W-:Y:S01]  /*21420*/  STL [R1+0x1f78], R10 ;  /* 0x001f780a01007387 */ /* 0x0003e20000100800 */
[----:B------:R-:W4:Y:S03]  /*21430*/  LDL R28, [R1+0x7dc] ;  /* 0x0007dc00011c7983 */ /* 0x000f260000100800 */
[----:B0-----:R-:W4:Y:S04]  /*21440*/  LDL R12, [R1+0x8cc] ;  /* 0x0008cc00010c7983 */ /* 0x001f280000100800 */
[----:B-1----:R-:W4:Y:S04]  /*21450*/  LDL R2, [R1+0x868] ;  /* 0x0008680001027983 */ /* 0x002f280000100800 */
[----:B------:R-:W4:Y:S04]  /*21460*/  LDL R11, [R1+0x7f0] ;  /* 0x0007f000010b7983 */ /* 0x000f280000100800 */
[----:B------:R-:W4:Y:S04]  /*21470*/  LDL R10, [R1+0x870] ;  /* 0x00087000010a7983 */ /* 0x000f280000100800 */
[----:B------:R-:W4:Y:S01]  /*21480*/  LDL R24, [R1+0x7e8] ;  /* 0x0007e80001187983 */ /* 0x000f220000100800 */
[----:B------:R-:W-:-:S02]  /*21490*/  FMNMX R13, R3, R4, !PT ;  /* 0x00000004030d7209 */ /* 0x000fc40007800000 */
[----:B---3--:R-:W-:Y:S01]  /*214a0*/  FMNMX R8, R22, R8, !PT ;  /* 0x0000000816087209 */ /* 0x008fe20007800000 */
[----:B------:R-:W-:Y:S03]  /*214b0*/  STS.U16 [R0+0x24800], R21 ;  /* 0x0248001500007388 */ /* 0x000fe60000000400 */
[----:B-----5:R-:W-:Y:S01]  /*214c0*/  FMNMX R8, R20, R8, !PT ;  /* 0x0000000814087209 */ /* 0x020fe20007800000 */
[----:B--2---:R0:W-:Y:S03]  /*214d0*/  STS.U16 [R0+0x24c00], R5 ;  /* 0x024c000500007388 */ /* 0x0041e60000000400 */
[----:B----4-:R-:W-:Y:S01]  /*214e0*/  FMNMX R8, R15, R8, !PT ;  /* 0x000000080f087209 */ /* 0x010fe20007800000 */
[----:B------:R-:W-:Y:S04]  /*214f0*/  STS.U16 [R0+0x25000], R29 ;  /* 0x0250001d00007388 */ /* 0x000fe80000000400 */
[----:B------:R-:W2:Y:S04]  /*21500*/  LDL R15, [R1+0x888] ;  /* 0x00088800010f7983 */ /* 0x000ea80000100800 */
[----:B0-----:R-:W3:Y:S01]  /*21510*/  LDL R5, [R1+0x7d8] ;  /* 0x0007d80001057983 */ /* 0x001ee20000100800 */
[----:B------:R-:W-:-:S03]  /*21520*/  FMNMX R8, R6, R8, !PT ;  /* 0x0000000806087209 */ /* 0x000fc60007800000 */
[----:B------:R0:W-:Y:S01]  /*21530*/  STS.U16 [R0+0x25400], R27 ;  /* 0x0254001b00007388 */ /* 0x0001e20000000400 */
[----:B------:R-:W-:-:S03]  /*21540*/  FMNMX R8, R7, R8, !PT ;  /* 0x0000000807087209 */ /* 0x000fc60007800000 */
[----:B0-----:R-:W4:Y:S01]  /*21550*/  LDL.LU R27, [R1+0x1f94] ;  /* 0x001f9400011b7983 */ /* 0x001f220000300800 */
[----:B------:R-:W5:Y:S02]  /*21560*/  LDL R22, [R1+0x880] ;  /* 0x0008800001167983 */ /* 0x000f640000100800 */
[----:B------:R-:W2:Y:S02]  /*21570*/  LDL R9, [R1+0x874] ;  /* 0x0008740001097983 */ /* 0x000ea40000100800 */
[----:B------:R-:W2:Y:S01]  /*21580*/  LDL.LU R21, [R1+0x54] ;  /* 0x0000540001157983 */ /* 0x000ea20000300800 */
[----:B------:R-:W2:Y:S01]  /*21590*/  LDL R20, [R1+0x86c] ;  /* 0x00086c0001147983 */ /* 0x000ea20000100800 */
[----:B------:R-:W2:Y:S02]  /*215a0*/  LDL.LU R29, [R1+0x4c] ;  /* 0x00004c00011d7983 */ /* 0x000ea40000300800 */
[----:B------:R-:W2:Y:S02]  /*215b0*/  LDL R0, [R1+0x8d8] ;  /* 0x0008d80001007983 */ /* 0x000ea40000100800 */
[----:B------:R-:W2:Y:S01]  /*215c0*/  LDL.LU R6, [R1+0x44] ;  /* 0x0000440001067983 */ /* 0x000ea20000300800 */
[----:B------:R-:W2:Y:S01]  /*215d0*/  LDL R7, [R1+0x8d4] ;  /* 0x0008d40001077983 */ /* 0x000ea20000100800 */
[----:B------:R0:W-:Y:S03]  /*215e0*/  STL [R1+0x1f80], R3 ;  /* 0x001f800301007387 */ /* 0x0001e60000100800 */
[----:B0-----:R-:W2:Y:S01]  /*215f0*/  LDL R3, [R1+0x878] ;  /* 0x0008780001037983 */ /* 0x001ea20000100800 */
[----:B------:R-:W-:-:S04]  /*21600*/  FMNMX R13, R14, R13, !PT ;  /* 0x0000000d0e0d7209 */ /* 0x000fc80007800000 */
[----:B------:R-:W-:-:S04]  /*21610*/  FMNMX R13, R23, R13, !PT ;  /* 0x0000000d170d7209 */ /* 0x000fc80007800000 */
[----:B------:R-:W-:-:S04]  /*21620*/  FMNMX R13, R11, R13, !PT ;  /* 0x0000000d0b0d7209 */ /* 0x000fc80007800000 */
[----:B------:R-:W-:-:S04]  /*21630*/  FMNMX R13, R24, R13, !PT ;  /* 0x0000000d180d7209 */ /* 0x000fc80007800000 */
[----:B------:R-:W-:Y:S01]  /*21640*/  FMNMX R13, R28, R13, !PT ;  /* 0x0000000d1c0d7209 */ /* 0x000fe20007800000 */
[----:B------:R-:W-:Y:S01]  /*21650*/  STL [R1+0x1f7c], R4 ;  /* 0x001f7c0401007387 */ /* 0x000fe20000100800 */
[----:B------:R-:W-:Y:S02]  /*21660*/  STL [R1+0x1f84], R14 ;  /* 0x001f840e01007387 */ /* 0x000fe40000100800 */
[----:B------:R0:W-:Y:S01]  /*21670*/  STL [R1+0x1f88], R23 ;  /* 0x001f881701007387 */ /* 0x0001e20000100800 */
[----:B---3--:R-:W-:Y:S02]  /*21680*/  FMNMX R13, R5, R13, !PT ;  /* 0x0000000d050d7209 */ /* 0x008fe40007800000 */
[----:B------:R-:W1:Y:S01]  /*21690*/  S2R R5, SR_TID.X ;  /* 0x0000000000057919 */ /* 0x000e620000002100 */
[----:B--2---:R-:W-:-:S04]  /*216a0*/  FMNMX R8, R3, R8, !PT ;  /* 0x0000000803087209 */ /* 0x004fc80007800000 */
[----:B------:R-:W-:-:S04]  /*216b0*/  FMNMX R8, R10, R8, !PT ;  /* 0x000000080a087209 */ /* 0x000fc80007800000 */
[----:B------:R-:W-:-:S04]  /*216c0*/  FMNMX R8, R2, R8, !PT ;  /* 0x0000000802087209 */ /* 0x000fc80007800000 */
[----:B----4-:R-:W-:Y:S02]  /*216d0*/  FMNMX R8, R27, R8, !PT ;  /* 0x000000081b087209 */ /* 0x010fe40007800000 */
[----:B------:R-:W2:Y:S02]  /*216e0*/  S2R R27, SR_TID.X ;  /* 0x00000000001b7919 */ /* 0x000ea40000002100 */
[----:B------:R-:W-:Y:S02]  /*216f0*/  FMNMX R8, R12, R8, !PT ;  /* 0x000000080c087209 */ /* 0x000fe40007800000 */
[----:B------:R-:W-:Y:S02]  /*21700*/  FMNMX R13, R15, R13, !PT ;  /* 0x0000000d0f0d7209 */ /* 0x000fe40007800000 */
[----:B-1----:R-:W-:Y:S02]  /*21710*/  LOP3.LUT R5, R5, 0xc0, RZ, 0xc0, !PT ;  /* 0x000000c005057812 */ /* 0x002fe400078ec0ff */
[----:B------:R-:W-:-:S02]  /*21720*/  FMNMX R8, R19, R8, !PT ;  /* 0x0000000813087209 */ /* 0x000fc40007800000 */
[----:B-----5:R-:W-:Y:S02]  /*21730*/  FMNMX R13, R22, R13, !PT ;  /* 0x0000000d160d7209 */ /* 0x020fe40007800000 */
[----:B------:R-:W-:Y:S01]  /*21740*/  SHF.R.U32.HI R5, RZ, 0x2, R5 ;  /* 0x00000002ff057819 */ /* 0x000fe20000011605 */
[----:B------:R-:W3:Y:S01]  /*21750*/  LDL.LU R19, [R1+0x1f90] ;  /* 0x001f900001137983 */ /* 0x000ee20000300800 */
[----:B------:R-:W-:Y:S02]  /*21760*/  FMNMX R8, R26, R8, !PT ;  /* 0x000000081a087209 */ /* 0x000fe40007800000 */
[----:B------:R-:W4:Y:S01]  /*21770*/  LDL.LU R26, [R1+0x1f8c] ;  /* 0x001f8c00011a7983 */ /* 0x000f220000300800 */
[----:B------:R-:W-:Y:S01]  /*21780*/  FMNMX R13, R9, R13, !PT ;  /* 0x0000000d090d7209 */ /* 0x000fe20007800000 */
[----:B------:R-:W5:Y:S01]  /*21790*/  LDL.LU R15, [R1] ;  /* 0x00000000010f7983 */ /* 0x000f620000300800 */
[----:B------:R-:W5:Y:S02]  /*217a0*/  LDL.LU R22, [R1+0x114] ;  /* 0x0001140001167983 */ /* 0x000f640000300800 */
[----:B0-----:R-:W5:Y:S01]  /*217b0*/  LDL.LU R23, [R1+0x2c] ;  /* 0x00002c0001177983 */ /* 0x001f620000300800 */
[----:B--2---:R-:W-:-:S02]  /*217c0*/  LOP3.LUT R27, R27, 0xff, RZ, 0xc0, !PT ;  /* 0x000000ff1b1b7812 */ /* 0x004fc400078ec0ff */
[----:B------:R-:W-:Y:S01]  /*217d0*/  FMNMX R13, R20, R13, !PT ;  /* 0x0000000d140d7209 */ /* 0x000fe20007800000 */
[----:B------:R-:W2:Y:S01]  /*217e0*/  LDL.LU R14, [R1+0x28] ;  /* 0x00002800010e7983 */ /* 0x000ea20000300800 */
[----:B------:R-:W2:Y:S01]  /*217f0*/  LDL.LU R4, [R1+0x24] ;  /* 0x0000240001047983 */ /* 0x000ea20000300800 */
[----:B------:R-:W-:-:S04]  /*21800*/  SHF.L.U32 R27, R27, 0x1, RZ ;  /* 0x000000011b1b7819 */ /* 0x000fc800000006ff */
[----:B------:R-:W-:Y:S02]  /*21810*/  LOP3.LUT R3, R27, R5, RZ, 0x3c, !PT ;  /* 0x000000051b037212 */ /* 0x000fe400078e3cff */
[----:B------:R-:W-:-:S03]  /*21820*/  FMNMX R13, R0, R13, !PT ;  /* 0x0000000d000d7209 */ /* 0x000fc60007800000 */
[----:B------:R0:W-:Y:S01]  /*21830*/  STS.U16 [R3+0x25800], R21 ;  /* 0x0258001503007388 */ /* 0x0001e20000000400 */
[----:B------:R-:W-:Y:S02]  /*21840*/  STS.U16 [R3+0x25c00], R29 ;  /* 0x025c001d03007388 */ /* 0x000fe40000000400 */
[----:B------:R1:W-:Y:S01]  /*21850*/  STS.U16 [R3+0x26000], R6 ;  /* 0x0260000603007388 */ /* 0x0003e20000000400 */
[----:B------:R-:W-:Y:S01]  /*21860*/  FMNMX R13, R7, R13, !PT ;  /* 0x0000000d070d7209 */ /* 0x000fe20007800000 */
[----:B0-----:R-:W2:Y:S01]  /*21870*/  LDL.LU R21, [R1+0x94] ;  /* 0x0000940001157983 */ /* 0x001ea20000300800 */
[----:B------:R-:W2:Y:S02]  /*21880*/  LDL.LU R10, [R1+0x84] ;  /* 0x00008400010a7983 */ /* 0x000ea40000300800 */
[----:B------:R-:W2:Y:S02]  /*21890*/  LDL.LU R0, [R1+0x7c] ;  /* 0x00007c0001007983 */ /* 0x000ea40000300800 */
[----:B-1----:R-:W2:Y:S01]  /*218a0*/  LDL.LU R6, [R1+0x74] ;  /* 0x0000740001067983 */ /* 0x002ea20000300800 */
[----:B------:R-:W2:Y:S01]  /*218b0*/  LDL.LU R20, [R1+0x70] ;  /* 0x0000700001147983 */ /* 0x000ea20000300800 */
[----:B------:R-:W2:Y:S02]  /*218c0*/  LDL.LU R29, [R1+0x20] ;  /* 0x00002000011d7983 */ /* 0x000ea40000300800 */
[----:B------:R-:W2:Y:S01]  /*218d0*/  LDL.LU R7, [R1+0x48] ;  /* 0x0000480001077983 */ /* 0x000ea20000300800 */
[----:B------:R-:W-:-:S02]  /*218e0*/  FMNMX R13, R25, R13, !PT ;  /* 0x0000000d190d7209 */ /* 0x000fc40007800000 */
[----:B------:R-:W-:Y:S01]  /*218f0*/  LOP3.LUT R5, R27, R5, RZ, 0x3c, !PT ;  /* 0x000000051b057212 */ /* 0x000fe200078e3cff */
[----:B------:R-:W2:Y:S04]  /*21900*/  LDL R11, [R1+0x800] ;  /* 0x00080000010b7983 */ /* 0x000ea80000100800 */
[----:B------:R-:W2:Y:S01]  /*21910*/  LDL R24, [R1+0x4] ;  /* 0x0000040001187983 */ /* 0x000ea20000100800 */
[----:B------:R-:W-:-:S03]  /*21920*/  FMNMX R13, R18, R13, !PT ;  /* 0x0000000d120d7209 */ /* 0x000fc60007800000 */
[----:B------:R-:W2:Y:S04]  /*21930*/  LDL R2, [R1+0x7fc] ;  /* 0x0007fc0001027983 */ /* 0x000ea80000100800 */
[----:B------:R-:W2:Y:S01]  /*21940*/  LDL R9, [R1+0x118] ;  /* 0x0001180001097983 */ /* 0x000ea20000100800 */
[----:B------:R-:W2:Y:S03]  /*21950*/  LDL R18, [R1+0x810] ;  /* 0x0008100001127983 */ /* 0x000ea60000100800 */
[----:B------:R-:W2:Y:S01]  /*21960*/  LDL R25, [R1+0x890] ;  /* 0x0008900001197983 */ /* 0x000ea20000100800 */
[----:B------:R-:W-:-:S03]  /*21970*/  LOP3.LUT R5, R5, 0x40, RZ, 0x3c, !PT ;  /* 0x0000004005057812 */ /* 0x000fc600078e3cff */
[----:B----4-:R0:W-:Y:S01]  /*21980*/  STS.U16 [R3+0x26400], R26 ;  /* 0x0264001a03007388 */ /* 0x0101e20000000400 */
[----:B---3--:R1:W-:Y:S02]  /*21990*/  STS.U16 [R3+0x26800], R19 ;  /* 0x0268001303007388 */ /* 0x0083e40000000400 */
[----:B------:R-:W-:Y:S02]  /*219a0*/  STS.U16 [R3+0x26c00], R17 ;  /* 0x026c001103007388 */ /* 0x000fe40000000400 */
[----:B------:R3:W-:Y:S01]  /*219b0*/  STS.U16 [R3+0x27000], R16 ;  /* 0x0270001003007388 */ /* 0x0007e20000000400 */
[----:B-----5:R4:W-:Y:S04]  /*219c0*/  STS.U16 [R3+0x27400], R23 ;  /* 0x0274001703007388 */ /* 0x0209e80000000400 */
[----:B0-----:R-:W5:Y:S04]  /*219d0*/  LDL R26, [R1+0x804] ;  /* 0x00080400011a7983 */ /* 0x001f680000100800 */
[----:B-1----:R-:W5:Y:S04]  /*219e0*/  LDL R19, [R1+0x7f4] ;  /* 0x0007f40001137983 */ /* 0x002f680000100800 */
[----:B---3--:R-:W3:Y:S04]  /*219f0*/  LDL R16, [R1+0x7f8] ;  /* 0x0007f80001107983 */ /* 0x008ee80000100800 */
[----:B------:R-:W3:Y:S01]  /*21a00*/  LDL R17, [R1+0x80c] ;  /* 0x00080c0001117983 */ /* 0x000ee20000100800 */
[----:B----4-:R-:W4:Y:S02]  /*21a10*/  LDL.LU R23, [R1+0x1f88] ;  /* 0x001f880001177983 */ /* 0x010f240000300800 */
[----:B------:R-:W3:Y:S01]  /*21a20*/  LDL R27, [R1+0x808] ;  /* 0x00080800011b7983 */ /* 0x000ee20000100800 */
[----:B--2---:R0:W-:Y:S01]  /*21a30*/  STS.U16 [R3+0x27800], R14 ;  /* 0x0278000e03007388 */ /* 0x0041e20000000400 */
[----:B------:R1:W-:Y:S03]  /*21a40*/  STS.U16 [R3+0x27c00], R4 ;  /* 0x027c000403007388 */ /* 0x0003e60000000400 */
[----:B0-----:R-:W2:Y:S01]  /*21a50*/  LDL.LU R14, [R1+0x1f84] ;  /* 0x001f8400010e7983 */ /* 0x001ea20000300800 */
[----:B-1----:R-:W2:Y:S02]  /*21a60*/  LDL.LU R3, [R1+0x1f80] ;  /* 0x001f800001037983 */ /* 0x002ea40000300800 */
[----:B------:R-:W2:Y:S01]  /*21a70*/  LDL.LU R4, [R1+0x1f7c] ;  /* 0x001f7c0001047983 */ /* 0x000ea20000300800 */
[----:B------:R0:W-:Y:S01]  /*21a80*/  STS.U16 [R5+0x20200], R21 ;  /* 0x0202001505007388 */ /* 0x0001e20000000400 */
[----:B------:R1:W-:Y:S02]  /*21a90*/  STS.U16 [R5+0x20600], R10 ;  /* 0x0206000a05007388 */ /* 0x0003e40000000400 */
[----:B------:R1:W-:Y:S02]  /*21aa0*/  STS.U16 [R5+0x20a00], R0 ;  /* 0x020a000005007388 */ /* 0x0003e40000000400 */
[----:B------:R1:W-:Y:S01]  /*21ab0*/  STS.U16 [R5+0x20e00], R6 ;  /* 0x020e000605007388 */ /* 0x0003e20000000400 */
[----:B------:R1:W-:Y:S01]  /*21ac0*/  STS.U16 [R5+0x21200], R20 ;  /* 0x0212001405007388 */ /* 0x0003e20000000400 */
[----:B------:R1:W-:Y:S03]  /*21ad0*/  STS.U16 [R5+0x21600], R7 ;  /* 0x0216000705007388 */ /* 0x0003e60000000400 */
[----:B0-----:R-:W2:Y:S01]  /*21ae0*/  LDL R21, [R1+0x89c] ;  /* 0x00089c0001157983 */ /* 0x001ea20000100800 */
[----:B-1----:R-:W2:Y:S03]  /*21af0*/  LDL.LU R10, [R1+0x1f78] ;  /* 0x001f7800010a7983 */ /* 0x002ea60000300800 */
[----:B------:R-:W2:Y:S01]  /*21b00*/  LDL.LU R0, [R1+0x1f74] ;  /* 0x001f740001007983 */ /* 0x000ea20000300800 */
[----:B------:R-:W2:Y:S03]  /*21b10*/  LDL.LU R6, [R1+0x1f70] ;  /* 0x001f700001067983 */ /* 0x000ea60000300800 */
[----:B------:R-:W3:Y:S01]  /*21b20*/  LDL R20, [R1+0x898] ;  /* 0x0008980001147983 */ /* 0x000ee20000100800 */
[----:B------:R-:W3:Y:S03]  /*21b30*/  LDL.LU R7, [R1+0x1f6c] ;  /* 0x001f6c0001077983 */ /* 0x000ee60000300800 */
[----:B------:R0:W-:Y:S04]  /*21b40*/  STS.U16 [R5+0x21a00], R29 ;  /* 0x021a001d05007388 */ /* 0x0001e80000000400 */
[----:B0-----:R-:W3:Y:S04]  /*21b50*/  LDL.LU R5, [R1+0x1f68] ;  /* 0x001f680001057983 */ /* 0x001ee80000300800 */
[----:B------:R-:W0:Y:S04]  /*21b60*/  SHFL.BFLY PT, R12, R8, 0x2, 0x1f ;  /* 0x0c401f00080c7f89 */ /* 0x000e2800000e0000 */
[----:B------:R-:W1:Y:S01]  /*21b70*/  SHFL.BFLY PT, R28, R13, 0x2, 0x1f ;  /* 0x0c401f000d1c7f89 */ /* 0x000e6200000e0000 */
[----:B0-----:R-:W-:-:S05]  /*21b80*/  FMNMX R12, R8, R12, !PT ;  /* 0x0000000c080c7209 */ /* 0x001fca0007800000 */
[----:B------:R-:W0:Y:S01]  /*21b90*/  SHFL.BFLY PT, R8, R12, 0x1, 0x1f ;  /* 0x0c201f000c087f89 */ /* 0x000e2200000e0000 */
[----:B-1----:R-:W-:Y:S02]  /*21ba0*/  FMNMX R13, R13, R28, !PT ;  /* 0x0000001c0d0d7209 */ /* 0x002fe40007800000 */
[----:B------:R-:W4:Y:S01]  /*21bb0*/  LDL R28, [R1+0x88c] ;  /* 0x00088c00011c7983 */ /* 0x000f220000100800 */
[----:B0-----:R-:W-:Y:S02]  /*21bc0*/  FMNMX R8, R12, R8, !PT ;  /* 0x000000080c087209 */ /* 0x001fe40007800000 */
[----:B--2---:R-:W-:Y:S02]  /*21bd0*/  FMNMX R12, R6, R0, !PT ;  /* 0x00000000060c7209 */ /* 0x004fe40007800000 */
[----:B---3--:R-:W-:-:S04]  /*21be0*/  FMNMX R29, R5, R7, !PT ;  /* 0x00000007051d7209 */ /* 0x008fc80007800000 */
[----:B------:R-:W-:-:S04]  /*21bf0*/  FMNMX R29, R15, R29, !PT ;  /* 0x0000001d0f1d7209 */ /* 0x000fc80007800000 */
[----:B------:R-:W-:Y:S02]  /*21c00*/  FMNMX R29, R22, R29, !PT ;  /* 0x0000001d161d7209 */ /* 0x000fe40007800000 */
[----:B------:R-:W-:Y:S02]  /*21c10*/  FMNMX R12, R24, R12, !PT ;  /* 0x0000000c180c7209 */ /* 0x000fe40007800000 */
[----:B------:R-:W-:Y:S02]  /*21c20*/  FMNMX R29, R11, R29, !PT ;  /* 0x0000001d0b1d7209 */ /* 0x000fe40007800000 */
[----:B------:R-:W-:Y:S01]  /*21c30*/  FMNMX R12, R9, R12, !PT ;  /* 0x0000000c090c7209 */ /* 0x000fe20007800000 */
[----:B------:R-:W2:Y:S01]  /*21c40*/  LDL.LU R11, [R1+0x1f64] ;  /* 0x001f6400010b7983 */ /* 0x000ea20000300800 */
[----:B------:R-:W3:Y:S01]  /*21c50*/  LDL.LU R24, [R1+0x1f60] ;  /* 0x001f600001187983 */ /* 0x000ee20000300800 */
[----:B------:R-:W-:Y:S02]  /*21c60*/  FMNMX R29, R2, R29, !PT ;  /* 0x0000001d021d7209 */ /* 0x000fe40007800000 */
[----:B------:R-:W-:Y:S01]  /*21c70*/  FMNMX R12, R18, R12, !PT ;  /* 0x0000000c120c7209 */ /* 0x000fe20007800000 */
[----:B------:R-:W2:Y:S01]  /*21c80*/  LDL.LU R2, [R1+0x1f5c] ;  /* 0x001f5c0001027983 */ /* 0x000ea20000300800 */
[----:B------:R-:W2:Y:S01]  /*21c90*/  LDL.LU R9, [R1+0x1f58] ;  /* 0x001f580001097983 */ /* 0x000ea20000300800 */
[----:B-----5:R-:W-:-:S02]  /*21ca0*/  FMNMX R29, R19, R29, !PT ;  /* 0x0000001d131d7209 */ /* 0x020fc40007800000 */
[----:B------:R-:W5:Y:S01]  /*21cb0*/  LDL.LU R19, [R1+0x1f54] ;  /* 0x001f540001137983 */ /* 0x000f620000300800 */
[----:B------:R-:W2:Y:S01]  /*21cc0*/  LDL.LU R18, [R1+0x1f50] ;  /* 0x001f500001127983 */ /* 0x000ea20000300800 */
[----:B------:R-:W-:Y:S02]  /*21cd0*/  FMNMX R29, R16, R29, !PT ;  /* 0x0000001d101d7209 */ /* 0x000fe40007800000 */
[----:B------:R-:W-:Y:S01]  /*21ce0*/  FMNMX R12, R17, R12, !PT ;  /* 0x0000000c110c7209 */ /* 0x000fe20007800000 */
[----:B------:R-:W2:Y:S01]  /*21cf0*/  LDL.LU R16, [R1+0x1f4c] ;  /* 0x001f4c0001107983 */ /* 0x000ea20000300800 */
[----:B------:R-:W2:Y:S01]  /*21d00*/  LDL.LU R17, [R1+0x1f48] ;  /* 0x001f480001117983 */ /* 0x000ea20000300800 */
[----:B------:R-:W-:Y:S02]  /*21d10*/  FMNMX R29, R25, R29, !PT ;  /* 0x0000001d191d7209 */ /* 0x000fe40007800000 */
[----:B------:R-:W2:Y:S01]  /*21d20*/  LDL.LU R25, [R1+0x1f44] ;  /* 0x001f440001197983 */ /* 0x000ea20000300800 */
[----:B------:R-:W-:-:S02]  /*21d30*/  FMNMX R12, R26, R12, !PT ;  /* 0x0000000c1a0c7209 */ /* 0x000fc40007800000 */
[----:B----4-:R-:W-:Y:S01]  /*21d40*/  FMNMX R29, R28, R29, !PT ;  /* 0x0000001d1c1d7209 */ /* 0x010fe20007800000 */
[----:B------:R-:W4:Y:S02]  /*21d50*/  LDL.LU R26, [R1+0x1f40] ;  /* 0x001f4000011a7983 */ /* 0x000f240000300800 */
[----:B--2---:R-:W-:Y:S02]  /*21d60*/  FMUL R28, R25, c[0x0][0x188] ;  /* 0x00006200191c7a20 */ /* 0x004fe40000400000 */
[----:B------:R-:W2:Y:S01]  /*21d70*/  LDL R25, [R1+0x87c] ;  /* 0x00087c0001197983 */ /* 0x000ea20000100800 */
[----:B------:R-:W-:Y:S02]  /*21d80*/  FMNMX R12, R27, R12, !PT ;  /* 0x0000000c1b0c7209 */ /* 0x000fe40007800000 */
[----:B------:R-:W3:Y:S02]  /*21d90*/  LDL.LU R27, [R1+0x1f3c] ;  /* 0x001f3c00011b7983 */ /* 0x000ee40000300800 */
[----:B------:R-:W-:-:S04]  /*21da0*/  FMNMX R12, R21, R12, !PT ;  /* 0x0000000c150c7209 */ /* 0x000fc80007800000 */
[----:B------:R-:W-:Y:S01]  /*21db0*/  FMNMX R12, R20, R12, !PT ;  /* 0x0000000c140c7209 */ /* 0x000fe20007800000 */
[----:B------:R-:W-:Y:S01]  /*21dc0*/  FSEL R20, R28, -INF , !P6 ;  /* 0xff8000001c147808 */ /* 0x000fe20007000000 */
[----:B--2---:R-:W-:Y:S02]  /*21dd0*/  FMNMX R25, R25, R29, !PT ;  /* 0x0000001d19197209 */ /* 0x004fe40007800000 */
[----:B------:R-:W2:Y:S01]  /*21de0*/  LDL R29, [R1+0x894] ;  /* 0x00089400011d7983 */ /* 0x000ea20000100800 */
[----:B------:R-:W5:Y:S01]  /*21df0*/  LDL.LU R21, [R1+0x290] ;  /* 0x0002900001157983 */ /* 0x000f620000300800 */
[----:B------:R-:W-:Y:S02]  /*21e00*/  FMNMX R25, R18, R25, !PT ;  /* 0x0000001912197209 */ /* 0x000fe40007800000 */
[----:B------:R-:W5:Y:S01]  /*21e10*/  LDL.LU R18, [R1+0x1f38] ;  /* 0x001f380001127983 */ /* 0x000f620000300800 */
[----:B------:R-:W5:Y:S02]  /*21e20*/  LDL R28, [R1+0x8dc] ;  /* 0x0008dc00011c7983 */ /* 0x000f640000100800 */
[----:B------:R0:W-:Y:S02]  /*21e30*/  STL [R1+0x8b0], R20 ;  /* 0x0008b01401007387 */ /* 0x0001e40000100800 */
[----:B------:R-:W-:-:S02]  /*21e40*/  FMUL R16, R16, c[0x0][0x188] ;  /* 0x0000620010107a20 */ /* 0x000fc40000400000 */
[----:B----4-:R-:W-:Y:S02]  /*21e50*/  FMUL R26, R26, c[0x0][0x188] ;  /* 0x000062001a1a7a20 */ /* 0x010fe40000400000 */
[----:B------:R-:W-:Y:S02]  /*21e60*/  FMUL R17, R17, c[0x0][0x188] ;  /* 0x0000620011117a20 */ /* 0x000fe40000400000 */
[----:B---3--:R-:W-:Y:S01]  /*21e70*/  FMUL R27, R27, c[0x0][0x188] ;  /* 0x000062001b1b7a20 */ /* 0x008fe20000400000 */
[----:B--2---:R-:W-:-:S04]  /*21e80*/  FMNMX R12, R29, R12, !PT ;  /* 0x0000000c1d0c7209 */ /* 0x004fc80007800000 */
[----:B-----5:R-:W-:Y:S02]  /*21e90*/  FMNMX R12, R19, R12, !PT ;  /* 0x0000000c130c7209 */ /* 0x020fe40007800000 */
[----:B------:R-:W2:Y:S01]  /*21ea0*/  LDL.LU R19, [R1+0x1f34] ;  /* 0x001f340001137983 */ /* 0x000ea20000300800 */
[----:B------:R-:W-:Y:S01]  /*21eb0*/  FMNMX R25, R28, R25, !PT ;  /* 0x000000191c197209 */ /* 0x000fe20007800000 */
[----:B------:R-:W-:-:S03]  /*21ec0*/  FSEL R28, R16, -INF , !P4 ;  /* 0xff800000101c7808 */ /* 0x000fc60006000000 */
[----:B------:R-:W-:Y:S01]  /*21ed0*/  FMNMX R16, R20, R25, !PT ;  /* 0x0000001914107209 */ /* 0x000fe20007800000 */
[----:B0-----:R-:W-:Y:S01]  /*21ee0*/  FSEL R20, R26, -INF , !P0 ;  /* 0xff8000001a147808 */ /* 0x001fe20004000000 */
[----:B------:R-:W-:Y:S01]  /*21ef0*/  FSEL R25, R17, -INF , !P5 ;  /* 0xff80000011197808 */ /* 0x000fe20006800000 */
[----:B------:R-:W-:Y:S01]  /*21f00*/  FMUL R18, R18, c[0x0][0x188] ;  /* 0x0000620012127a20 */ /* 0x000fe20000400000 */
[----:B------:R-:W-:Y:S01]  /*21f10*/  FMNMX R16, R28, R16, !PT ;  /* 0x000000101c107209 */ /* 0x000fe20007800000 */
[----:B------:R-:W-:Y:S01]  /*21f20*/  STL [R1+0x8a4], R28 ;  /* 0x0008a41c01007387 */ /* 0x000fe20000100800 */
[----:B------:R0:W-:Y:S01]  /*21f30*/  STL [R1+0x8b8], R20 ;  /* 0x0008b81401007387 */ /* 0x0001e20000100800 */
[----:B------:R-:W-:Y:S02]  /*21f40*/  FSEL R17, R27, -INF , !P3 ;  /* 0xff8000001b117808 */ /* 0x000fe40005800000 */
[----:B------:R-:W-:Y:S01]  /*21f50*/  FMNMX R12, R20, R12, !PT ;  /* 0x0000000c140c7209 */ /* 0x000fe20007800000 */
[----:B------:R1:W-:Y:S02]  /*21f60*/  STL [R1+0x8a0], R25 ;  /* 0x0008a01901007387 */ /* 0x0003e40000100800 */
[----:B------:R-:W-:Y:S01]  /*21f70*/  STL [R1+0x8b4], R17 ;  /* 0x0008b41101007387 */ /* 0x000fe20000100800 */
[----:B------:R-:W-:-:S02]  /*21f80*/  FMNMX R12, R17, R12, !PT ;  /* 0x0000000c110c7209 */ /* 0x000fc40007800000 */
[----:B0-----:R-:W-:Y:S01]  /*21f90*/  FMNMX R20, R8, R21, !PT ;  /* 0x0000001508147209 */ /* 0x001fe20007800000 */
[----:B------:R-:W-:Y:S01]  /*21fa0*/  FMNMX R8, R25, R16, !PT ;  /* 0x0000001019087209 */ /* 0x000fe20007800000 */
[----:B-1----:R-:W-:-:S03]  /*21fb0*/  FSEL R25, R18, -INF , !P2 ;  /* 0xff80000012197808 */ /* 0x002fc60005000000 */
[----:B------:R-:W-:Y:S02]  /*21fc0*/  STL [R1+0x64c], R20 ;  /* 0x00064c1401007387 */ /* 0x000fe40000100800 */
[----:B------:R0:W-:Y:S01]  /*21fd0*/  STL [R1+0x8ac], R25 ;  /* 0x0008ac1901007387 */ /* 0x0001e20000100800 */
[----:B------:R-:W-:Y:S02]  /*21fe0*/  FMNMX R12, R25, R12, !PT ;  /* 0x0000000c190c7209 */ /* 0x000fe40007800000 */
[----:B0-----:R-:W3:Y:S01]  /*21ff0*/  LDL.LU R25, [R1+0x294] ;  /* 0x0002940001197983 */ /* 0x001ee20000300800 */
[--C-:B------:R-:W-:Y:S02]  /*22000*/  FADD R16, R24, -R20.reuse ;  /* 0x8000001418107221 */ /* 0x100fe40000000000 */
[----:B------:R-:W-:Y:S02]  /*22010*/  FADD R2, R2, -R20 ;  /* 0x8000001402027221 */ /* 0x000fe40000000000 */
[----:B------:R-:W-:-:S02]  /*22020*/  FMUL R16, R16, 1.4426950216293334961 ;  /* 0x3fb8aa3b10107820 */ /* 0x000fc40000400000 */
[----:B------:R-:W-:Y:S01]  /*22030*/  FMUL R2, R2, 1.4426950216293334961 ;  /* 0x3fb8aa3b02027820 */ /* 0x000fe20000400000 */
[----:B------:R-:W0:Y:S03]  /*22040*/  SHFL.BFLY PT, R17, R8, 0x2, 0x1f ;  /* 0x0c401f0008117f89 */ /* 0x000e2600000e0000 */
[----:B------:R-:W1:Y:S01]  /*22050*/  MUFU.EX2 R16, R16 ;  /* 0x0000001000107308 */ /* 0x000e620000000800 */
[----:B------:R-:W4:Y:S01]  /*22060*/  SHFL.BFLY PT, R18, R13, 0x1, 0x1f ;  /* 0x0c201f000d127f89 */ /* 0x000f2200000e0000 */
[----:B0-----:R-:W-:Y:S02]  /*22070*/  FMNMX R8, R8, R17, !PT ;  /* 0x0000001108087209 */ /* 0x001fe40007800000 */
[----:B----4-:R-:W-:Y:S01]  /*22080*/  FMNMX R13, R13, R18, !PT ;  /* 0x000000120d0d7209 */ /* 0x010fe20007800000 */
[----:B--2---:R-:W-:-:S05]  /*22090*/  FMUL R19, R19, c[0x0][0x188] ;  /* 0x0000620013137a20 */ /* 0x004fca0000400000 */
[----:B------:R-:W-:-:S04]  /*220a0*/  FSEL R19, R19, -INF , !P1 ;  /* 0xff80000013137808 */ /* 0x000fc80004800000 */
[----:B------:R-:W-:Y:S01]  /*220b0*/  FMNMX R12, R19, R12, !PT ;  /* 0x0000000c130c7209 */ /* 0x000fe20007800000 */
[----:B------:R0:W-:Y:S01]  /*220c0*/  STL [R1+0x8a8], R19 ;  /* 0x0008a81301007387 */ /* 0x0001e20000100800 */
[----:B------:R-:W2:Y:S01]  /*220d0*/  LDL.LU R29, [R1+0xa8] ;  /* 0x0000a800011d7983 */ /* 0x000ea20000300800 */
[----:B0-----:R-:W0:Y:S02]  /*220e0*/  MUFU.EX2 R19, R2 ;  /* 0x0000000200137308 */ /* 0x001e240000000800 */
[----:B-1----:R1:W-:Y:S02]  /*220f0*/  STL [R1+0x854], R16 ;  /* 0x0008541001007387 */ /* 0x0023e40000100800 */
[----:B-1----:R-:W-:Y:S02]  /*22100*/  FADD R16, R11, -R20 ;  /* 0x800000140b107221 */ /* 0x002fe40000000000 */
[----:B------:R-:W4:Y:S01]  /*22110*/  LDL.LU R11, [R1+0x1f30] ;  /* 0x001f3000010b7983 */ /* 0x000f220000300800 */
[----:B0-----:R0:W-:Y:S02]  /*22120*/  STL [R1+0x850], R19 ;  /* 0x0008501301007387 */ /* 0x0011e40000100800 */
[----:B------:R-:W-:-:S02]  /*22130*/  FMUL R16, R16, 1.4426950216293334961 ;  /* 0x3fb8aa3b10107820 */ /* 0x000fc40000400000 */
[----:B0-----:R-:W-:-:S04]  /*22140*/  FADD R19, R10, -R20 ;  /* 0x800000140a137221 */ /* 0x001fc80000000000 */
[----:B------:R-:W0:Y:S01]  /*22150*/  MUFU.EX2 R16, R16 ;  /* 0x0000001000107308 */ /* 0x000e220000000800 */
[----:B---3--:R-:W-:Y:S01]  /*22160*/  FMNMX R24, R13, R25, !PT ;  /* 0x000000190d187209 */ /* 0x008fe20007800000 */
[----:B------:R-:W3:Y:S01]  /*22170*/  LDL.LU R10, [R1+0x1f2c] ;  /* 0x001f2c00010a7983 */ /* 0x000ee20000300800 */
[----:B------:R-:W-:-:S05]  /*22180*/  FMUL R19, R19, 1.4426950216293334961 ;  /* 0x3fb8aa3b13137820 */ /* 0x000fca0000400000 */
[----:B------:R-:W1:Y:S01]  /*22190*/  MUFU.EX2 R17, R19 ;  /* 0x0000001300117308 */ /* 0x000e620000000800 */
[----:B0-----:R-:W-:Y:S04]  /*221a0*/  STL [R1+0x858], R16 ;  /* 0x0008581001007387 */ /* 0x001fe80000100800 */
[----:B-1----:R0:W-:Y:S01]  /*221b0*/  STL [R1+0x85c], R17 ;  /* 0x00085c1101007387 */ /* 0x0021e20000100800 */
[----:B------:R-:W-:Y:S03]  /*221c0*/  STL [R1+0x648], R24 ;  /* 0x0006481801007387 */ /* 0x000fe60000100800 */
[----:B0-----:R-:W5:Y:S04]  /*221d0*/  LDL.LU R17, [R1+0x298] ;  /* 0x0002980001117983 */ /* 0x001f680000300800 */
[----:B------:R-:W0:Y:S01]  /*221e0*/  SHFL.BFLY PT, R2, R12, 0x2, 0x1f ;  /* 0x0c401f000c027f89 */ /* 0x000e2200000e0000 */
[----:B------:R-:W-:-:S02]  /*221f0*/  FADD R16, -R20, R21 ;  /* 0x0000001514107221 */ /* 0x000fc40000000100 */
[----:B------:R-:W1:Y:S02]  /*22200*/  S2R R20, SR_TID.X ;  /* 0x0000000000147919 */ /* 0x000e640000002100 */
[----:B------:R-:W1:Y:S02]  /*22210*/  S2R R21, SR_TID.X ;  /* 0x0000000000157919 */ /* 0x000e640000002100 */
[--C-:B------:R-:W-:Y:S02]  /*22220*/  FADD R3, R3, -R24.reuse ;  /* 0x8000001803037221 */ /* 0x100fe40000000000 */
[----:B------:R-:W-:Y:S02]  /*22230*/  FMUL R16, R16, 1.4426950216293334961 ;  /* 0x3fb8aa3b10107820 */ /* 0x000fe40000400000 */
[----:B------:R-:W-:Y:S02]  /*22240*/  FADD R4, R4, -R24 ;  /* 0x8000001804047221 */ /* 0x000fe40000000000 */
[----:B------:R-:W-:-:S02]  /*22250*/  FMUL R3, R3, 1.4426950216293334961 ;  /* 0x3fb8aa3b03037820 */ /* 0x000fc40000400000 */
[----:B------:R-:W-:Y:S02]  /*22260*/  FADD R14, R14, -R24 ;  /* 0x800000180e0e7221 */ /* 0x000fe40000000000 */
[----:B------:R-:W-:Y:S01]  /*22270*/  FMUL R4, R4, 1.4426950216293334961 ;  /* 0x3fb8aa3b04047820 */ /* 0x000fe20000400000 */
[----:B------:R-:W1:Y:S08]  /*22280*/  MUFU.EX2 R16, R16 ;  /* 0x0000001000107308 */ /* 0x000e700000000800 */
[----:B------:R-:W1:Y:S01]  /*22290*/  MUFU.EX2 R3, R3 ;  /* 0x0000000300037308 */ /* 0x000e620000000800 */
[----:B------:R-:W1:Y:S01]  /*222a0*/  SHFL.BFLY PT, R13, R8, 0x1, 0x1f ;  /* 0x0c201f00080d7f89 */ /* 0x000e6200000e0000 */
[----:B0-----:R-:W-:-:S06]  /*222b0*/  FMNMX R2, R12, R2, !PT ;  /* 0x000000020c027209 */ /* 0x001fcc0007800000 */
[----:B------:R0:W1:Y:S02]  /*222c0*/  MUFU.EX2 R12, R4 ;  /* 0x00000004000c7308 */ /* 0x0000640000000800 */
[----:B-1----:R-:W-:Y:S02]  /*222d0*/  LOP3.LUT R20, R20, 0xff, RZ, 0xc0, !PT ;  /* 0x000000ff14147812 */ /* 0x002fe400078ec0ff */
[----:B------:R-:W-:Y:S01]  /*222e0*/  LOP3.LUT R21, R21, 0xc0, RZ, 0xc0, !PT ;  /* 0x000000c015157812 */ /* 0x000fe200078ec0ff */
[----:B0-----:R-:W-:Y:S02]  /*222f0*/  FMUL R4, R14, 1.4426950216293334961 ;  /* 0x3fb8aa3b0e047820 */ /* 0x001fe40000400000 */
[----:B------:R-:W-:Y:S01]  /*22300*/  IMAD.SHL.U32 R20, R20, 0x2, RZ ;  /* 0x0000000214147824 */ /* 0x000fe200078e00ff */
[----:B------:R-:W-:-:S03]  /*22310*/  SHF.R.U32.HI R21, RZ, 0x2, R21 ;  /* 0x00000002ff157819 */ /* 0x000fc60000011615 */
[----:B------:R-:W0:Y:S01]  /*22320*/  MUFU.EX2 R4, R4 ;  /* 0x0000000400047308 */ /* 0x000e220000000800 */
[----:B------:R-:W-:Y:S01]  /*22330*/  STL [R1+0x748], R16 ;  /* 0x0007481001007387 */ /* 0x000fe20000100800 */
[----:B------:R-:W-:Y:S01]  /*22340*/  LOP3.LUT R26, R20, R21, RZ, 0x3c, !PT ;  /* 0x00000015141a7212 */ /* 0x000fe200078e3cff */
[----:B------:R-:W-:Y:S02]  /*22350*/  STL [R1+0x844], R3 ;  /* 0x0008440301007387 */ /* 0x000fe40000100800 */
[----:B------:R-:W3:Y:S01]  /*22360*/  LDL.LU R21, [R1+0xc4] ;  /* 0x0000c40001157983 */ /* 0x000ee20000300800 */
[----:B------:R-:W4:Y:S01]  /*22370*/  LDL.LU R20, [R1+0xb4] ;  /* 0x0000b40001147983 */ /* 0x000f220000300800 */
[----:B------:R1:W-:Y:S01]  /*22380*/  STL [R1+0x840], R12 ;  /* 0x0008400c01007387 */ /* 0x0003e20000100800 */
[----:B------:R-:W-:Y:S01]  /*22390*/  LOP3.LUT R26, R26, 0x40, RZ, 0x3c, !PT ;  /* 0x000000401a1a7812 */ /* 0x000fe200078e3cff */
[----:B-1----:R-:W-:Y:S02]  /*223a0*/  FADD R12, R23, -R24 ;  /* 0x80000018170c7221 */ /* 0x002fe40000000000 */
[----:B------:R-:W4:Y:S01]  /*223b0*/  LDL.LU R23, [R1+0x1f28] ;  /* 0x001f280001177983 */ /* 0x000f220000300800 */
[----:B------:R-:W4:Y:S02]  /*223c0*/  LDL.LU R14, [R1+0x80] ;  /* 0x00008000010e7983 */ /* 0x000f240000300800 */
[----:B------:R-:W4:Y:S02]  /*223d0*/  LDL.LU R16, [R1+0x78] ;  /* 0x0000780001107983 */ /* 0x000f240000300800 */
[----:B0-----:R0:W-:Y:S02]  /*223e0*/  STL [R1+0x848], R4 ;  /* 0x0008480401007387 */ /* 0x0011e40000100800 */
[----:B------:R-:W-:Y:S01]  /*223f0*/  FMUL R12, R12, 1.4426950216293334961 ;  /* 0x3fb8aa3b0c0c7820 */ /* 0x000fe20000400000 */
[----:B------:R-:W1:Y:S04]  /*22400*/  SHFL.BFLY PT, R3, R2, 0x1, 0x1f ;  /* 0x0c201f0002037f89 */ /* 0x000e6800000e0000 */
[----:B------:R-:W4:Y:S01]  /*22410*/  LDL.LU R19, [R1+0x60] ;  /* 0x0000600001137983 */ /* 0x000f220000300800 */
[----:B------:R-:W4:Y:S01]  /*22420*/  LDL.LU R18, [R1+0x58] ;  /* 0x0000580001127983 */ /* 0x000f220000300800 */
[----:B0-----:R-:W-:Y:S01]  /*22430*/  FMNMX R4, R8, R13, !PT ;  /* 0x0000000d08047209 */ /* 0x001fe20007800000 */
[----:B------:R-:W-:Y:S01]  /*22440*/  FADD R8, -R24, R25 ;  /* 0x0000001918087221 */ /* 0x000fe20000000100 */
[----:B------:R-:W4:Y:S01]  /*22450*/  LDL.LU R13, [R1+0x88] ;  /* 0x00008800010d7983 */ /* 0x000f220000300800 */
[----:B------:R0:W1:Y:S03]  /*22460*/  MUFU.EX2 R25, R12 ;  /* 0x0000000c00197308 */ /* 0x0000660000000800 */
[----:B0-----:R-:W4:Y:S01]  /*22470*/  LDL.LU R12, [R1+0x9c] ;  /* 0x00009c00010c7983 */ /* 0x001f220000300800 */
[----:B------:R-:W4:Y:S03]  /*22480*/  LDL.LU R24, [R1+0x50] ;  /* 0x0000500001187983 */ /* 0x000f260000300800 */
[----:B-1----:R0:W-:Y:S01]  /*22490*/  STL [R1+0x84c], R25 ;  /* 0x00084c1901007387 */ /* 0x0021e20000100800 */
[----:B------:R-:W-:-:S03]  /*224a0*/  FMNMX R3, R2, R3, !PT ;  /* 0x0000000302037209 */ /* 0x000fc60007800000 */
[----:B0-----:R-:W4:Y:S01]  /*224b0*/  LDL.LU R25, [R1+0x1c] ;  /* 0x00001c0001197983 */ /* 0x001f220000300800 */
[----:B------:R-:W4:Y:S02]  /*224c0*/  LDL.LU R27, [R1+0x18] ;  /* 0x00001800011b7983 */ /* 0x000f240000300800 */
[----:B------:R-:W4:Y:S01]  /*224d0*/  LDL.LU R28, [R1+0xc] ;  /* 0x00000c00011c7983 */ /* 0x000f220000300800 */
[----:B--2---:R5:W-:Y:S02]  /*224e0*/  STS.U16 [R26+0x21e00], R29 ;  /* 0x021e001d1a007388 */ /* 0x004be40000000400 */
[----:B-----5:R-:W-:Y:S01]  /*224f0*/  FMNMX R29, R4, R17, !PT ;  /* 0x00000011041d7209 */ /* 0x020fe20007800000 */
[----:B------:R-:W-:Y:S02]  /*22500*/  FMUL R4, R8, 1.4426950216293334961 ;  /* 0x3fb8aa3b08047820 */ /* 0x000fe40000400000 */
[----:B------:R-:W2:Y:S04]  /*22510*/  LDL.LU R8, [R1+0xb0] ;  /* 0x0000b00001087983 */ /* 0x000ea80000300800 */
[----:B------:R-:W0:Y:S02]  /*22520*/  MUFU.EX2 R4, R4 ;  /* 0x0000000400047308 */ /* 0x000e240000000800 */
[----:B0-----:R0:W-:Y:S04]  /*22530*/  STL [R1+0x744], R4 ;  /* 0x0007440401007387 */ /* 0x0011e80000100800 */
[----:B0-----:R-:W5:Y:S01]  /*22540*/  LDL.LU R4, [R1+0xa4] ;  /* 0x0000a40001047983 */ /* 0x001f620000300800 */
[----:B------:R-:W2:Y:S02]  /*22550*/  LDL.LU R2, [R1+0xbc] ;  /* 0x0000bc0001027983 */ /* 0x000ea40000300800 */
[----:B------:R-:W-:Y:S01]  /*22560*/  FADD R5, R5, -R29 ;  /* 0x8000001d05057221 */ /* 0x000fe20000000000 */
[----:B---3--:R0:W-:Y:S04]  /*22570*/  STS.U16 [R26+0x22200], R21 ;  /* 0x022200151a007388 */ /* 0x0081e80000000400 */
[----:B0-----:R-:W3:Y:S04]  /*22580*/  LDL.LU R21, [R1+0x1f24] ;  /* 0x001f240001157983 */ /* 0x001ee80000300800 */
[----:B--2---:R0:W-:Y:S02]  /*22590*/  STS.U16 [R26+0x22600], R2 ;  /* 0x022600021a007388 */ /* 0x0041e40000000400 */
[----:B0-----:R-:W-:-:S02]  /*225a0*/  FMUL R2, R5, 1.4426950216293334961 ;  /* 0x3fb8aa3b05027820 */ /* 0x001fc40000400000 */
[----:B------:R-:W2:Y:S01]  /*225b0*/  LDL.LU R5, [R1+0xac] ;  /* 0x0000ac0001057983 */ /* 0x000ea20000300800 */
[----:B------:R-:W-:-:S03]  /*225c0*/  FADD R7, R7, -R29 ;  /* 0x8000001d07077221 */ /* 0x000fc60000000000 */
[----:B----4-:R0:W-:Y:S01]  /*225d0*/  STS.U16 [R26+0x22a00], R20 ;  /* 0x022a00141a007388 */ /* 0x0101e20000000400 */
[----:B------:R1:W-:Y:S03]  /*225e0*/  STS.U16 [R26+0x22e00], R8 ;  /* 0x022e00081a007388 */ /* 0x0003e60000000400 */
[----:B0-----:R-:W4:Y:S01]  /*225f0*/  LDL.LU R20, [R1+0x1f20] ;  /* 0x001f200001147983 */ /* 0x001f220000300800 */
[----:B-1----:R0:W1:Y:S02]  /*22600*/  MUFU.EX2 R8, R2 ;  /* 0x0000000200087308 */ /* 0x0020640000000800 */
[----:B0-----:R-:W-:-:S06]  /*22610*/  FMUL R2, R7, 1.4426950216293334961 ;  /* 0x3fb8aa3b07027820 */ /* 0x001fcc0000400000 */
[----:B------:R-:W0:Y:S01]  /*22620*/  MUFU.EX2 R2, R2 ;  /* 0x0000000200027308 */ /* 0x000e220000000800 */
[----:B-1----:R-:W-:Y:S01]  /*22630*/  STL [R1+0x83c], R8 ;  /* 0x00083c0801007387 */ /* 0x002fe20000100800 */
[----:B------:R-:W-:Y:S03]  /*22640*/  STL [R1+0x1ef0], R8 ;  /* 0x001ef00801007387 */ /* 0x000fe60000100800 */
[----:B--2---:R-:W-:Y:S01]  /*22650*/  STS.U16 [R26+0x23200], R5 ;  /* 0x023200051a007388 */ /* 0x004fe20000000400 */
[----:B-----5:R1:W-:Y:S02]  /*22660*/  STS.U16 [R26+0x23600], R4 ;  /* 0x023600041a007388 */ /* 0x0203e40000000400 */
[----:B-1----:R-:W-:Y:S02]  /*22670*/  FADD R4, R15, -R29 ;  /* 0x8000001d0f047221 */ /* 0x002fe40000000000 */
[----:B------:R-:W2:Y:S01]  /*22680*/  LDL.LU R15, [R1+0x1f1c] ;  /* 0x001f1c00010f7983 */ /* 0x000ea20000300800 */
[----:B0-----:R0:W-:Y:S02]  /*22690*/  STL [R1+0x7d0], R2 ;  /* 0x0007d00201007387 */ /* 0x0011e40000100800 */
[----:B------:R-:W5:Y:S02]  /*226a0*/  LDL.LU R5, [R1+0x29c] ;  /* 0x00029c0001057983 */ /* 0x000f640000300800 */
[----:B0-----:R-:W-:-:S02]  /*226b0*/  FMUL R2, R4, 1.4426950216293334961 ;  /* 0x3fb8aa3b04027820 */ /* 0x001fc40000400000 */
[----:B------:R-:W-:Y:S02]  /*226c0*/  FADD R4, R22, -R29 ;  /* 0x8000001d16047221 */ /* 0x000fe40000000000 */
[----:B------:R-:W5:Y:S04]  /*226d0*/  LDL.LU R22, [R1+0x1f18] ;  /* 0x001f180001167983 */ /* 0x000f680000300800 */
[----:B------:R-:W-:Y:S01]  /*226e0*/  STS.U16 [R26+0x23a00], R12 ;  /* 0x023a000c1a007388 */ /* 0x000fe20000000400 */
[----:B------:R-:W-:Y:S02]  /*226f0*/  STS.U16 [R26+0x23e00], R13 ;  /* 0x023e000d1a007388 */ /* 0x000fe40000000400 */
[----:B------:R-:W-:Y:S02]  /*22700*/  STS.U16 [R26+0x24200], R14 ;  /* 0x0242000e1a007388 */ /* 0x000fe40000000400 */
[----:B------:R-:W-:Y:S01]  /*22710*/  STS.U16 [R26+0x24600], R16 ;  /* 0x024600101a007388 */ /* 0x000fe20000000400 */
[----:B------:R-:W-:Y:S01]  /*22720*/  STS.U16 [R26+0x24a00], R19 ;  /* 0x024a00131a007388 */ /* 0x000fe20000000400 */
[----:B------:R-:W-:Y:S02]  /*22730*/  STS.U16 [R26+0x24e00], R18 ;  /* 0x024e00121a007388 */ /* 0x000fe40000000400 */
[----:B------:R-:W-:Y:S02]  /*22740*/  STS.U16 [R26+0x25200], R24 ;  /* 0x025200181a007388 */ /* 0x000fe40000000400 */
[----:B------:R0:W-:Y:S01]  /*22750*/  STS.U16 [R26+0x25600], R25 ;  /* 0x025600191a007388 */ /* 0x0001e20000000400 */
[----:B------:R1:W-:Y:S01]  /*22760*/  STS.U16 [R26+0x25a00], R27 ;  /* 0x025a001b1a007388 */ /* 0x0003e20000000400 */
[----:B------:R-:W-:Y:S01]  /*22770*/  STS.U16 [R26+0x25e00], R28 ;  /* 0x025e001c1a007388 */ /* 0x000fe20000000400 */
[----:B------:R-:W3:Y:S02]  /*22780*/  MUFU.EX2 R2, R2 ;  /* 0x0000000200027308 */ /* 0x000ee40000000800 */
[----:B0-----:R-:W5:Y:S04]  /*22790*/  LDL.LU R25, [R1+0x4] ;  /* 0x0000040001197983 */ /* 0x001f680000300800 */
[----:B-1----:R-:W0:Y:S04]  /*227a0*/  S2R R27, SR_TID.X ;  /* 0x00000000001b7919 */ /* 0x002e280000002100 */
[----:B---3--:R1:W-:Y:S01]  /*227b0*/  STL [R1+0x838], R2 ;  /* 0x0008380201007387 */ /* 0x0083e20000100800 */
[C---:B0-----:R-:W-:Y:S01]  /*227c0*/  LOP3.LUT R24, R27.reuse, 0x7, RZ, 0xc0, !PT ;  /* 0x000000071b187812 */ /* 0x041fe200078ec0ff */
[----:B------:R-:W-:-:S04]  /*227d0*/  SHF.L.U32 R27, R27, 0x1, RZ ;  /* 0x000000011b1b7819 */ /* 0x000fc800000006ff */
[----:B------:R-:W-:Y:S02]  /*227e0*/  IMAD R7, R24, 0x90, RZ ;  /* 0x0000009018077824 */ /* 0x000fe400078e02ff */
[----:B-1----:R-:W-:-:S03]  /*227f0*/  FMUL R2, R4, 1.4426950216293334961 ;  /* 0x3fb8aa3b04027820 */ /* 0x002fc60000400000 */
[----:B------:R-:W-:-:S03]  /*22800*/  LOP3.LUT R7, R7, 0x30, R27, 0x78, !PT ;  /* 0x0000003007077812 */ /* 0x000fc600078e781b */
[----:B------:R-:W0:Y:S01]  /*22810*/  MUFU.EX2 R2, R2 ;  /* 0x0000000200027308 */ /* 0x000e220000000800 */
[----:B------:R-:W-:Y:S01]  /*22820*/  FADD R4, -R29, R17 ;  /* 0x000000111d047221 */ /* 0x000fe20000000100 */
[----:B------:R-:W-:Y:S04]  /*22830*/  STL [R1+0x1b38], R29 ;  /* 0x001b381d01007387 */ /* 0x000fe80000100800 */
[----:B0-----:R0:W-:Y:S04]  /*22840*/  STL [R1+0x834], R2 ;  /* 0x0008340201007387 */ /* 0x0011e80000100800 */
[----:B--2---:R-:W-:Y:S01]  /*22850*/  STS.U16 [R26+0x26200], R15 ;  /* 0x0262000f1a007388 */ /* 0x004fe20000000400 */
[----:B----4-:R-:W-:Y:S02]  /*22860*/  STS.U16 [R26+0x26600], R20 ;  /* 0x026600141a007388 */ /* 0x010fe40000000400 */
[----:B------:R-:W-:Y:S01]  /*22870*/  STS.U16 [R26+0x26a00], R21 ;  /* 0x026a00151a007388 */ /* 0x000fe20000000400 */
[----:B-----5:R-:W-:Y:S01]  /*22880*/  STS.U16 [R26+0x26e00], R22 ;  /* 0x026e00161a007388 */ /* 0x020fe20000000400 */
[----:B------:R-:W-:Y:S02]  /*22890*/  STS.U16 [R26+0x27200], R23 ;  /* 0x027200171a007388 */ /* 0x000fe40000000400 */
[----:B------:R-:W-:Y:S02]  /*228a0*/  STS.U16 [R26+0x27600], R10 ;  /* 0x0276000a1a007388 */ /* 0x000fe40000000400 */
[----:B------:R-:W-:Y:S01]  /*228b0*/  STS.U16 [R26+0x27a00], R11 ;  /* 0x027a000b1a007388 */ /* 0x000fe20000000400 */
[----:B------:R1:W-:Y:S01]  /*228c0*/  STS.U16 [R26+0x27e00], R9 ;  /* 0x027e00091a007388 */ /* 0x0003e20000000400 */
[----:B------:R-:W-:Y:S01]  /*228d0*/  BAR.SYNC.DEFER_BLOCKING 0x0 ;  /* 0x0000000000007b1d */ /* 0x000fe20000010000 */
[----:B------:R-:W-:Y:S01]  /*228e0*/  FMNMX R28, R3, R5, !PT ;  /* 0x00000005031c7209 */ /* 0x000fe20007800000 */
[----:B------:R-:W-:-:S04]  /*228f0*/  FMUL R3, R4, 1.4426950216293334961 ;  /* 0x3fb8aa3b04037820 */ /* 0x000fc80000400000 */
[----:B------:R-:W2:Y:S01]  /*22900*/  LDSM.16.M88.4 R12, [R7+0x20000] ;  /* 0x02000000070c783b */ /* 0x000ea20000000200 */
[----:B0-----:R-:W-:Y:S01]  /*22910*/  FADD R2, R6, -R28 ;  /* 0x8000001c06027221 */ /* 0x001fe20000000000 */
[----:B------:R-:W0:Y:S03]  /*22920*/  MUFU.EX2 R3, R3 ;  /* 0x0000000300037308 */ /* 0x000e260000000800 */
[----:B------:R-:W-:-:S05]  /*22930*/  FMUL R2, R2, 1.4426950216293334961 ;  /* 0x3fb8aa3b02027820 */ /* 0x000fca0000400000 */
[----:B-1----:R-:W1:Y:S01]  /*22940*/  MUFU.EX2 R9, R2 ;  /* 0x0000000200097308 */ /* 0x002e620000000800 */
[----:B0-----:R-:W-:Y:S01]  /*22950*/  STL [R1+0x740], R3 ;  /* 0x0007400301007387 */ /* 0x001fe20000100800 */
[----:B------:R-:W3:Y:S03]  /*22960*/  LDL.LU R26, [R1+0x118] ;  /* 0x00011800011a7983 */ /* 0x000ee60000300800 */
[----:B--2---:R-:W-:Y:S01]  /*22970*/  STL [R1+0x1ef8], R12 ;  /* 0x001ef80c01007387 */ /* 0x004fe20000100800 */
[----:B------:R-:W-:Y:S02]  /*22980*/  STL [R1+0x1ef4], R13 ;  /* 0x001ef40d01007387 */ /* 0x000fe40000100800 */
[----:B------:R0:W-:Y:S02]  /*22990*/  STL [R1+0x1c80], R14 ;  /* 0x001c800e01007387 */ /* 0x0001e40000100800 */
[----:B------:R2:W-:Y:S01]  /*229a0*/  STL [R1+0x1c7c], R15 ;  /* 0x001c7c0f01007387 */ /* 0x0005e20000100800 */
[----:B-1----:R-:W-:Y:S01]  /*229b0*/  STL [R1+0x828], R9 ;  /* 0x0008280901007387 */ /* 0x002fe20000100800 */
[----:B------:R-:W-:Y:S02]  /*229c0*/  STL [R1+0x1efc], R9 ;  /* 0x001efc0901007387 */ /* 0x000fe40000100800 */
[----:B------:R-:W4:Y:S02]  /*229d0*/  LDL R7, [R1+0x744] ;  /* 0x0007440001077983 */ /* 0x000f240000100800 */
[----:B------:R-:W-:-:S04]  /*229e0*/  FADD R0, R0, -R28 ;  /* 0x8000001c00007221 */ /* 0x000fc80000000000 */
[----:B------:R-:W-:-:S04]  /*229f0*/  FMUL R0, R0, 1.4426950216293334961 ;  /* 0x3fb8aa3b00007820 */ /* 0x000fc80000400000 */
[----:B0-----:R0:W1:Y:S02]  /*22a00*/  MUFU.EX2 R14, R0 ;  /* 0x00000000000e7308 */ /* 0x0010640000000800 */
[----:B0-----:R-:W-:Y:S02]  /*22a10*/  FADD R0, -R28, R5 ;  /* 0x000000051c007221 */ /* 0x001fe40000000100 */
[----:B------:R-:W5:Y:S04]  /*22a20*/  LDL R5, [R1+0x748] ;  /* 0x0007480001057983 */ /* 0x000f680000100800 */
[----:B----4-:R-:W-:Y:S01]  /*22a30*/  STL [R1+0x1f00], R7 ;  /* 0x001f000701007387 */ /* 0x010fe20000100800 */
[----:B------:R-:W4:Y:S02]  /*22a40*/  LDL R22, [R1+0x858] ;  /* 0x0008580001167983 */ /* 0x000f240000100800 */
[----:B------:R-:W4:Y:S02]  /*22a50*/  LDL R23, [R1+0x848] ;  /* 0x0008480001177983 */ /* 0x000f240000100800 */
[----:B------:R-:W2:Y:S01]  /*22a60*/  LDL R20, [R1+0x854] ;  /* 0x0008540001147983 */ /* 0x000ea20000100800 */
[----:B------:R-:W2:Y:S01]  /*22a70*/  LDL R21, [R1+0x844] ;  /* 0x0008440001157983 */ /* 0x000ea20000100800 */
[----:B------:R-:W-:-:S03]  /*22a80*/  FADD R2, R25, -R28 ;  /* 0x8000001c19027221 */ /* 0x000fc60000000000 */
[----:B------:R-:W5:Y:S04]  /*22a90*/  LDL R12, [R1+0x850] ;  /* 0x00085000010c7983 */ /* 0x000f680000100800 */
[----:B------:R-:W5:Y:S04]  /*22aa0*/  LDL R13, [R1+0x840] ;  /* 0x00084000010d7983 */ /* 0x000f680000100800 */
[----:B------:R-:W5:Y:S01]  /*22ab0*/  LDL R8, [R1+0x85c] ;  /* 0x00085c0001087983 */ /* 0x000f620000100800 */
[----:B------:R-:W-:-:S04]  /*22ac0*/  FMUL R2, R2, 1.4426950216293334961 ;  /* 0x3fb8aa3b02027820 */ /* 0x000fc80000400000 */
[----:B------:R0:W1:Y:S02]  /*22ad0*/  MUFU.EX2 R11, R2 ;  /* 0x00000002000b7308 */ /* 0x0000640000000800 */
[----:B0-----:R-:W-:Y:S02]  /*22ae0*/  FMUL R2, R0, 1.4426950216293334961 ;  /* 0x3fb8aa3b00027820 */ /* 0x001fe40000400000 */
[----:B---3--:R-:W-:Y:S01]  /*22af0*/  FADD R0, R26, -R28 ;  /* 0x8000001c1a007221 */ /* 0x008fe20000000000 */
[----:B------:R-:W0:Y:S03]  /*22b00*/  S2R R25, SR_TID.X ;  /* 0x0000000000197919 */ /* 0x000e260000002100 */
[----:B------:R3:W0:Y:S02]  /*22b10*/  MUFU.EX2 R27, R2 ;  /* 0x00000002001b7308 */ /* 0x0006240000000800 */
[C---:B0-----:R-:W-:Y:S01]  /*22b20*/  LOP3.LUT R26, R25.reuse, 0x7, RZ, 0xc0, !PT ;  /* 0x00000007191a7812 */ /* 0x041fe200078ec0ff */
[----:B------:R-:W-:Y:S01]  /*22b30*/  SHF.L.U32 R25, R25, 0x1, RZ ;  /* 0x0000000119197819 */ /* 0x000fe200000006ff */
[----:B----4-:R-:W-:Y:S01]  /*22b40*/  STL.64 [R1+0x1f10], R22 ;  /* 0x001f101601007387 */ /* 0x010fe20000100a00 */
[----:B--2---:R-:W-:Y:S02]  /*22b50*/  STL.64 [R1+0x1f08], R20 ;  /* 0x001f081401007387 */ /* 0x004fe40000100a00 */
[----:B------:R-:W2:Y:S01]  /*22b60*/  LDL R15, [R1+0x7d0] ;  /* 0x0007d000010f7983 */ /* 0x000ea20000100800 */
[----:B-1----:R-:W-:Y:S04]  /*22b70*/  STL [R1+0x754], R14 ;  /* 0x0007540e01007387 */ /* 0x002fe80000100800 */
[----:B------:R-:W4:Y:S04]  /*22b80*/  LDL R10, [R1+0x834] ;  /* 0x00083400010a7983 */ /* 0x000f280000100800 */
[----:B------:R-:W4:Y:S01]  /*22b90*/  LDL R29, [R1+0x838] ;  /* 0x00083800011d7983 */ /* 0x000f220000100800 */
[----:B------:R0:W-:Y:S02]  /*22ba0*/  STL [R1+0x1a40], R28 ;  /* 0x001a401c01007387 */ /* 0x0001e40000100800 */
[----:B------:R-:W-:Y:S01]  /*22bb0*/  STL [R1+0x82c], R11 ;  /* 0x00082c0b01007387 */ /* 0x000fe20000100800 */
[----:B0-----:R-:W2:Y:S01]  /*22bc0*/  LDL R28, [R1+0x740] ;  /* 0x00074000011c7983 */ /* 0x001ea20000100800 */
[----:B------:R-:W5:Y:S02]  /*22bd0*/  LDL.LU R4, [R1+0x530] ;  /* 0x0005300001047983 */ /* 0x000f640000300800 */
[----:B------:R-:W2:Y:S02]  /*22be0*/  LDL.LU R7, [R1+0x534] ;  /* 0x0005340001077983 */ /* 0x000ea40000300800 */
[----:B---3--:R-:W-:Y:S01]  /*22bf0*/  IMAD R2, R26, 0x90, RZ ;  /* 0x000000901a027824 */ /* 0x008fe200078e02ff */
[----:B------:R-:W3:Y:S01]  /*22c00*/  LDL.LU R6, [R1+0x538] ;  /* 0x0005380001067983 */ /* 0x000ee20000300800 */
[----:B------:R-:W3:Y:S02]  /*22c10*/  LDL.LU R9, [R1+0x53c] ;  /* 0x00053c0001097983 */ /* 0x000ee40000300800 */
[----:B------:R-:W3:Y:S01]  /*22c20*/  LDL.LU R24, [R1+0x240] ;  /* 0x0002400001187983 */ /* 0x000ee20000300800 */
[----:B------:R-:W-:-:S02]  /*22c30*/  LOP3.LUT R2, R2, 0x30, R25, 0x78, !PT ;  /* 0x0000003002027812 */ /* 0x000fc400078e7819 */
[----:B------:R-:W3:Y:S04]  /*22c40*/  LDL.LU R25, [R1+0x244] ;  /* 0x0002440001197983 */ /* 0x000ee80000300800 */
[----:B------:R-:W0:Y:S04]  /*22c50*/  LDSM.16.M88.4 R16, [R2+0x20400] ;  /* 0x020400000210783b */ /* 0x000e280000000200 */
[----:B------:R-:W1:Y:S01]  /*22c60*/  LDSM.16.M88.4 R20, [R2+0x20800] ;  /* 0x020800000214783b */ /* 0x000e620000000200 */
[----:B------:R-:W3:Y:S02]  /*22c70*/  LDL.LU R26, [R1+0x248] ;  /* 0x00024800011a7983 */ /* 0x000ee40000300800 */
[----:B------:R-:W-:Y:S01]  /*22c80*/  STL [R1+0x73c], R27 ;  /* 0x00073c1b01007387 */ /* 0x000fe20000100800 */
[----:B0-----:R0:W-:Y:S01]  /*22c90*/  STL [R1+0x1bd4], R18 ;  /* 0x001bd41201007387 */ /* 0x0011e20000100800 */
[----:B-1----:R-:W-:-:S03]  /*22ca0*/  IMAD.MOV.U32 R3, RZ, RZ, R21 ;  /* 0x000000ffff037224 */ /* 0x002fc600078e0015 */
[----:B0-----:R-:W3:Y:S01]  /*22cb0*/  LDL.LU R18, [R1+0x24c] ;  /* 0x00024c0001127983 */ /* 0x001ee20000300800 */
[----:B------:R0:W-:Y:S03]  /*22cc0*/  STL [R1+0x1bd0], R19 ;  /* 0x001bd01301007387 */ /* 0x0001e60000100800 */
[----:B0-----:R-:W3:Y:S01]  /*22cd0*/  LDL R19, [R1+0x84c] ;  /* 0x00084c0001137983 */ /* 0x001ee20000100800 */
[----:B------:R-:W-:Y:S02]  /*22ce0*/  STL [R1+0x2c0], R20 ;  /* 0x0002c01401007387 */ /* 0x000fe40000100800 */
[----:B------:R0:W-:Y:S02]  /*22cf0*/  STL.64 [R1+0x2c8], R22 ;  /* 0x0002c81601007387 */ /* 0x0001e40000100a00 */
[----:B0-----:R-:W3:Y:S01]  /*22d00*/  LDL.LU.64 R22, [R1+0x1f10] ;  /* 0x001f100001167983 */ /* 0x001ee20000300a00 */
[----:B------:R-:W3:Y:S02]  /*22d10*/  LDL.LU.64 R20, [R1+0x1f08] ;  /* 0x001f080001147983 */ /* 0x000ee40000300a00 */
[----:B-----5:R-:W-:-:S02]  /*22d20*/  FMUL R4, R5, R4 ;  /* 0x0000000405047220 */ /* 0x020fc40000400000 */
[----:B--2---:R-:W-:Y:S02]  /*22d30*/  FMUL R5, R5, R7 ;  /* 0x0000000705057220 */ /* 0x004fe40000400000 */
[----:B------:R-:W2:Y:S01]  /*22d40*/  LDL.LU R7, [R1+0x1f00] ;  /* 0x001f000001077983 */ /* 0x000ea20000300800 */
[----:B------:R-:W-:-:S06]  /*22d50*/  FMUL R0, R0, 1.4426950216293334961 ;  /* 0x3fb8aa3b00007820 */ /* 0x000fcc0000400000 */
[----:B------:R-:W0:Y:S02]  /*22d60*/  MUFU.EX2 R0, R0 ;  /* 0x0000000000007308 */ /* 0x000e240000000800 */
[----:B0-----:R-:W-:Y:S01]  /*22d70*/  STL [R1+0x830], R0 ;  /* 0x0008300001007387 */ /* 0x001fe20000100800 */
[----:B---3--:R-:W-:Y:S02]  /*22d80*/  F2FP.PACK_AB R20, R12, R20 ;  /* 0x000000140c14723e */ /* 0x008fe400000000ff */
[----:B------:R-:W-:Y:S02]  /*22d90*/  F2FP.PACK_AB R21, R13, R21 ;  /* 0x000000150d15723e */ /* 0x000fe400000000ff */
[----:B------:R-:W-:Y:S01]  /*22da0*/  F2FP.PACK_AB R22, R8, R22 ;  /* 0x000000160816723e */ /* 0x000fe200000000ff */
[C---:B--2---:R-:W-:Y:S02]  /*22db0*/  FMUL R6, R7.reuse, R6 ;  /* 0x0000000607067220 */ /* 0x044fe40000400000 */
[----:B------:R-:W-:-:S02]  /*22dc0*/  FMUL R7, R7, R9 ;  /* 0x0000000907077220 */ /* 0x000fc40000400000 */
[----:B------:R-:W2:Y:S01]  /*22dd0*/  LDL.LU R9, [R1+0x1efc] ;  /* 0x001efc0001097983 */ /* 0x000ea20000300800 */
[----:B------:R-:W3:Y:S02]  /*22de0*/  LDL.LU R12, [R1+0x1ef8] ;  /* 0x001ef800010c7983 */ /* 0x000ee40000300800 */
[----:B------:R-:W3:Y:S02]  /*22df0*/  LDL.LU R13, [R1+0x1ef4] ;  /* 0x001ef400010d7983 */ /* 0x000ee40000300800 */
[----:B------:R-:W5:Y:S01]  /*22e00*/  LDL.LU R8, [R1+0x1ef0] ;  /* 0x001ef00001087983 */ /* 0x000f620000300800 */
[----:B------:R-:W-:Y:S02]  /*22e10*/  F2FP.PACK_AB R23, R19, R23 ;  /* 0x000000171317723e */ /* 0x000fe400000000ff */
[----:B----4-:R-:W-:Y:S01]  /*22e20*/  F2FP.PACK_AB R10, R10, R29 ;  /* 0x0000001d0a0a723e */ /* 0x010fe200000000ff */
[C---:B------:R-:W-:Y:S01]  /*22e30*/  FMUL R26, R27.reuse, R26 ;  /* 0x0000001a1b1a7220 */ /* 0x040fe20000400000 */
[----:B------:R-:W4:Y:S01]  /*22e40*/  LDL.LU R29, [R1+0x230] ;  /* 0x00023000011d7983 */ /* 0x000f220000300800 */
[----:B------:R-:W-:-:S02]  /*22e50*/  FMUL R27, R27, R18 ;  /* 0x000000121b1b7220 */ /* 0x000fc40000400000 */
[----:B------:R-:W4:Y:S02]  /*22e60*/  LDL.LU R19, [R1+0x234] ;  /* 0x0002340001137983 */ /* 0x000f240000300800 */
[----:B------:R-:W4:Y:S02]  /*22e70*/  LDL.LU R18, [R1+0x238] ;  /* 0x0002380001127983 */ /* 0x000f240000300800 */
[C---:B------:R-:W-:Y:S02]  /*22e80*/  FMUL R24, R28.reuse, R24 ;  /* 0x000000181c187220 */ /* 0x040fe40000400000 */
[----:B------:R-:W-:Y:S01]  /*22e90*/  FMUL R25, R28, R25 ;  /* 0x000000191c197220 */ /* 0x000fe20000400000 */
[----:B------:R-:W-:Y:S01]  /*22ea0*/  F2FP.PACK_AB R11, R0, R11 ;  /* 0x0000000b000b723e */ /* 0x000fe200000000ff */
[-C--:B---3--:R-:W-:Y:S01]  /*22eb0*/  HMMA.16816.F32 R4, R20, R12.reuse, R4 ;  /* 0x0000000c1404723c */ /* 0x088fe20000001804 */
[----:B-----5:R-:W-:Y:S02]  /*22ec0*/  F2FP.PACK_AB R8, R15, R8 ;  /* 0x000000080f08723e */ /* 0x020fe400000000ff */
[----:B--2---:R-:W-:Y:S11]  /*22ed0*/  F2FP.PACK_AB R9, R14, R9 ;  /* 0x000000090e09723e */ /* 0x004ff600000000ff */
[----:B------:R-:W-:Y:S09]  /*22ee0*/  @!UPT UIADD3 URZ, URZ, URZ, URZ ;  /* 0x0000003f3f3ff290 */ /* 0x000ff2000fffe03f */
[----:B------:R0:W-:Y:S01]  /*22ef0*/  STL.64 [R1+0x50], R4 ;  /* 0x0000500401007387 */ /* 0x0001e20000100a00 */
[----:B------:R-:W-:Y:S02]  /*22f00*/  MOV R15, R7 ;  /* 0x00000007000f7202 */ /* 0x000fe40000000f00 */
[----:B------:R-:W-:Y:S01]  /*22f10*/  MOV R14, R6 ;  /* 0x00000006000e7202 */ /* 0x000fe20000000f00 */
[----:B0-----:R-:W2:Y:S01]  /*22f20*/  LDL.LU R4, [R1+0x540] ;  /* 0x0005400001047983 */ /* 0x001ea20000300800 */
[----:B------:R-:W3:Y:S02]  /*22f30*/  LDL.LU R5, [R1+0x544] ;  /* 0x0005440001057983 */ /* 0x000ee40000300800 */
[----:B------:R-:W5:Y:S02]  /*22f40*/  LDL.LU R6, [R1+0x548] ;  /* 0x0005480001067983 */ /* 0x000f640000300800 */
[----:B------:R-:W2:Y:S01]  /*22f50*/  LDL.LU R7, [R1+0x54c] ;  /* 0x00054c0001077983 */ /* 0x000ea20000300800 */
[----:B------:R0:W-:Y:S04]  /*22f60*/  STL [R1+0x1c90], R15 ;  /* 0x001c900f01007387 */ /* 0x0001e80000100800 */
[----:B0-----:R-:W2:Y:S01]  /*22f70*/  LDL R15, [R1+0x748] ;  /* 0x00074800010f7983 */ /* 0x001ea20000100800 */
[----:B------:R0:W-:Y:S03]  /*22f80*/  STL [R1+0x1c8c], R14 ;  /* 0x001c8c0e01007387 */ /* 0x0001e60000100800 */
[----:B0-----:R-:W5:Y:S01]  /*22f90*/  LDL R14, [R1+0x744] ;  /* 0x00074400010e7983 */ /* 0x001f620000100800 */
[----:B------:R-:W-:Y:S01]  /*22fa0*/  HMMA.16816.F32 R24, R8, R12, R24 ;  /* 0x0000000c0818723c */ /* 0x000fe20000001818 */
[----:B------:R-:W5:Y:S02]  /*22fb0*/  LDL.LU R0, [R1+0x23c] ;  /* 0x00023c0001007983 */ /* 0x000f640000300800 */
[----:B------:R-:W5:Y:S11]  /*22fc0*/  LDL R13, [R1+0x73c] ;  /* 0x00073c00010d7983 */ /* 0x000f760000100800 */
[----:B------:R-:W-:Y:S09]  /*22fd0*/  @!UPT UIADD3 URZ, URZ, URZ, URZ ;  /* 0x0000003f3f3ff290 */ /* 0x000ff2000fffe03f */
[----:B------:R-:W-:Y:S01]  /*22fe0*/  STL.64 [R1+0x5a0], R24 ;  /* 0x0005a01801007387 */ /* 0x000fe20000100a00 */
[----:B------:R-:W-:Y:S02]  /*22ff0*/  STL.64 [R1+0x5a8], R26 ;  /* 0x0005a81a01007387 */ /* 0x000fe40000100a00 */
[----:B------:R-:W0:Y:S02]  /*23000*/  LDSM.16.M88.4 R24, [R2+0x20c00] ;  /* 0x020c00000218783b */ /* 0x000e240000000200 */
[----:B0-----:R4:W-:Y:S02]  /*23010*/  STL.64 [R1+0x1e0], R24 ;  /* 0x0001e01801007387 */ /* 0x0019e40000100a00 */
[----:B------:R0:W-:Y:S02]  /*23020*/  STL.64 [R1+0x1e8], R26 ;  /* 0x0001e81a01007387 */ /* 0x0001e40000100a00 */
[C---:B----4-:R-:W-:Y:S02]  /*23030*/  FMUL R24, R28.reuse, R29 ;  /* 0x0000001d1c187220 */ /* 0x050fe40000400000 */
[----:B------:R-:W-:-:S02]  /*23040*/  FMUL R25, R28, R19 ;  /* 0x000000131c197220 */ /* 0x000fc40000400000 */
[C---:B--2---:R-:W-:Y:S02]  /*23050*/  FMUL R4, R15.reuse, R4 ;  /* 0x000000040f047220 */ /* 0x044fe40000400000 */
[----:B---3--:R-:W-:Y:S02]  /*23060*/  FMUL R5, R15, R5 ;  /* 0x000000050f057220 */ /* 0x008fe40000400000 */
[C---:B-----5:R-:W-:Y:S02]  /*23070*/  FMUL R6, R14.reuse, R6 ;  /* 0x000000060e067220 */ /* 0x060fe40000400000 */
[----:B------:R-:W-:Y:S02]  /*23080*/  FMUL R7, R14, R7 ;  /* 0x000000070e077220 */ /* 0x000fe40000400000 */
[C---:B0-----:R-:W-:Y:S02]  /*23090*/  FMUL R26, R13.reuse, R18 ;  /* 0x000000120d1a7220 */ /* 0x041fe40000400000 */
[----:B------:R-:W-:-:S03]  /*230a0*/  FMUL R27, R13, R0 ;  /* 0x000000000d1b7220 */ /* 0x000fc60000400000 */
[-C--:B------:R-:W-:Y:S08]  /*230b0*/  HMMA.16816.F32 R4, R20, R16.reuse, R4 ;  /* 0x000000101404723c */ /* 0x080ff00000001804 */
[----:B------:R-:W-:Y:S11]  /*230c0*/  HMMA.16816.F32 R16, R8, R16, R24 ;  /* 0x000000100810723c */ /* 0x000ff60000001818 */
[----:B------:R-:W-:Y:S04]  /*230d0*/  @!UPT UIADD3 URZ, URZ, URZ, URZ ;  /* 0x0000003f3f3ff290 */ /* 0x000fe8000fffe03f */
[----:B------:R0:W-:Y:S01]  /*230e0*/  STL.64 [R1+0x40], R4 ;  /* 0x0000400401007387 */ /* 0x0001e20000100a00 */
[----:B------:R1:W-:Y:S03]  /*230f0*/  STL.64 [R1+0x48], R6 ;  /* 0x0000480601007387 */ /* 0x0003e60000100a00 */
[----:B0-----:R-:W2:Y:S01]  /*23100*/  LDL.LU R4, [R1+0x580] ;  /* 0x0005800001047983 */ /* 0x001ea20000300800 */
[----:B------:R-:W3:Y:S02]  /*23110*/  LDL.LU R5, [R1+0x584] ;  /* 0x0005840001057983 */ /* 0x000ee40000300800 */
[----:B-1----:R-:W4:Y:S02]  /*23120*/  LDL.LU R6, [R1+0x588] ;  /* 0x0005880001067983 */ /* 0x002f240000300800 */
[----:B------:R-:W5:Y:S01]  /*23130*/  LDL.LU R7, [R1+0x58c] ;  /* 0x00058c0001077983 */ /* 0x000f620000300800 */
[----:B------:R-:W-:Y:S01]  /*23140*/  STL.64 [R1+0x1ee8], R22 ;  /* 0x001ee81601007387 */ /* 0x000fe20000100a00 */
[----:B------:R-:W-:Y:S02]  /*23150*/  STL.64 [R1+0x1ee0], R20 ;  /* 0x001ee01401007387 */ /* 0x000fe40000100a00 */
[----:B------:R-:W2:Y:S02]  /*23160*/  LDL.LU R29, [R1+0x258] ;  /* 0x00025800011d7983 */ /* 0x000ea40000300800 */
[----:B------:R-:W2:Y:S01]  /*23170*/  LDL.LU R26, [R1+0x250] ;  /* 0x00025000011a7983 */ /* 0x000ea20000300800 */
[----:B------:R-:W2:Y:S01]  /*23180*/  LDL.LU R27, [R1+0x254] ;  /* 0x00025400011b7983 */ /* 0x000ea20000300800 */
[----:B------:R-:W-:Y:S02]  /*23190*/  STL.64 [R1+0x590], R16 ;  /* 0x0005901001007387 */ /* 0x000fe40000100a00 */
[----:B------:R0:W-:Y:S01]  /*231a0*/  STL.64 [R1+0x598], R18 ;  /* 0x0005981201007387 */ /* 0x0001e20000100a00 */
[----:B------:R-:W1:Y:S04]  /*231b0*/  LDSM.16.M88.4 R20, [R2+0x21000] ;  /* 0x021000000214783b */ /* 0x000e680000000200 */
[----:B0-----:R-:W2:Y:S01]  /*231c0*/  LDL.LU R19, [R1+0x25c] ;  /* 0x00025c0001137983 */ /* 0x001ea20000300800 */
[----:B------:R-:W2:Y:S02]  /*231d0*/  LDL.LU R18, [R1+0x560] ;  /* 0x0005600001127983 */ /* 0x000ea40000300800 */
[----:B------:R-:W-:Y:S01]  /*231e0*/  IMAD.MOV.U32 R17, RZ, RZ, R3 ;  /* 0x000000ffff117224 */ /* 0x000fe200078e0003 */
[----:B--2---:R-:W-:Y:S01]  /*231f0*/  STL [R1+0x1edc], R18 ;  /* 0x001edc1201007387 */ /* 0x004fe20000100800 */
[----:B------:R-:W2:Y:S02]  /*23200*/  LDL.LU R16, [R1+0x2c0] ;  /* 0x0002c00001107983 */ /* 0x000ea40000300800 */
[----:B------:R-:W2:Y:S02]  /*23210*/  LDL.LU R12, [R1+0x564] ;  /* 0x00056400010c7983 */ /* 0x000ea40000300800 */
[----:B------:R-:W2:Y:S01]  /*23220*/  LDL.LU R3, [R1+0x568] ;  /* 0x0005680001037983 */ /* 0x000ea20000300800 */
[----:B------:R-:W2:Y:S01]  /*23230*/  LDL.LU R0, [R1+0x56c] ;  /* 0x00056c0001007983 */ /* 0x000ea20000300800 */
[----:B-1----:R-:W-:Y:S02]  /*23240*/  STL.64 [R1+0x1d0], R20 ;  /* 0x0001d01401007387 */ /* 0x002fe40000100a00 */
[----:B------:R0:W-:Y:S02]  /*23250*/  STL.64 [R1+0x1d8], R22 ;  /* 0x0001d81601007387 */ /* 0x0001e40000100a00 */
[----:B0-----:R-:W2:Y:S01]  /*23260*/  LDL.LU.64 R22, [R1+0x1ee8] ;  /* 0x001ee80001167983 */ /* 0x001ea20000300a00 */
[----:B------:R-:W2:Y:S02]  /*23270*/  LDL.LU.64 R20, [R1+0x1ee0] ;  /* 0x001ee00001147983 */ /* 0x000ea40000300a00 */
[----:B------:R-:W-:-:S02]  /*23280*/  FMUL R4, R15, R4 ;  /* 0x000000040f047220 */ /* 0x000fc40000400000 */
[----:B---3--:R-:W-:Y:S02]  /*23290*/  FMUL R5, R15, R5 ;  /* 0x000000050f057220 */ /* 0x008fe40000400000 */
[C---:B----4-:R-:W-:Y:S02]  /*232a0*/  FMUL R6, R14.reuse, R6 ;  /* 0x000000060e067220 */ /* 0x050fe40000400000 */
[----:B-----5:R-:W-:Y:S02]  /*232b0*/  FMUL R7, R14, R7 ;  /* 0x000000070e077220 */ /* 0x020fe40000400000 */
[C---:B------:R-:W-:Y:S02]  /*232c0*/  FMUL R24, R28.reuse, R26 ;  /* 0x0000001a1c187220 */ /* 0x040fe40000400000 */
[----:B------:R-:W-:Y:S02]  /*232d0*/  FMUL R25, R28, R27 ;  /* 0x0000001b1c197220 */ /* 0x000fe40000400000 */
[----:B------:R-:W-:-:S02]  /*232e0*/  FMUL R26, R13, R29 ;  /* 0x0000001d0d1a7220 */ /* 0x000fc40000400000 */
[----:B------:R-:W-:-:S07]  /*232f0*/  FMUL R27, R13, R19 ;  /* 0x000000130d1b7220 */ /* 0x000fce0000400000 */
[-C--:B--2---:R-:W-:Y:S08]  /*23300*/  HMMA.16816.F32 R24, R8, R16.reuse, R24 ;  /* 0x000000100818723c */ /* 0x084ff00000001818 */
[----:B------:R-:W-:Y:S11]  /*23310*/  HMMA.16816.F32 R4, R20, R16, R4 ;  /* 0x000000101404723c */ /* 0x000ff60000001804 */
[----:B------:R-:W-:Y:S11]  /*23320*/  @!UPT UIADD3 URZ, URZ, URZ, URZ ;  /* 0x0000003f3f3ff290 */ /* 0x000ff6000fffe03f */
[----:B------:R-:W-:Y:S01]  /*23330*/  @!UPT UIADD3 URZ, URZ, URZ, URZ ;  /* 0x0000003f3f3ff290 */ /* 0x000fe2000fffe03f */
        /* <DEDUP_REMOVED lines=8> */
[----:B------:R-:W-:Y:S02]  /*233c0*/  STL.64 [R1+0x580], R24 ;  /* 0x0005801801007387 */ /* 0x000fe40000100a00 */
[----:B------:R-:W-:Y:S01]  /*233d0*/  STL.64 [R1+0x588], R26 ;  /* 0x0005881a01007387 */ /* 0x000fe20000100a00 */
[----:B------:R-:W2:Y:S01]  /*233e0*/  LDL.LU R7, [R1+0x26c] ;  /* 0x00026c0001077983 */ /* 0x000ea20000300800 */
[----:B------:R-:W2:Y:S03]  /*233f0*/  LDL.LU R16, [R1+0x520] ;  /* 0x0005200001107983 */ /* 0x000ea60000300800 */
[----:B--2---:R0:W-:Y:S04]  /*23400*/  STL [R1+0x1ed8], R16 ;  /* 0x001ed81001007387 */ /* 0x0041e80000100800 */
[----:B0-----:R-:W2:Y:S01]  /*23410*/  LDL.LU.64 R16, [R1+0x1e0] ;  /* 0x0001e00001107983 */ /* 0x001ea20000300a00 */
[----:B-----5:R-:W-:-:S02]  /*23420*/  FMUL R24, R15, R18 ;  /* 0x000000120f187220 */ /* 0x020fc40000400000 */
[----:B------:R-:W-:Y:S02]  /*23430*/  FMUL R25, R15, R12 ;  /* 0x0000000c0f197220 */ /* 0x000fe40000400000 */
[C---:B------:R-:W-:Y:S02]  /*23440*/  FMUL R26, R14.reuse, R3 ;  /* 0x000000030e1a7220 */ /* 0x040fe40000400000 */
[----:B------:R-:W-:Y:S01]  /*23450*/  FMUL R27, R14, R0 ;  /* 0x000000000e1b7220 */ /* 0x000fe20000400000 */
[----:B------:R-:W5:Y:S01]  /*23460*/  LDL.LU R12, [R1+0x524] ;  /* 0x00052400010c7983 */ /* 0x000f620000300800 */
[----:B------:R-:W3:Y:S02]  /*23470*/  LDL.LU R3, [R1+0x528] ;  /* 0x0005280001037983 */ /* 0x000ee40000300800 */
[----:B------:R-:W3:Y:S03]  /*23480*/  LDL.LU R0, [R1+0x52c] ;  /* 0x00052c0001007983 */ /* 0x000ee60000300800 */
[----:B--2---:R-:W-:Y:S01]  /*23490*/  HMMA.16816.F32 R24, R20, R16, R24 ;  /* 0x000000101418723c */ /* 0x004fe20000001818 */
[----:B------:R-:W-:-:S02]  /*234a0*/  MOV R9, R16 ;  /* 0x0000001000097202 */ /* 0x000fc40000000f00 */
[----:B------:R-:W-:Y:S01]  /*234b0*/  MOV R8, R17 ;  /* 0x0000001100087202 */ /* 0x000fe20000000f00 */
[----:B------:R-:W2:Y:S11]  /*234c0*/  LDL.LU R16, [R1+0x1ed8] ;  /* 0x001ed80001107983 */ /* 0x000eb60000300800 */
[----:B------:R-:W-:Y:S08]  /*234d0*/  @!UPT UIADD3 URZ, URZ, URZ, URZ ;  /* 0x0000003f3f3ff290 */ /* 0x000ff0000fffe03f */
[----:B------:R-:W-:Y:S01]  /*234e0*/  STL.64 [R1+0x370], R24 ;  /* 0x0003701801007387 */ /* 0x000fe20000100a00 */
[----:B------:R-:W-:Y:S02]  /*234f0*/  STL.64 [R1+0x1ec0], R22 ;  /* 0x001ec01601007387 */ /* 0x000fe40000100a00 */
[----:B------:R0:W-:Y:S02]  /*23500*/  STL.64 [R1+0x1eb8], R20 ;  /* 0x001eb81401007387 */ /* 0x0001e40000100a00 */
[----:B0-----:R-:W-:Y:S01]  /*23510*/  MOV R20, R9 ;  /* 0x0000000900147202 */ /* 0x001fe20000000f00 */
[----:B------:R-:W-:Y:S02]  /*23520*/  IMAD.MOV.U32 R21, RZ, RZ, R8 ;  /* 0x000000ffff157224 */ /* 0x000fe400078e0008 */
[----:B------:R-:W0:Y:S01]  /*23530*/  LDSM.16.M88.4 R8, [R2+0x21400] ;  /* 0x021400000208783b */ /* 0x000e220000000200 */
[----:B------:R-:W-:Y:S01]  /*23540*/  IMAD.MOV.U32 R18, RZ, RZ, R26 ;  /* 0x000000ffff127224 */ /* 0x000fe200078e001a */
[----:B------:R-:W-:-:S04]  /*23550*/  MOV R19, R27 ;  /* 0x0000001b00137202 */ /* 0x000fc80000000f00 */
[----:B------:R-:W-:Y:S01]  /*23560*/  STL [R1+0x1bdc], R18 ;  /* 0x001bdc1201007387 */ /* 0x000fe20000100800 */
[----:B------:R1:W-:Y:S02]  /*23570*/  STL [R1+0x1bd8], R19 ;  /* 0x001bd81301007387 */ /* 0x0003e40000100800 */
[----:B------:R-:W2:Y:S01]  /*23580*/  LDL.LU R24, [R1+0x270] ;  /* 0x0002700001187983 */ /* 0x000ea20000300800 */
[----:B-1----:R-:W2:Y:S01]  /*23590*/  LDL.LU R19, [R1+0x274] ;  /* 0x0002740001137983 */ /* 0x002ea20000300800 */
[----:B------:R-:W2:Y:S02]  /*235a0*/  LDL.LU R18, [R1+0x278] ;  /* 0x0002780001127983 */ /* 0x000ea40000300800 */
[----:B------:R-:W2:Y:S01]  /*235b0*/  LDL.LU R17, [R1+0x27c] ;  /* 0x00027c0001117983 */ /* 0x000ea20000300800 */
[----:B0-----:R-:W-:Y:S01]  /*235c0*/  STL.64 [R1+0x1c0], R8 ;  /* 0x0001c00801007387 */ /* 0x001fe20000100a00 */
[----:B------:R0:W-:Y:S03]  /*235d0*/  STL.64 [R1+0x1c8], R10 ;  /* 0x0001c80a01007387 */ /* 0x0001e60000100a00 */
[----:B0-----:R-:W2:Y:S01]  /*235e0*/  LDL.LU.64 R10, [R1+0x1ed0] ;  /* 0x001ed000010a7983 */ /* 0x001ea20000300a00 */
[----:B------:R-:W2:Y:S02]  /*235f0*/  LDL.LU.64 R8, [R1+0x1ec8] ;  /* 0x001ec80001087983 */ /* 0x000ea40000300a00 */
[----:B------:R-:W-:-:S02]  /*23600*/  FMUL R4, R28, R4 ;  /* 0x000000041c047220 */ /* 0x000fc40000400000 */
[----:B---3--:R-:W-:Y:S02]  /*23610*/  FMUL R5, R28, R5 ;  /* 0x000000051c057220 */ /* 0x008fe40000400000 */
[C---:B----4-:R-:W-:Y:S02]  /*23620*/  FMUL R6, R13.reuse, R6 ;  /* 0x000000060d067220 */ /* 0x050fe40000400000 */
[----:B------:R-:W-:Y:S01]  /*23630*/  FMUL R7, R13, R7 ;  /* 0x000000070d077220 */ /* 0x000fe20000400000 */
[----:B------:R-:W3:Y:S06]  /*23640*/  LDL.LU.64 R22, [R1+0x1ec0] ;  /* 0x001ec00001167983 */ /* 0x000eec0000300a00 */
[----:B--2---:R-:W-:Y:S01]  /*23650*/  HMMA.16816.F32 R4, R8, R20, R4 ;  /* 0x000000140804723c */ /* 0x004fe20000001804 */
[----:B------:R-:W3:Y:S01]  /*23660*/  LDL.LU.64 R20, [R1+0x1eb8] ;  /* 0x001eb80001147983 */ /* 0x000ee20000300a00 */
[----:B------:R-:W-:Y:S02]  /*23670*/  STL.64 [R1+0x1eb0], R10 ;  /* 0x001eb00a01007387 */ /* 0x000fe40000100a00 */
[----:B------:R0:W-:Y:S11]  /*23680*/  STL.64 [R1+0x1ea8], R8 ;  /* 0x001ea80801007387 */ /* 0x0001f60000100a00 */
[----:B------:R-:W-:Y:S08]  /*23690*/  @!UPT UIADD3 URZ, URZ, URZ, URZ ;  /* 0x0000003f3f3ff290 */ /* 0x000ff0000fffe03f */
[----:B------:R1:W-:Y:S01]  /*236a0*/  STL.64 [R1+0x570], R4 ;  /* 0x0005700401007387 */ /* 0x0003e20000100a00 */
[----:B------:R2:W-:Y:S02]  /*236b0*/  STL.64 [R1+0x578], R6 ;  /* 0x0005780601007387 */ /* 0x0005e40000100a00 */
[----:B0-----:R-:W3:Y:S02]  /*236c0*/  LDL.LU.64 R8, [R1+0x1d0] ;  /* 0x0001d00001087983 */ /* 0x001ee40000300a00 */
[C---:B-1----:R-:W-:Y:S02]  /*236d0*/  FMUL R4, R15.reuse, R16 ;  /* 0x000000100f047220 */ /* 0x042fe40000400000 */
[----:B-----5:R-:W-:Y:S02]  /*236e0*/  FMUL R5, R15, R12 ;  /* 0x0000000c0f057220 */ /* 0x020fe40000400000 */
[C---:B--2---:R-:W-:Y:S02]  /*236f0*/  FMUL R6, R14.reuse, R3 ;  /* 0x000000030e067220 */ /* 0x044fe40000400000 */
[----:B------:R-:W-:Y:S01]  /*23700*/  FMUL R7, R14, R0 ;  /* 0x000000000e077220 */ /* 0x000fe20000400000 */
[----:B------:R-:W2:Y:S01]  /*23710*/  LDL.LU R16, [R1+0x500] ;  /* 0x0005000001107983 */ /* 0x000ea20000300800 */
[----:B------:R-:W4:Y:S02]  /*23720*/  LDL.LU R12, [R1+0x504] ;  /* 0x00050400010c7983 */ /* 0x000f240000300800 */
[----:B------:R-:W5:Y:S02]  /*23730*/  LDL.LU R3, [R1+0x508] ;  /* 0x0005080001037983 */ /* 0x000f640000300800 */
[----:B------:R-:W2:Y:S01]  /*23740*/  LDL.LU R0, [R1+0x50c] ;  /* 0x00050c0001007983 */ /* 0x000ea20000300800 */
[----:B---3--:R-:W-:Y:S11]  /*23750*/  HMMA.16816.F32 R4, R20, R8, R4 ;  /* 0x000000081404723c */ /* 0x008ff60000001804 */
[----:B------:R-:W-:Y:S11]  /*23760*/  @!UPT UIADD3 URZ, URZ, URZ, URZ ;  /* 0x0000003f3f3ff290 */ /* 0x000ff6000fffe03f */
[----:B------:R-:W-:Y:S01]  /*23770*/  @!UPT UIADD3 URZ, URZ, URZ, URZ ;  /* 0x0000003f3f3ff290 */ /* 0x000fe2000fffe03f */
[----:B------:R0:W-:Y:S01]  /*23780*/  STL.64 [R1+0x510], R4 ;  /* 0x0005100401007387 */ /* 0x0001e20000100a00 */
[----:B------:R1:W-:Y:S02]  /*23790*/  STL.64 [R1+0x518], R6 ;  /* 0x0005180601007387 */ /* 0x0003e40000100a00 */
[----:B------:R-:W1:Y:S01]  /*237a0*/  LDL.LU.64 R10, [R1+0x1eb0] ;  /* 0x001eb000010a7983 */ /* 0x000e620000300a00 */
[----:B0-----:R-:W-:Y:S02]  /*237b0*/  MOV R4, R8 ;  /* 0x0000000800047202 */ /* 0x001fe40000000f00 */
[----:B------:R-:W-:Y:S02]  /*237c0*/  MOV R5, R9 ;  /* 0x0000000900057202 */ /* 0x000fe40000000f00 */
[----:B------:R-:W1:Y:S01]  /*237d0*/  LDL.LU.64 R8, [R1+0x1ea8] ;  /* 0x001ea80001087983 */ /* 0x000e620000300a00 */
[C---:B------:R-:W-:Y:S02]  /*237e0*/  FMUL R24, R28.reuse, R24 ;  /* 0x000000181c187220 */ /* 0x040fe40000400000 */
[----:B------:R-:W-:-:S02]  /*237f0*/  FMUL R25, R28, R19 ;  /* 0x000000131c197220 */ /* 0x000fc40000400000 */
[C---:B------:R-:W-:Y:S02]  /*23800*/  FMUL R26, R13.reuse, R18 ;  /* 0x000000120d1a7220 */ /* 0x040fe40000400000 */
[----:B------:R-:W-:Y:S01]  /*23810*/  FMUL R27, R13, R17 ;  /* 0x000000110d1b7220 */ /* 0x000fe20000400000 */
[----:B------:R-:W3:Y:S01]  /*23820*/  LDL.LU R29, [R1+0x280] ;  /* 0x00028000011d7983 */ /* 0x000ee20000300800 */
[----:B------:R-:W2:Y:S05]  /*23830*/  LDL.LU R19, [R1+0x284] ;  /* 0x0002840001137983 */ /* 0x000eaa0000300800 */
[----:B-1----:R-:W-:Y:S11]  /*23840*/  HMMA.16816.F32 R4, R8, R4, R24 ;  /* 0x000000040804723c */ /* 0x002ff60000001818 */
[----:B------:R-:W-:Y:S11]  /*23850*/  @!UPT UIADD3 URZ, URZ, URZ, URZ ;  /* 0x0000003f3f3ff290 */ /* 0x000ff6000fffe03f */
[----:B------:R-:W-:Y:S01]  /*23860*/  @!UPT UIADD3 URZ, URZ, URZ, URZ ;  /* 0x0000003f3f3ff290 */ /* 0x000fe2000fffe03f */
[----:B------:R2:W-:Y:S01]  /*23870*/  STL.64 [R1+0x560], R4 ;  /* 0x0005600401007387 */ /* 0x0005e20000100a00 */
[----:B------:R-:W-:Y:S02]  /*23880*/  STL.64 [R1+0x568], R6 ;  /* 0x0005680601007387 */ /* 0x000fe40000100a00 */
[----:B------:R-:W3:Y:S02]  /*23890*/  LDL.LU R18, [R1+0x288] ;  /* 0x0002880001127983 */ /* 0x000ee40000300800 */
[----:B------:R-:W-:Y:S01]  /*238a0*/  STL.64 [R1+0x1e98], R10 ;  /* 0x001e980a01007387 */ /* 0x000fe20000100a00 */
[----:B------:R-:W-:Y:S02]  /*238b0*/  STL.64 [R1+0x1e90], R8 ;  /* 0x001e900801007387 */ /* 0x000fe40000100a00 */
[----:B------:R-:W0:Y:S04]  /*238c0*/  LDSM.16.M88.4 R8, [R2+0x21800] ;  /* 0x021800000208783b */ /* 0x000e280000000200 */
[----:B------:R-:W3:Y:S02]  /*238d0*/  LDL.LU R17, [R1+0x28c] ;  /* 0x00028c0001117983 */ /* 0x000ee40000300800 */
[C---:B--2---:R-:W-:Y:S01]  /*238e0*/  FMUL R4, R15.reuse, R16 ;  /* 0x000000100f047220 */ /* 0x044fe20000400000 */
[----:B0-----:R-:W-:Y:S01]  /*238f0*/  STL.64 [R1+0x290], R8 ;  /* 0x0002900801007387 */ /* 0x001fe20000100a00 */
[----:B------:R-:W-:Y:S02]  /*23900*/  STL.64 [R1+0x298], R10 ;  /* 0x0002980a01007387 */ /* 0x000fe40000100a00 */
[----:B------:R-:W3:Y:S02]  /*23910*/  LDL.LU R16, [R1+0x4e0] ;  /* 0x0004e00001107983 */ /* 0x000ee40000300800 */
[----:B----4-:R-:W-:-:S02]  /*23920*/  FMUL R5, R15, R12 ;  /* 0x0000000c0f057220 */ /* 0x010fc40000400000 */
[C---:B-----5:R-:W-:Y:S02]  /*23930*/  FMUL R6, R14.reuse, R3 ;  /* 0x000000030e067220 */ /* 0x060fe40000400000 */
[----:B------:R-:W-:Y:S01]  /*23940*/  FMUL R7, R14, R0 ;  /* 0x000000000e077220 */ /* 0x000fe20000400000 */
[----:B---3--:R0:W-:Y:S04]  /*23950*/  STL.64 [R1+0x1ea0], R16 ;  /* 0x001ea01001007387 */ /* 0x0081e80000100a00 */
[----:B0-----:R-:W2:Y:S01]  /*23960*/  LDL.LU.64 R16, [R1+0x1c0] ;  /* 0x0001c00001107983 */ /* 0x001ea20000300a00 */
[----:B------:R-:W3:Y:S02]  /*23970*/  LDL.LU R12, [R1+0x4e4] ;  /* 0x0004e400010c7983 */ /* 0x000ee40000300800 */
[----:B------:R-:W4:Y:S02]  /*23980*/  LDL.LU R3, [R1+0x4e8] ;  /* 0x0004e80001037983 */ /* 0x000f240000300800 */
[----:B------:R-:W5:Y:S02]  /*23990*/  LDL.LU R0, [R1+0x4ec] ;  /* 0x0004ec0001007983 */ /* 0x000f640000300800 */
[----:B------:R-:W-:-:S02]  /*239a0*/  FMUL R25, R28, R19 ;  /* 0x000000131c197220 */ /* 0x000fc40000400000 */
[C---:B------:R-:W-:Y:S01]  /*239b0*/  FMUL R26, R13.reuse, R18 ;  /* 0x000000120d1a7220 */ /* 0x040fe20000400000 */
[----:B--2---:R-:W-:Y:S07]  /*239c0*/  HMMA.16816.F32 R8, R20, R16, R4 ;  /* 0x000000101408723c */ /* 0x004fee0000001804 */
[----:B------:R-:W-:Y:S01]  /*239d0*/  IMAD.MOV.U32 R4, RZ, RZ, R16 ;  /* 0x000000ffff047224 */ /* 0x000fe200078e0010 */
[----:B------:R-:W-:Y:S02]  /*239e0*/  MOV R5, R17 ;  /* 0x0000001100057202 */ /* 0x000fe40000000f00 */
[----:B------:R-:W2:Y:S11]  /*239f0*/  LDL.LU.64 R16, [R1+0x1ea0] ;  /* 0x001ea00001107983 */ /* 0x000eb60000300a00 */
[----:B------:R-:W-:Y:S02]  /*23a00*/  @!UPT UIADD3 URZ, URZ, URZ, URZ ;  /* 0x0000003f3f3ff290 */ /* 0x000fe4000fffe03f */
[----:B------:R-:W-:Y:S01]  /*23a10*/  STL [R1+0x4f0], R8 ;  /* 0x0004f00801007387 */ /* 0x000fe20000100800 */
[----:B------:R0:W-:Y:S02]  /*23a20*/  STL [R1+0x4fc], R11 ;  /* 0x0004fc0b01007387 */ /* 0x0001e40000100800 */
[----:B------:R-:W-:Y:S01]  /*23a30*/  IMAD.MOV.U32 R19, RZ, RZ, R10 ;  /* 0x000000ffff137224 */ /* 0x000fe200078e000a */
[----:B------:R-:W-:Y:S01]  /*23a40*/  MOV R18, R9 ;  /* 0x0000000900127202 */ /* 0x000fe20000000f00 */
[----:B0-----:R-:W3:Y:S01]  /*23a50*/  LDL.LU.64 R10, [R1+0x1e98] ;  /* 0x001e9800010a7983 */ /* 0x001ee20000300a00 */
[----:B------:R-:W3:Y:S02]  /*23a60*/  LDL.LU.64 R8, [R1+0x1e90] ;  /* 0x001e900001087983 */ /* 0x000ee40000300a00 */
[----:B------:R-:W-:Y:S02]  /*23a70*/  FMUL R24, R28, R29 ;  /* 0x0000001d1c187220 */ /* 0x000fe40000400000 */
[----:B------:R-:W-:Y:S01]  /*23a80*/  STL [R1+0x1be4], R18 ;  /* 0x001be41201007387 */ /* 0x000fe20000100800 */
[----:B------:R0:W-:Y:S01]  /*23a90*/  STL [R1+0x1be0], R19 ;  /* 0x001be01301007387 */ /* 0x0001e20000100800 */
[----:B------:R-:W4:Y:S03]  /*23aa0*/  LDL.LU R29, [R1+0x360] ;  /* 0x00036000011d7983 */ /* 0x000f260000300800 */
[----:B0-----:R-:W4:Y:S01]  /*23ab0*/  LDL.LU R19, [R1+0x364] ;  /* 0x0003640001137983 */ /* 0x001f220000300800 */
[----:B--2---:R-:W-:-:S07]  /*23ac0*/  FMUL R27, R13, R17 ;  /* 0x000000110d1b7220 */ /* 0x004fce0000400000 */
[----:B---3--:R-:W-:Y:S11]  /*23ad0*/  HMMA.16816.F32 R4, R8, R4, R24 ;  /* 0x000000040804723c */ /* 0x008ff60000001818 */
[----:B------:R-:W-:Y:S11]  /*23ae0*/  @!UPT UIADD3 URZ, URZ, URZ, URZ ;  /* 0x0000003f3f3ff290 */ /* 0x000ff6000fffe03f */
[----:B------:R-:W-:Y:S01]  /*23af0*/  @!UPT UIADD3 URZ, URZ, URZ, URZ ;  /* 0x0000003f3f3ff290 */ /* 0x000fe2000fffe03f */
[----:B------:R0:W-:Y:S01]  /*23b00*/  STL.64 [R1+0x550], R4 ;  /* 0x0005500401007387 */ /* 0x0001e20000100a00 */
[----:B------:R-:W-:Y:S02]  /*23b10*/  STL.64 [R1+0x558], R6 ;  /* 0x0005580601007387 */ /* 0x000fe40000100a00 */
[----:B------:R-:W2:Y:S02]  /*23b20*/  LDL.LU R18, [R1+0x368] ;  /* 0x0003680001127983 */ /* 0x000ea40000300800 */
[----:B------:R-:W-:Y:S01]  /*23b30*/  STL.64 [R1+0x1e80], R10 ;  /* 0x001e800a01007387 */ /* 0x000fe20000100a00 */
[----:B------:R-:W-:Y:S01]  /*23b40*/  STL.64 [R1+0x1e78], R8 ;  /* 0x001e780801007387 */ /* 0x000fe20000100a00 */
[----:B------:R-:W3:Y:S02]  /*23b50*/  LDL.LU R17, [R1+0x36c] ;  /* 0x00036c0001117983 */ /* 0x000ee40000300800 */
[----:B------:R-:W1:Y:S04]  /*23b60*/  LDSM.16.M88.4 R8, [R2+0x21c00] ;  /* 0x021c00000208783b */ /* 0x000e680000000200 */
[----:B0-----:R-:W-:-:S02]  /*23b70*/  FMUL R4, R15, R16 ;  /* 0x000000100f047220 */ /* 0x001fc40000400000 */
[----:B------:R-:W3:Y:S04]  /*23b80*/  LDL.LU R16, [R1+0x620] ;  /* 0x0006200001107983 */ /* 0x000ee80000300800 */
[----:B-1----:R-:W-:Y:S01]  /*23b90*/  STL.64 [R1+0x280], R8 ;  /* 0x0002800801007387 */ /* 0x002fe20000100a00 */
[----:B------:R-:W-:Y:S03]  /*23ba0*/  STL.64 [R1+0x288], R10 ;  /* 0x0002880a01007387 */ /* 0x000fe60000100a00 */
[----:B---3--:R0:W-:Y:S04]  /*23bb0*/  STL.64 [R1+0x1e88], R16 ;  /* 0x001e881001007387 */ /* 0x0081e80000100a00 */
[----:B0-----:R-:W3:Y:S01]  /*23bc0*/  LDL.LU.64 R16, [R1+0x290] ;  /* 0x0002900001107983 */ /* 0x001ee20000300a00 */
[----:B------:R-:W-:-:S02]  /*23bd0*/  FMUL R5, R15, R12 ;  /* 0x0000000c0f057220 */ /* 0x000fc40000400000 */
[C---:B----4-:R-:W-:Y:S02]  /*23be0*/  FMUL R6, R14.reuse, R3 ;  /* 0x000000030e067220 */ /* 0x050fe40000400000 */
[----:B-----5:R-:W-:Y:S01]  /*23bf0*/  FMUL R7, R14, R0 ;  /* 0x000000000e077220 */ /* 0x020fe20000400000 */
[----:B------:R-:W4:Y:S01]  /*23c00*/  LDL.LU R12, [R1+0x624] ;  /* 0x00062400010c7983 */ /* 0x000f220000300800 */
[----:B------:R-:W5:Y:S02]  /*23c10*/  LDL.LU R3, [R1+0x628] ;  /* 0x0006280001037983 */ /* 0x000f640000300800 */
[----:B------:R-:W4:Y:S02]  /*23c20*/  LDL.LU R0, [R1+0x62c] ;  /* 0x00062c0001007983 */ /* 0x000f240000300800 */
[----:B------:R-:W-:Y:S02]  /*23c30*/  FMUL R25, R28, R19 ;  /* 0x000000131c197220 */ /* 0x000fe40000400000 */
[----:B--2---:R-:W-:Y:S01]  /*23c40*/  FMUL R26, R13, R18 ;  /* 0x000000120d1a7220 */ /* 0x004fe20000400000 */
[----:B---3--:R-:W-:Y:S07]  /*23c50*/  HMMA.16816.F32 R8, R20, R16, R4 ;  /* 0x000000101408723c */ /* 0x008fee0000001804 */
[----:B------:R-:W-:-:S02]  /*23c60*/  MOV R4, R16 ;  /* 0x0000001000047202 */ /* 0x000fc40000000f00 */
[----:B------:R-:W-:Y:S02]  /*23c70*/  MOV R5, R17 ;  /* 0x0000001100057202 */ /* 0x000fe40000000f00 */
[----:B------:R-:W2:Y:S11]  /*23c80*/  LDL.LU.64 R16, [R1+0x1e88] ;  /* 0x001e880001107983 */ /* 0x000eb60000300a00 */
[----:B------:R-:W-:Y:S01]  /*23c90*/  @!UPT UIADD3 URZ, URZ, URZ, URZ ;  /* 0x0000003f3f3ff290 */ /* 0x000fe2000fffe03f */
[----:B------:R0:W-:Y:S01]  /*23ca0*/  STL.64 [R1+0x4c8], R10 ;  /* 0x0004c80a01007387 */ /* 0x0001e20000100a00 */
[----:B------:R-:W-:Y:S01]  /*23cb0*/  IMAD.MOV.U32 R18, RZ, RZ, R8 ;  /* 0x000000ffff127224 */ /* 0x000fe200078e0008 */
[----:B------:R-:W-:Y:S02]  /*23cc0*/  MOV R19, R9 ;  /* 0x0000000900137202 */ /* 0x000fe40000000f00 */
[----:B0-----:R-:W3:Y:S01]  /*23cd0*/  LDL.LU.64 R10, [R1+0x1e80] ;  /* 0x001e8000010a7983 */ /* 0x001ee20000300a00 */
[----:B------:R-:W3:Y:S02]  /*23ce0*/  LDL.LU.64 R8, [R1+0x1e78] ;  /* 0x001e780001087983 */ /* 0x000ee40000300a00 */
[----:B------:R-:W-:Y:S02]  /*23cf0*/  FMUL R24, R28, R29 ;  /* 0x0000001d1c187220 */ /* 0x000fe40000400000 */
[----:B------:R-:W-:Y:S01]  /*23d00*/  STL [R1+0x1bec], R18 ;  /* 0x001bec1201007387 */ /* 0x000fe20000100800 */
[----:B------:R0:W-:Y:S01]  /*23d10*/  STL [R1+0x1be8], R19 ;  /* 0x001be81301007387 */ /* 0x0001e20000100800 */
[----:B--2---:R-:W-:-:S07]  /*23d20*/  FMUL R27, R13, R17 ;  /* 0x000000110d1b7220 */ /* 0x004fce0000400000 */
[----:B---3--:R-:W-:Y:S01]  /*23d30*/  HMMA.16816.F32 R4, R8, R4, R24 ;  /* 0x000000040804723c */ /* 0x008fe20000001818 */
[----:B------:R-:W2:Y:S01]  /*23d40*/  LDL.LU R26, [R1+0x400] ;  /* 0x00040000011a7983 */ /* 0x000ea20000300800 */
[----:B0-----:R-:W3:Y:S11]  /*23d50*/  LDL.LU R19, [R1+0x404] ;  /* 0x0004040001137983 */ /* 0x001ef60000300800 */
[----:B------:R-:W-:Y:S10]  /*23d60*/  @!UPT UIADD3 URZ, URZ, URZ, URZ ;  /* 0x0000003f3f3ff290 */ /* 0x000ff4000fffe03f */
[----:B------:R0:W-:Y:S01]  /*23d70*/  STL.64 [R1+0x540], R4 ;  /* 0x0005400401007387 */ /* 0x0001e20000100a00 */
[----:B------:R5:W-:Y:S02]  /*23d80*/  STL.64 [R1+0x548], R6 ;  /* 0x0005480601007387 */ /* 0x000be40000100a00 */
[----:B------:R-:W2:Y:S02]  /*23d90*/  LDL.LU R18, [R1+0x408] ;  /* 0x0004080001127983 */ /* 0x000ea40000300800 */
[----:B------:R-:W-:Y:S01]  /*23da0*/  STL.64 [R1+0x1e68], R10 ;  /* 0x001e680a01007387 */ /* 0x000fe20000100a00 */
[----:B------:R-:W-:Y:S02]  /*23db0*/  STL.64 [R1+0x1e60], R8 ;  /* 0x001e600801007387 */ /* 0x000fe40000100a00 */
[----:B------:R-:W1:Y:S04]  /*23dc0*/  LDSM.16.M88.4 R8, [R2+0x22000] ;  /* 0x022000000208783b */ /* 0x000e680000000200 */
[----:B------:R-:W2:Y:S02]  /*23dd0*/  LDL.LU R27, [R1+0x40c] ;  /* 0x00040c00011b7983 */ /* 0x000ea40000300800 */
[----:B------:R-:W2:Y:S02]  /*23de0*/  LDL.LU R29, [R1+0x4a0] ;  /* 0x0004a000011d7983 */ /* 0x000ea40000300800 */
[----:B0-----:R-:W-:-:S02]  /*23df0*/  FMUL R4, R15, R16 ;  /* 0x000000100f047220 */ /* 0x001fc40000400000 */
[----:B----4-:R-:W-:Y:S02]  /*23e00*/  FMUL R5, R15, R12 ;  /* 0x0000000c0f057220 */ /* 0x010fe40000400000 */
[C---:B-----5:R-:W-:Y:S01]  /*23e10*/  FMUL R6, R14.reuse, R3 ;  /* 0x000000030e067220 */ /* 0x060fe20000400000 */
[----:B------:R-:W4:Y:S01]  /*23e20*/  LDL.LU R12, [R1+0x4a4] ;  /* 0x0004a400010c7983 */ /* 0x000f220000300800 */
[----:B------:R-:W-:Y:S02]  /*23e30*/  FMUL R7, R14, R0 ;  /* 0x000000000e077220 */ /* 0x000fe40000400000 */
[----:B------:R-:W5:Y:S02]  /*23e40*/  LDL.LU R3, [R1+0x4a8] ;  /* 0x0004a80001037983 */ /* 0x000f640000300800 */
[----:B------:R-:W2:Y:S01]  /*23e50*/  LDL.LU R0, [R1+0x4ac] ;  /* 0x0004ac0001007983 */ /* 0x000ea20000300800 */
[----:B-1----:R-:W-:Y:S01]  /*23e60*/  MOV R16, R8 ;  /* 0x0000000800107202 */ /* 0x002fe20000000f00 */
[----:B------:R-:W-:Y:S01]  /*23e70*/  IMAD.MOV.U32 R17, RZ, RZ, R9 ;  /* 0x000000ffff117224 */ /* 0x000fe200078e0009 */
[----:B------:R-:W-:Y:S04]  /*23e80*/  STL.64 [R1+0x278], R10 ;  /* 0x0002780a01007387 */ /* 0x000fe80000100a00 */
[----:B------:R0:W-:Y:S04]  /*23e90*/  STL.64 [R1+0x1e70], R16 ;  /* 0x001e701001007387 */ /* 0x0001e80000100a00 */
[----:B0-----:R-:W2:Y:S01]  /*23ea0*/  LDL.LU.64 R16, [R1+0x280] ;  /* 0x0002800001107983 */ /* 0x001ea20000300a00 */
[----:B---3--:R-:W-:Y:S01]  /*23eb0*/  FMUL R25, R28, R19 ;  /* 0x000000131c197220 */ /* 0x008fe20000400000 */
[----:B--2---:R-:W-:Y:S07]  /*23ec0*/  HMMA.16816.F32 R8, R20, R16, R4 ;  /* 0x000000101408723c */ /* 0x004fee0000001804 */
[----:B------:R-:W-:-:S02]  /*23ed0*/  MOV R4, R16 ;  /* 0x0000001000047202 */ /* 0x000fc40000000f00 */
[----:B------:R-:W-:Y:S02]  /*23ee0*/  MOV R5, R17 ;  /* 0x0000001100057202 */ /* 0x000fe40000000f00 */
[----:B------:R-:W2:Y:S11]  /*23ef0*/  LDL.LU.64 R16, [R1+0x1e70] ;  /* 0x001e700001107983 */ /* 0x000eb60000300a00 */
[----:B------:R-:W-:Y:S01]  /*23f00*/  @!UPT UIADD3 URZ, URZ, URZ, URZ ;  /* 0x0000003f3f3ff290 */ /* 0x000fe2000fffe03f */
[----:B------:R-:W-:Y:S01]  /*23f10*/  STL [R1+0x494], R9 ;  /* 0x0004940901007387 */ /* 0x000fe20000100800 */
[----:B------:R0:W-:Y:S02]  /*23f20*/  STL.64 [R1+0x498], R10 ;  /* 0x0004980a01007387 */ /* 0x0001e40000100a00 */
[----:B------:R-:W-:Y:S01]  /*23f30*/  IMAD.MOV.U32 R19, RZ, RZ, R8 ;  /* 0x000000ffff137224 */ /* 0x000fe200078e0008 */
[----:B0-----:R-:W3:Y:S01]  /*23f40*/  LDL.LU.64 R10, [R1+0x1e68] ;  /* 0x001e6800010a7983 */ /* 0x001ee20000300a00 */
[----:B------:R-:W3:Y:S02]  /*23f50*/  LDL.LU.64 R8, [R1+0x1e60] ;  /* 0x001e600001087983 */ /* 0x000ee40000300a00 */
[----:B------:R-:W-:Y:S02]  /*23f60*/  STL.64 [R1+0x1e58], R22 ;  /* 0x001e581601007387 */ /* 0x000fe40000100a00 */
[----:B------:R-:W-:Y:S02]  /*23f70*/  STL.64 [R1+0x1e50], R20 ;  /* 0x001e501401007387 */ /* 0x000fe40000100a00 */
[----:B------:R-:W0:Y:S01]  /*23f80*/  LDSM.16.M88.4 R20, [R2+0x22400] ;  /* 0x022400000214783b */ /* 0x000e220000000200 */
[----:B------:R-:W-:-:S02]  /*23f90*/  FMUL R24, R28, R26 ;  /* 0x0000001a1c187220 */ /* 0x000fc40000400000 */
[C---:B------:R-:W-:Y:S02]  /*23fa0*/  FMUL R26, R13.reuse, R18 ;  /* 0x000000120d1a7220 */ /* 0x040fe40000400000 */
[----:B------:R-:W-:Y:S01]  /*23fb0*/  FMUL R27, R13, R27 ;  /* 0x0000001b0d1b7220 */ /* 0x000fe20000400000 */
[----:B------:R-:W2:Y:S01]  /*23fc0*/  LDL.LU R18, [R1+0x42c] ;  /* 0x00042c0001127983 */ /* 0x000ea20000300800 */
[----:B------:R1:W-:Y:S03]  /*23fd0*/  STL [R1+0x1bf0], R19 ;  /* 0x001bf01301007387 */ /* 0x0003e60000100800 */
[----:B-1----:R-:W2:Y:S02]  /*23fe0*/  LDL.LU R19, [R1+0x428] ;  /* 0x0004280001137983 */ /* 0x002ea40000300800 */
[----:B---3--:R-:W-:Y:S02]  /*23ff0*/  HMMA.16816.F32 R4, R8, R4, R24 ;  /* 0x000000040804723c */ /* 0x008fe40000001818 */
[----:B------:R-:W3:Y:S01]  /*24000*/  LDL.LU R26, [R1+0x420] ;  /* 0x00042000011a7983 */ /* 0x000ee20000300800 */
[----:B------:R-:W2:Y:S11]  /*24010*/  LDL.LU R27, [R1+0x424] ;  /* 0x00042400011b7983 */ /* 0x000eb60000300800 */
[----:B------:R-:W-:Y:S09]  /*24020*/  @!UPT UIADD3 URZ, URZ, URZ, URZ ;  /* 0x0000003f3f3ff290 */ /* 0x000ff2000fffe03f */
[----:B------:R-:W-:Y:S01]  /*24030*/  STL.64 [R1+0x530], R4 ;  /* 0x0005300401007387 */ /* 0x000fe20000100a00 */
[----:B------:R-:W-:Y:S02]  /*24040*/  STL.64 [R1+0x538], R6 ;  /* 0x0005380601007387 */ /* 0x000fe40000100a00 */
[----:B0-----:R-:W-:Y:S02]  /*24050*/  STL.64 [R1+0x260], R20 ;  /* 0x0002601401007387 */ /* 0x001fe40000100a00 */
[----:B------:R0:W-:Y:S02]  /*24060*/  STL.64 [R1+0x268], R22 ;  /* 0x0002681601007387 */ /* 0x0001e40000100a00 */
[----:B0-----:R-:W2:Y:S01]  /*24070*/  LDL.LU.64 R22, [R1+0x1e58] ;  /* 0x001e580001167983 */ /* 0x001ea20000300a00 */
[----:B------:R-:W2:Y:S02]  /*24080*/  LDL.LU.64 R20, [R1+0x1e50] ;  /* 0x001e500001147983 */ /* 0x000ea40000300a00 */
[----:B------:R-:W-:-:S02]  /*24090*/  FMUL R4, R15, R29 ;  /* 0x0000001d0f047220 */ /* 0x000fc40000400000 */
[----:B----4-:R-:W-:Y:S02]  /*240a0*/  FMUL R5, R15, R12 ;  /* 0x0000000c0f057220 */ /* 0x010fe40000400000 */
[C---:B-----5:R-:W-:Y:S02]  /*240b0*/  FMUL R6, R14.reuse, R3 ;  /* 0x000000030e067220 */ /* 0x060fe40000400000 */
[----:B------:R-:W-:Y:S01]  /*240c0*/  FMUL R7, R14, R0 ;  /* 0x000000000e077220 */ /* 0x000fe20000400000 */
[----:B------:R-:W4:Y:S01]  /*240d0*/  LDL.LU R29, [R1+0x480] ;  /* 0x00048000011d7983 */ /* 0x000f220000300800 */
[----:B------:R-:W5:Y:S02]  /*240e0*/  LDL.LU R12, [R1+0x484] ;  /* 0x00048400010c7983 */ /* 0x000f640000300800 */
[----:B------:R-:W4:Y:S02]  /*240f0*/  LDL.LU R3, [R1+0x488] ;  /* 0x0004880001037983 */ /* 0x000f240000300800 */
[----:B------:R-:W4:Y:S02]  /*24100*/  LDL.LU R0, [R1+0x48c] ;  /* 0x00048c0001007983 */ /* 0x000f240000300800 */
[----:B---3--:R-:W-:-:S02]  /*24110*/  FMUL R24, R28, R26 ;  /* 0x0000001a1c187220 */ /* 0x008fc40000400000 */
[----:B--2---:R-:W-:Y:S02]  /*24120*/  FMUL R25, R28, R27 ;  /* 0x0000001b1c197220 */ /* 0x004fe40000400000 */
[C---:B------:R-:W-:Y:S02]  /*24130*/  FMUL R26, R13.reuse, R19 ;  /* 0x000000130d1a7220 */ /* 0x040fe40000400000 */
[----:B------:R-:W-:Y:S01]  /*24140*/  FMUL R27, R13, R18 ;  /* 0x000000120d1b7220 */ /* 0x000fe20000400000 */
[-C--:B------:R-:W-:Y:S11]  /*24150*/  HMMA.16816.F32 R4, R20, R16.reuse, R4 ;  /* 0x000000101404723c */ /* 0x080ff60000001804 */
[----:B------:R-:W-:Y:S11]  /*24160*/  @!UPT UIADD3 URZ, URZ, URZ, URZ ;  /* 0x0000003f3f3ff290 */ /* 0x000ff6000fffe03f */
[----:B------:R-:W-:Y:S01]  /*24170*/  @!UPT UIADD3 URZ, URZ, URZ, URZ ;  /* 0x0000003f3f3ff290 */ /* 0x000fe2000fffe03f */
[----:B------:R-:W-:Y:S01]  /*24180*/  STL.64 [R1+0x460], R4 ;  /* 0x0004600401007387 */ /* 0x000fe20000100a00 */
[----:B------:R0:W-:Y:S02]  /*24190*/  STL.64 [R1+0x468], R6 ;  /* 0x0004680601007387 */ /* 0x0001e40000100a00 */
[----:B0-----:R-:W-:Y:S11]  /*241a0*/  HMMA.16816.F32 R4, R8, R16, R24 ;  /* 0x000000100804723c */ /* 0x001ff60000001818 */
[----:B------:R-:W-:Y:S11]  /*241b0*/  @!UPT UIADD3 URZ, URZ, URZ, URZ ;  /* 0x0000003f3f3ff290 */ /* 0x000ff6000fffe03f */
[----:B------:R-:W-:Y:S01]  /*241c0*/  @!UPT UIADD3 URZ, URZ, URZ, URZ ;  /* 0x0000003f3f3ff290 */ /* 0x000fe2000fffe03f */
[----:B------:R-:W-:Y:S01]  /*241d0*/  STL.64 [R1+0x520], R4 ;  /* 0x0005200401007387 */ /* 0x000fe20000100a00 */
[----:B------:R-:W-:Y:S01]  /*241e0*/  MOV R16, R7 ;  /* 0x0000000700107202 */ /* 0x000fe20000000f00 */
[----:B------:R-:W2:Y:S01]  /*241f0*/  LDL.LU R24, [R1+0x440] ;  /* 0x0004400001187983 */ /* 0x000ea20000300800 */
[----:B------:R-:W-:Y:S01]  /*24200*/  MOV R17, R6 ;  /* 0x0000000600117202 */ /* 0x000fe20000000f00 */
[----:B------:R-:W3:Y:S01]  /*24210*/  LDL.LU R19, [R1+0x444] ;  /* 0x0004440001137983 */ /* 0x000ee20000300800 */
[----:B------:R-:W2:Y:S02]  /*24220*/  LDL.LU R18, [R1+0x448] ;  /* 0x0004480001127983 */ /* 0x000ea40000300800 */
[----:B------:R-:W-:Y:S02]  /*24230*/  STL.64 [R1+0x1e48], R10 ;  /* 0x001e480a01007387 */ /* 0x000fe40000100a00 */
[----:B------:R-:W-:Y:S01]  /*24240*/  STL.64 [R1+0x1e40], R8 ;  /* 0x001e400801007387 */ /* 0x000fe20000100a00 */
[----:B------:R-:W-:Y:S01]  /*24250*/  STL [R1+0x1bf8], R16 ;  /* 0x001bf81001007387 */ /* 0x000fe20000100800 */
[----:B------:R0:W-:Y:S03]  /*24260*/  STL [R1+0x1bf4], R17 ;  /* 0x001bf41101007387 */ /* 0x0001e60000100800 */
[----:B------:R-:W1:Y:S04]  /*24270*/  LDSM.16.M88.4 R8, [R2+0x22800] ;  /* 0x022800000208783b */ /* 0x000e680000000200 */
[----:B0-----:R-:W2:Y:S01]  /*24280*/  LDL.LU.64 R16, [R1+0x260] ;  /* 0x0002600001107983 */ /* 0x001ea20000300a00 */
[----:B----4-:R-:W-:-:S02]  /*24290*/  FMUL R4, R15, R29 ;  /* 0x0000001d0f047220 */ /* 0x010fc40000400000 */
[----:B-----5:R-:W-:Y:S02]  /*242a0*/  FMUL R5, R15, R12 ;  /* 0x0000000c0f057220 */ /* 0x020fe40000400000 */
[C---:B------:R-:W-:Y:S02]  /*242b0*/  FMUL R6, R14.reuse, R3 ;  /* 0x000000030e067220 */ /* 0x040fe40000400000 */
[----:B------:R-:W-:Y:S01]  /*242c0*/  FMUL R7, R14, R0 ;  /* 0x000000000e077220 */ /* 0x000fe20000400000 */
[----:B------:R-:W4:Y:S01]  /*242d0*/  LDL.LU R27, [R1+0x44c] ;  /* 0x00044c00011b7983 */ /* 0x000f220000300800 */
[----:B------:R-:W5:Y:S03]  /*242e0*/  LDL.LU R29, [R1+0x630] ;  /* 0x00063000011d7983 */ /* 0x000f660000300800 */
[----:B-1----:R-:W-:Y:S01]  /*242f0*/  STL.64 [R1+0x250], R8 ;  /* 0x0002500801007387 */ /* 0x002fe20000100a00 */
[----:B------:R2:W-:Y:S02]  /*24300*/  STL.64 [R1+0x258], R10 ;  /* 0x0002580a01007387 */ /* 0x0005e40000100a00 */
[----:B------:R-:W4:Y:S02]  /*24310*/  LDL.LU R12, [R1+0x634] ;  /* 0x00063400010c7983 */ /* 0x000f240000300800 */
[----:B------:R-:W4:Y:S01]  /*24320*/  LDL.LU R3, [R1+0x638] ;  /* 0x0006380001037983 */ /* 0x000f220000300800 */
[----:B------:R-:W4:Y:S01]  /*24330*/  LDL.LU R0, [R1+0x63c] ;  /* 0x00063c0001007983 */ /* 0x000f220000300800 */
[----:B--2---:R-:W-:Y:S01]  /*24340*/  HMMA.16816.F32 R8, R20, R16, R4 ;  /* 0x000000101408723c */ /* 0x004fe20000001804 */
[----:B---3--:R-:W-:-:S02]  /*24350*/  FMUL R25, R28, R19 ;  /* 0x000000131c197220 */ /* 0x008fc40000400000 */
[----:B------:R-:W-:-:S04]  /*24360*/  FMUL R26, R13, R18 ;  /* 0x000000120d1a7220 */ /* 0x000fc80000400000 */
[----:B------:R-:W-:Y:S01]  /*24370*/  IMAD.MOV.U32 R4, RZ, RZ, R16 ;  /* 0x000000ffff047224 */ /* 0x000fe200078e0010 */
[----:B------:R-:W-:Y:S11]  /*24380*/  MOV R5, R17 ;  /* 0x0000001100057202 */ /* 0x000ff60000000f00 */
[----:B------:R-:W-:Y:S05]  /*24390*/  @!UPT UIADD3 URZ, URZ, URZ, URZ ;  /* 0x0000003f3f3ff290 */ /* 0x000fea000fffe03f */
[----:B------:R-:W-:Y:S02]  /*243a0*/  MOV R19, R10 ;  /* 0x0000000a00137202 */ /* 0x000fe40000000f00 */
[----:B------:R-:W-:Y:S02]  /*243b0*/  MOV R18, R11 ;  /* 0x0000000b00127202 */ /* 0x000fe40000000f00 */
[----:B------:R-:W-:Y:S01]  /*243c0*/  MOV R16, R8 ;  /* 0x0000000800107202 */ /* 0x000fe20000000f00 */
[----:B------:R-:W-:Y:S01]  /*243d0*/  IMAD.MOV.U32 R17, RZ, RZ, R9 ;  /* 0x000000ffff117224 */ /* 0x000fe200078e0009 */
[----:B------:R-:W2:Y:S01]  /*243e0*/  LDL.LU.64 R10, [R1+0x1e48] ;  /* 0x001e4800010a7983 */ /* 0x000ea20000300a00 */
[----:B------:R-:W2:Y:S02]  /*243f0*/  LDL.LU.64 R8, [R1+0x1e40] ;  /* 0x001e400001087983 */ /* 0x000ea40000300a00 */
[----:B------:R0:W-:Y:S02]  /*24400*/  STL [R1+0x1c08], R18 ;  /* 0x001c081201007387 */ /* 0x0001e40000100800 */
[----:B0-----:R-:W3:Y:S01]  /*24410*/  LDL.LU R18, [R1+0x458] ;  /* 0x0004580001127983 */ /* 0x001ee20000300800 */
[----:B------:R-:W-:Y:S02]  /*24420*/  STL [R1+0x1c04], R16 ;  /* 0x001c041001007387 */ /* 0x000fe40000100800 */
[----:B------:R-:W-:Y:S02]  /*24430*/  STL [R1+0x1c00], R17 ;  /* 0x001c001101007387 */ /* 0x000fe40000100800 */
[----:B------:R0:W-:Y:S02]  /*24440*/  STL [R1+0x1bfc], R19 ;  /* 0x001bfc1301007387 */ /* 0x0001e40000100800 */
[----:B0-----:R-:W3:Y:S01]  /*24450*/  LDL.LU R19, [R1+0x454] ;  /* 0x0004540001137983 */ /* 0x001ee20000300800 */
[----:B------:R-:W3:Y:S02]  /*24460*/  LDL.LU.64 R16, [R1+0x250] ;  /* 0x0002500001107983 */ /* 0x000ee40000300a00 */
[----:B------:R-:W-:-:S02]  /*24470*/  FMUL R24, R28, R24 ;  /* 0x000000181c187220 */ /* 0x000fc40000400000 */
[----:B----4-:R-:W-:-:S07]  /*24480*/  FMUL R27, R13, R27 ;  /* 0x0000001b0d1b7220 */ /* 0x010fce0000400000 */
[----:B--2---:R-:W-:Y:S01]  /*24490*/  HMMA.16816.F32 R4, R8, R4, R24 ;  /* 0x000000040804723c */ /* 0x004fe20000001818 */
[----:B------:R-:W2:Y:S01]  /*244a0*/  LDL.LU R26, [R1+0x450] ;  /* 0x00045000011a7983 */ /* 0x000ea20000300800 */
[----:B------:R-:W-:Y:S11]  /*244b0*/  STL.64 [R1+0x1e38], R10 ;  /* 0x001e380a01007387 */ /* 0x000ff60000100a00 */
[----:B------:R-:W-:Y:S10]  /*244c0*/  @!UPT UIADD3 URZ, URZ, URZ, URZ ;  /* 0x0000003f3f3ff290 */ /* 0x000ff4000fffe03f */
[----:B------:R5:W-:Y:S01]  /*244d0*/  STL.64 [R1+0x500], R4 ;  /* 0x0005000401007387 */ /* 0x000be20000100a00 */
[----:B------:R0:W-:Y:S02]  /*244e0*/  STL.64 [R1+0x508], R6 ;  /* 0x0005080601007387 */ /* 0x0001e40000100a00 */
[----:B------:R-:W-:Y:S02]  /*244f0*/  STL.64 [R1+0x1e30], R8 ;  /* 0x001e300801007387 */ /* 0x000fe40000100a00 */
[----:B------:R-:W1:Y:S04]  /*24500*/  LDSM.16.M88.4 R8, [R2+0x22c00] ;  /* 0x022c00000208783b */ /* 0x000e680000000200 */
[----:B------:R-:W4:Y:S01]  /*24510*/  LDL.LU R27, [R1+0x45c] ;  /* 0x00045c00011b7983 */ /* 0x000f220000300800 */
[----:B-----5:R-:W-:-:S02]  /*24520*/  FMUL R4, R15, R29 ;  /* 0x0000001d0f047220 */ /* 0x020fc40000400000 */
[----:B------:R-:W-:Y:S02]  /*24530*/  FMUL R5, R15, R12 ;  /* 0x0000000c0f057220 */ /* 0x000fe40000400000 */
[C---:B0-----:R-:W-:Y:S02]  /*24540*/  FMUL R6, R14.reuse, R3 ;  /* 0x000000030e067220 */ /* 0x041fe40000400000 */
[----:B------:R-:W-:Y:S01]  /*24550*/  FMUL R7, R14, R0 ;  /* 0x000000000e077220 */ /* 0x000fe20000400000 */
[----:B------:R-:W5:Y:S01]  /*24560*/  LDL.LU R29, [R1+0x650] ;  /* 0x00065000011d7983 */ /* 0x000f620000300800 */
[----:B---3--:R-:W-:-:S03]  /*24570*/  FMUL R25, R28, R19 ;  /* 0x000000131c197220 */ /* 0x008fc60000400000 */
[----:B-1----:R-:W-:Y:S01]  /*24580*/  STL.64 [R1+0x240], R8 ;  /* 0x0002400801007387 */ /* 0x002fe20000100a00 */
[----:B------:R0:W-:Y:S02]  /*24590*/  STL.64 [R1+0x248], R10 ;  /* 0x0002480a01007387 */ /* 0x0001e40000100a00 */
[----:B------:R-:W3:Y:S02]  /*245a0*/  LDL.LU R12, [R1+0x654] ;  /* 0x00065400010c7983 */ /* 0x000ee40000300800 */
[----:B------:R-:W3:Y:S01]  /*245b0*/  LDL.LU R3, [R1+0x658] ;  /* 0x0006580001037983 */ /* 0x000ee20000300800 */
[----:B------:R-:W3:Y:S01]  /*245c0*/  LDL.LU R0, [R1+0x65c] ;  /* 0x00065c0001007983 */ /* 0x000ee20000300800 */
[----:B0-----:R-:W-:Y:S07]  /*245d0*/  HMMA.16816.F32 R8, R20, R16, R4 ;  /* 0x000000101408723c */ /* 0x001fee0000001804 */
[----:B------:R-:W-:Y:S01]  /*245e0*/  MOV R5, R17 ;  /* 0x0000001100057202 */ /* 0x000fe20000000f00 */
[----:B------:R-:W-:Y:S11]  /*245f0*/  IMAD.MOV.U32 R4, RZ, RZ, R16 ;  /* 0x000000ffff047224 */ /* 0x000ff600078e0010 */
[----:B------:R-:W-:Y:S05]  /*24600*/  @!UPT UIADD3 URZ, URZ, URZ, URZ ;  /* 0x0000003f3f3ff290 */ /* 0x000fea000fffe03f */
[----:B------:R-:W-:Y:S02]  /*24610*/  MOV R17, R10 ;  /* 0x0000000a00117202 */ /* 0x000fe40000000f00 */
[----:B------:R-:W-:Y:S01]  /*24620*/  MOV R19, R11 ;  /* 0x0000000b00137202 */ /* 0x000fe20000000f00 */
[----:B------:R-:W-:Y:S01]  /*24630*/  IMAD.MOV.U32 R16, RZ, RZ, R9 ;  /* 0x000000ffff107224 */ /* 0x000fe200078e0009 */
[----:B------:R-:W3:Y:S01]  /*24640*/  LDL.LU.64 R10, [R1+0x1e38] ;  /* 0x001e3800010a7983 */ /* 0x000ee20000300a00 */
[----:B--2---:R-:W-:Y:S02]  /*24650*/  FMUL R24, R28, R26 ;  /* 0x0000001a1c187220 */ /* 0x004fe40000400000 */
[C---:B------:R-:W-:Y:S01]  /*24660*/  FMUL R26, R13.reuse, R18 ;  /* 0x000000120d1a7220 */ /* 0x040fe20000400000 */
[----:B------:R-:W-:Y:S02]  /*24670*/  MOV R18, R8 ;  /* 0x0000000800127202 */ /* 0x000fe40000000f00 */
[----:B------:R-:W3:Y:S01]  /*24680*/  LDL.LU.64 R8, [R1+0x1e30] ;  /* 0x001e300001087983 */ /* 0x000ee20000300a00 */
[----:B------:R0:W-:Y:S03]  /*24690*/  STL [R1+0x1c18], R19 ;  /* 0x001c181301007387 */ /* 0x0001e60000100800 */
[----:B0-----:R-:W2:Y:S01]  /*246a0*/  LDL.LU R19, [R1+0x478] ;  /* 0x0004780001137983 */ /* 0x001ea20000300800 */
[----:B------:R-:W-:Y:S02]  /*246b0*/  STL [R1+0x1c14], R17 ;  /* 0x001c141101007387 */ /* 0x000fe40000100800 */
[----:B------:R-:W-:Y:S02]  /*246c0*/  STL [R1+0x1c10], R16 ;  /* 0x001c101001007387 */ /* 0x000fe40000100800 */
[----:B------:R0:W-:Y:S02]  /*246d0*/  STL [R1+0x1c0c], R18 ;  /* 0x001c0c1201007387 */ /* 0x0001e40000100800 */
[----:B0-----:R-:W2:Y:S01]  /*246e0*/  LDL.LU R18, [R1+0x474] ;  /* 0x0004740001127983 */ /* 0x001ea20000300800 */
[----:B------:R-:W2:Y:S02]  /*246f0*/  LDL.LU.64 R16, [R1+0x240] ;  /* 0x0002400001107983 */ /* 0x000ea40000300a00 */
[----:B----4-:R-:W-:-:S07]  /*24700*/  FMUL R27, R13, R27 ;  /* 0x0000001b0d1b7220 */ /* 0x010fce0000400000 */
[----:B---3--:R-:W-:Y:S01]  /*24710*/  HMMA.16816.F32 R4, R8, R4, R24 ;  /* 0x000000040804723c */ /* 0x008fe20000001818 */
[----:B------:R-:W3:Y:S01]  /*24720*/  LDL.LU R26, [R1+0x470] ;  /* 0x00047000011a7983 */ /* 0x000ee20000300800 */
        /* <DEDUP_REMOVED lines=12> */
[----:B--2---:R-:W-:-:S03]  /*247f0*/  FMUL R25, R28, R18 ;  /* 0x000000121c197220 */ /* 0x004fc60000400000 */
[----:B-1----:R-:W-:Y:S01]  /*24800*/  STL.64 [R1+0x230], R8 ;  /* 0x0002300801007387 */ /* 0x002fe20000100a00 */
[----:B------:R0:W-:Y:S02]  /*24810*/  STL.64 [R1+0x238], R10 ;  /* 0x0002380a01007387 */ /* 0x0001e40000100a00 */
[----:B------:R-:W2:Y:S02]  /*24820*/  LDL.LU R12, [R1+0x664] ;  /* 0x00066400010c7983 */ /* 0x000ea40000300800 */
[----:B------:R-:W2:Y:S01]  /*24830*/  LDL.LU R3, [R1+0x668] ;  /* 0x0006680001037983 */ /* 0x000ea20000300800 */
[----:B------:R-:W2:Y:S01]  /*24840*/  LDL.LU R0, [R1+0x66c] ;  /* 0x00066c0001007983 */ /* 0x000ea20000300800 */
[----:B0-----:R-:W-:Y:S07]  /*24850*/  HMMA.16816.F32 R8, R20, R16, R4 ;  /* 0x000000101408723c */ /* 0x001fee0000001804 */
[----:B------:R-:W-:Y:S01]  /*24860*/  IMAD.MOV.U32 R4, RZ, RZ, R16 ;  /* 0x000000ffff047224 */ /* 0x000fe200078e0010 */
[----:B------:R-:W-:Y:S11]  /*24870*/  MOV R5, R17 ;  /* 0x0000001100057202 */ /* 0x000ff60000000f00 */
[----:B------:R-:W-:Y:S05]  /*24880*/  @!UPT UIADD3 URZ, URZ, URZ, URZ ;  /* 0x0000003f3f3ff290 */ /* 0x000fea000fffe03f */
[----:B------:R-:W-:Y:S02]  /*24890*/  MOV R16, R10 ;  /* 0x0000000a00107202 */ /* 0x000fe40000000f00 */
[----:B------:R-:W-:Y:S01]  /*248a0*/  MOV R18, R11 ;  /* 0x0000000b00127202 */ /* 0x000fe20000000f00 */
[----:B------:R-:W-:Y:S01]  /*248b0*/  IMAD.MOV.U32 R17, RZ, RZ, R9 ;  /* 0x000000ffff117224 */ /* 0x000fe200078e0009 */
[----:B------:R-:W2:Y:S01]  /*248c0*/  LDL.LU.64 R10, [R1+0x1e28] ;  /* 0x001e2800010a7983 */ /* 0x000ea20000300a00 */
[----:B---3--:R-:W-:Y:S02]  /*248d0*/  FMUL R24, R28, R26 ;  /* 0x0000001a1c187220 */ /* 0x008fe40000400000 */
[C---:B------:R-:W-:Y:S01]  /*248e0*/  FMUL R26, R13.reuse, R19 ;  /* 0x000000130d1a7220 */ /* 0x040fe20000400000 */
[----:B------:R-:W-:Y:S02]  /*248f0*/  MOV R19, R8 ;  /* 0x0000000800137202 */ /* 0x000fe40000000f00 */
[----:B------:R-:W2:Y:S01]  /*24900*/  LDL.LU.64 R8, [R1+0x1e20] ;  /* 0x001e200001087983 */ /* 0x000ea20000300a00 */
[----:B------:R0:W-:Y:S03]  /*24910*/  STL [R1+0x1c28], R18 ;  /* 0x001c281201007387 */ /* 0x0001e60000100800 */
[----:B0-----:R-:W3:Y:S01]  /*24920*/  LDL.LU R18, [R1+0x418] ;  /* 0x0004180001127983 */ /* 0x001ee20000300800 */
[----:B------:R0:W-:Y:S03]  /*24930*/  STL [R1+0x1c24], R19 ;  /* 0x001c241301007387 */ /* 0x0001e60000100800 */
[----:B0-----:R-:W3:Y:S01]  /*24940*/  LDL.LU R19, [R1+0x414] ;  /* 0x0004140001137983 */ /* 0x001ee20000300800 */
[----:B------:R-:W-:Y:S02]  /*24950*/  STL [R1+0x1c20], R17 ;  /* 0x001c201101007387 */ /* 0x000fe40000100800 */
[----:B------:R0:W-:Y:S02]  /*24960*/  STL [R1+0x1c1c], R16 ;  /* 0x001c1c1001007387 */ /* 0x0001e40000100800 */
[----:B0-----:R-:W3:Y:S01]  /*24970*/  LDL.LU.64 R16, [R1+0x230] ;  /* 0x0002300001107983 */ /* 0x001ee20000300a00 */
        /* <DEDUP_REMOVED lines=22> */
[----:B------:R-:W-:Y:S01]  /*24ae0*/  IMAD.MOV.U32 R4, RZ, RZ, R16 ;  /* 0x000000ffff047224 */ /* 0x000fe200078e0010 */
[----:B------:R-:W-:Y:S11]  /*24af0*/  MOV R5, R17 ;  /* 0x0000001100057202 */ /* 0x000ff60000000f00 */
        /* <DEDUP_REMOVED lines=9> */
[----:B------:R-:W-:Y:S02]  /*24b90*/  STL [R1+0x1c38], R16 ;  /* 0x001c381001007387 */ /* 0x000fe40000100800 */
[----:B------:R0:W-:Y:S02]  /*24ba0*/  STL [R1+0x1c34], R18 ;  /* 0x001c341201007387 */ /* 0x0001e40000100800 */
[----:B0-----:R-:W2:Y:S01]  /*24bb0*/  LDL.LU R18, [R1+0x3e8] ;  /* 0x0003e80001127983 */ /* 0x001ea20000300800 */
[----:B------:R0:W-:Y:S03]  /*24bc0*/  STL [R1+0x1c30], R19 ;  /* 0x001c301301007387 */ /* 0x0001e60000100800 */
[----:B0-----:R-:W2:Y:S01]  /*24bd0*/  LDL.LU R19, [R1+0x3e4] ;  /* 0x0003e40001137983 */ /* 0x001ea20000300800 */
[----:B------:R0:W-:Y:S03]  /*24be0*/  STL [R1+0x1c2c], R17 ;  /* 0x001c2c1101007387 */ /* 0x0001e60000100800 */
[----:B0-----:R-:W2:Y:S01]  /*24bf0*/  LDL.LU.64 R16, [R1+0x220] ;  /* 0x0002200001107983 */ /* 0x001ea20000300a00 */
        /* <DEDUP_REMOVED lines=22> */
[----:B------:R-:W-:Y:S01]  /*24d60*/  MOV R5, R17 ;  /* 0x0000001100057202 */ /* 0x000fe20000000f00 */
[----:B------:R-:W-:Y:S11]  /*24d70*/  IMAD.MOV.U32 R4, RZ, RZ, R16 ;  /* 0x000000ffff047224 */ /* 0x000ff600078e0010 */
[----:B------:R-:W-:Y:S05]  /*24d80*/  @!UPT UIADD3 URZ, URZ, URZ, URZ ;  /* 0x0000003f3f3ff290 */ /* 0x000fea000fffe03f */
[----:B------:R-:W-:Y:S02]  /*24d90*/  MOV R19, R10 ;  /* 0x0000000a00137202 */ /* 0x000fe40000000f00 */
[----:B------:R-:W-:Y:S02]  /*24da0*/  MOV R17, R11 ;  /* 0x0000000b00117202 */ /* 0x000fe40000000f00 */
[----:B------:R-:W-:Y:S01]  /*24db0*/  MOV R16, R8 ;  /* 0x0000000800107202 */ /* 0x000fe20000000f00 */
[----:B------:R-:W2:Y:S01]  /*24dc0*/  LDL.LU.64 R10, [R1+0x1e08] ;  /* 0x001e0800010a7983 */ /* 0x000ea20000300a00 */
[----:B---3--:R-:W-:Y:S02]  /*24dd0*/  FMUL R24, R28, R26 ;  /* 0x0000001a1c187220 */ /* 0x008fe40000400000 */
[----:B------:R-:W-:Y:S02]  /*24de0*/  FMUL R26, R13, R18 ;  /* 0x000000120d1a7220 */ /* 0x000fe40000400000 */
[----:B------:R-:W-:-:S02]  /*24df0*/  IMAD.MOV.U32 R18, RZ, RZ, R9 ;  /* 0x000000ffff127224 */ /* 0x000fc400078e0009 */
[----:B------:R-:W2:Y:S01]  /*24e00*/  LDL.LU.64 R8, [R1+0x1e00] ;  /* 0x001e000001087983 */ /* 0x000ea20000300a00 */
[----:B------:R-:W-:Y:S02]  /*24e10*/  STL [R1+0x1c48], R17 ;  /* 0x001c481101007387 */ /* 0x000fe40000100800 */
[----:B------:R0:W-:Y:S02]  /*24e20*/  STL [R1+0x1c44], R19 ;  /* 0x001c441301007387 */ /* 0x0001e40000100800 */
[----:B0-----:R-:W3:Y:S01]  /*24e30*/  LDL.LU R19, [R1+0x348] ;  /* 0x0003480001137983 */ /* 0x001ee20000300800 */
[----:B------:R0:W-:Y:S03]  /*24e40*/  STL [R1+0x1c40], R18 ;  /* 0x001c401201007387 */ /* 0x0001e60000100800 */
[----:B0-----:R-:W3:Y:S01]  /*24e50*/  LDL.LU R18, [R1+0x344] ;  /* 0x0003440001127983 */ /* 0x001ee20000300800 */
[----:B------:R0:W-:Y:S03]  /*24e60*/  STL [R1+0x1c3c], R16 ;  /* 0x001c3c1001007387 */ /* 0x0001e60000100800 */
        /* <DEDUP_REMOVED lines=27> */
[----:B------:R-:W-:Y:S02]  /*25020*/  MOV R16, R11 ;  /* 0x0000000b00107202 */ /* 0x000fe40000000f00 */
[----:B------:R-:W-:Y:S01]  /*25030*/  MOV R17, R8 ;  /* 0x0000000800117202 */ /* 0x000fe20000000f00 */
[----:B------:R-:W3:Y:S01]  /*25040*/  LDL.LU.64 R10, [R1+0x1df8] ;  /* 0x001df800010a7983 */ /* 0x000ee20000300a00 */
[----:B--2---:R-:W-:Y:S02]  /*25050*/  FMUL R24, R28, R26 ;  /* 0x0000001a1c187220 */ /* 0x004fe40000400000 */
[----:B------:R-:W-:Y:S02]  /*25060*/  FMUL R26, R13, R19 ;  /* 0x000000130d1a7220 */ /* 0x000fe40000400000 */
[----:B------:R-:W-:-:S02]  /*25070*/  IMAD.MOV.U32 R19, RZ, RZ, R9 ;  /* 0x000000ffff137224 */ /* 0x000fc400078e0009 */
[----:B------:R-:W3:Y:S01]  /*25080*/  LDL.LU.64 R8, [R1+0x1df0] ;  /* 0x001df00001087983 */ /* 0x000ee20000300a00 */
[----:B------:R-:W-:Y:S02]  /*25090*/  STL [R1+0x1c58], R16 ;  /* 0x001c581001007387 */ /* 0x000fe40000100800 */
[----:B------:R0:W-:Y:S02]  /*250a0*/  STL [R1+0x1c54], R17 ;  /* 0x001c541101007387 */ /* 0x0001e40000100800 */
[----:B------:R1:W-:Y:S01]  /*250b0*/  STL [R1+0x1c50], R19 ;  /* 0x001c501301007387 */ /* 0x0003e20000100800 */
[----:B------:R2:W-:Y:S04]  /*250c0*/  STL [R1+0x1c4c], R18 ;  /* 0x001c4c1201007387 */ /* 0x0005e80000100800 */
[----:B0-----:R-:W5:Y:S01]  /*250d0*/  LDL.LU.64 R16, [R1+0x200] ;  /* 0x0002000001107983 */ /* 0x001f620000300a00 */
[----:B-1----:R-:W5:Y:S02]  /*250e0*/  LDL.LU R19, [R1+0x2b4] ;  /* 0x0002b40001137983 */ /* 0x002f640000300800 */
[----:B--2---:R-:W2:Y:S02]  /*250f0*/  LDL.LU R18, [R1+0x2b8] ;  /* 0x0002b80001127983 */ /* 0x004ea40000300800 */
        /* <DEDUP_REMOVED lines=8> */
[----:B------:R-:W1:Y:S01]  /*25180*/  LDSM.16.M88.4 R8, [R2+0x24000] ;  /* 0x024000000208783b */ /* 0x000e620000000200 */
[C---:B-----5:R-:W-:Y:S02]  /*25190*/  FMUL R4, R15.reuse, R29 ;  /* 0x0000001d0f047220 */ /* 0x060fe40000400000 */
[----:B------:R-:W-:Y:S02]  /*251a0*/  FMUL R5, R15, R12 ;  /* 0x0000000c0f057220 */ /* 0x000fe40000400000 */
[----:B0-----:R-:W-:-:S02]  /*251b0*/  FMUL R6, R14, R3 ;  /* 0x000000030e067220 */ /* 0x001fc40000400000 */
[----:B------:R-:W-:Y:S02]  /*251c0*/  FMUL R7, R14, R0 ;  /* 0x000000000e077220 */ /* 0x000fe40000400000 */
[C---:B------:R-:W-:Y:S02]  /*251d0*/  FMUL R25, R28.reuse, R19 ;  /* 0x000000131c197220 */ /* 0x040fe40000400000 */
[C---:B--2---:R-:W-:Y:S01]  /*251e0*/  FMUL R26, R13.reuse, R18 ;  /* 0x000000120d1a7220 */ /* 0x044fe20000400000 */
[----:B-1----:R-:W-:Y:S01]  /*251f0*/  STL [R1+0x1f0], R8 ;  /* 0x0001f00801007387 */ /* 0x002fe20000100800 */
[----:B------:R-:W-:Y:S02]  /*25200*/  IMAD.MOV.U32 R0, RZ, RZ, R9 ;  /* 0x000000ffff007224 */ /* 0x000fe400078e0009 */
[----:B------:R0:W-:Y:S01]  /*25210*/  STL.64 [R1+0x1f8], R10 ;  /* 0x0001f80a01007387 */ /* 0x0001e20000100a00 */
[----:B------:R-:W-:Y:S01]  /*25220*/  MOV R29, R11 ;  /* 0x0000000b001d7202 */ /* 0x000fe20000000f00 */
[----:B------:R-:W2:Y:S01]  /*25230*/  LDL.LU R12, [R1+0x6a8] ;  /* 0x0006a800010c7983 */ /* 0x000ea20000300800 */
[----:B------:R-:W4:Y:S01]  /*25240*/  LDL.LU R3, [R1+0x6ac] ;  /* 0x0006ac0001037983 */ /* 0x000f220000300800 */
[----:B0-----:R-:W-:Y:S02]  /*25250*/  HMMA.16816.F32 R8, R20, R16, R4 ;  /* 0x000000101408723c */ /* 0x001fe40000001804 */
[----:B------:R0:W-:Y:S04]  /*25260*/  STL [R1+0x1c5c], R29 ;  /* 0x001c5c1d01007387 */ /* 0x0001e80000100800 */
[----:B0-----:R-:W5:Y:S01]  /*25270*/  LDL.LU R29, [R1+0x2d8] ;  /* 0x0002d800011d7983 */ /* 0x001f620000300800 */
[----:B------:R-:W-:Y:S01]  /*25280*/  MOV R5, R16 ;  /* 0x0000001000057202 */ /* 0x000fe20000000f00 */
[----:B------:R-:W-:Y:S11]  /*25290*/  IMAD.MOV.U32 R4, RZ, RZ, R17 ;  /* 0x000000ffff047224 */ /* 0x000ff600078e0011 */
[----:B------:R-:W-:Y:S05]  /*252a0*/  @!UPT UIADD3 URZ, URZ, URZ, URZ ;  /* 0x0000003f3f3ff290 */ /* 0x000fea000fffe03f */
[----:B------:R-:W-:Y:S01]  /*252b0*/  IMAD.MOV.U32 R19, RZ, RZ, R10 ;  /* 0x000000ffff137224 */ /* 0x000fe200078e000a */
[----:B------:R-:W-:Y:S02]  /*252c0*/  MOV R18, R11 ;  /* 0x0000000b00127202 */ /* 0x000fe40000000f00 */
[----:B------:R-:W-:Y:S02]  /*252d0*/  MOV R16, R8 ;  /* 0x0000000800107202 */ /* 0x000fe40000000f00 */
[----:B------:R-:W-:Y:S01]  /*252e0*/  MOV R17, R9 ;  /* 0x0000000900117202 */ /* 0x000fe20000000f00 */
[----:B---3--:R-:W-:Y:S02]  /*252f0*/  FMUL R24, R28, R27 ;  /* 0x0000001b1c187220 */ /* 0x008fe40000400000 */
[----:B------:R-:W3:Y:S01]  /*25300*/  LDL.LU R27, [R1+0x2bc] ;  /* 0x0002bc00011b7983 */ /* 0x000ee20000300800 */
[----:B------:R-:W2:Y:S02]  /*25310*/  LDL.LU.64 R10, [R1+0x1de8] ;  /* 0x001de800010a7983 */ /* 0x000ea40000300a00 */
[----:B------:R-:W2:Y:S02]  /*25320*/  LDL.LU.64 R8, [R1+0x1de0] ;  /* 0x001de00001087983 */ /* 0x000ea40000300a00 */
[----:B------:R-:W-:Y:S01]  /*25330*/  STL.64 [R1+0x1dd8], R22 ;  /* 0x001dd81601007387 */ /* 0x000fe20000100a00 */
[----:B------:R0:W-:Y:S01]  /*25340*/  STL.64 [R1+0x1dd0], R20 ;  /* 0x001dd01401007387 */ /* 0x0001e20000100a00 */
[----:B------:R-:W2:Y:S02]  /*25350*/  LDL.LU R6, [R1+0x6a0] ;  /* 0x0006a00001067983 */ /* 0x000ea40000300800 */
[----:B------:R-:W2:Y:S01]  /*25360*/  LDL.LU R7, [R1+0x6a4] ;  /* 0x0006a40001077983 */ /* 0x000ea20000300800 */
[----:B0-----:R-:W-:Y:S01]  /*25370*/  MOV R20, R5 ;  /* 0x0000000500147202 */ /* 0x001fe20000000f00 */
[----:B------:R-:W-:Y:S01]  /*25380*/  IMAD.MOV.U32 R21, RZ, RZ, R4 ;  /* 0x000000ffff157224 */ /* 0x000fe200078e0004 */
[----:B------:R0:W-:Y:S04]  /*25390*/  STL [R1+0x1c6c], R18 ;  /* 0x001c6c1201007387 */ /* 0x0001e80000100800 */
[----:B0-----:R-:W4:Y:S01]  /*253a0*/  LDL.LU R18, [R1+0x2d4] ;  /* 0x0002d40001127983 */ /* 0x001f220000300800 */
[----:B------:R0:W-:Y:S03]  /*253b0*/  STL [R1+0x1c68], R19 ;  /* 0x001c681301007387 */ /* 0x0001e60000100800 */
[----:B0-----:R-:W4:Y:S01]  /*253c0*/  LDL.LU R19, [R1+0x2d0] ;  /* 0x0002d00001137983 */ /* 0x001f220000300800 */
[----:B------:R-:W-:Y:S02]  /*253d0*/  STL [R1+0x1c64], R16 ;  /* 0x001c641001007387 */ /* 0x000fe40000100800 */
[----:B------:R-:W-:Y:S02]  /*253e0*/  STL [R1+0x1c60], R17 ;  /* 0x001c601101007387 */ /* 0x000fe40000100800 */
[----:B------:R-:W4:Y:S02]  /*253f0*/  LDL.LU.64 R22, [R1+0x1dd8] ;  /* 0x001dd80001167983 */ /* 0x000f240000300a00 */
[----:B---3--:R-:W-:-:S07]  /*25400*/  FMUL R27, R13, R27 ;  /* 0x0000001b0d1b7220 */ /* 0x008fce0000400000 */
[----:B--2---:R-:W-:Y:S01]  /*25410*/  HMMA.16816.F32 R24, R8, R20, R24 ;  /* 0x000000140818723c */ /* 0x004fe20000001818 */
[----:B------:R-:W2:Y:S11]  /*25420*/  LDL.LU.64 R20, [R1+0x1dd0] ;  /* 0x001dd00001147983 */ /* 0x000eb60000300a00 */
[----:B------:R-:W-:Y:S11]  /*25430*/  @!UPT UIADD3 URZ, URZ, URZ, URZ ;  /* 0x0000003f3f3ff290 */ /* 0x000ff6000fffe03f */
[----:B------:R-:W-:Y:S01]  /*25440*/  STL.64 [R1+0x470], R24 ;  /* 0x0004701801007387 */ /* 0x000fe20000100a00 */
[----:B------:R-:W-:Y:S02]  /*25450*/  STL.64 [R1+0x478], R26 ;  /* 0x0004781a01007387 */ /* 0x000fe40000100a00 */
[----:B------:R-:W0:Y:S02]  /*25460*/  LDSM.16.M88.4 R24, [R2+0x24400] ;  /* 0x024400000218783b */ /* 0x000e240000000200 */
[----:B0-----:R5:W-:Y:S02]  /*25470*/  STL.64 [R1+0x188], R26 ;  /* 0x0001881a01007387 */ /* 0x001be40000100a00 */
[----:B-----5:R-:W-:Y:S02]  /*25480*/  FMUL R26, R13, R29 ;  /* 0x0000001d0d1a7220 */ /* 0x020fe40000400000 */
[----:B------:R-:W3:Y:S01]  /*25490*/  LDL.LU R13, [R1+0x6bc] ;  /* 0x0006bc00010d7983 */ /* 0x000ee20000300800 */
[----:B------:R-:W-:-:S02]  /*254a0*/  FMUL R4, R15, R6 ;  /* 0x000000060f047220 */ /* 0x000fc40000400000 */
[C---:B------:R-:W-:Y:S01]  /*254b0*/  FMUL R6, R14.reuse, R12 ;  /* 0x0000000c0e067220 */ /* 0x040fe20000400000 */
[----:B------:R-:W-:Y:S01]  /*254c0*/  MOV R12, R24 ;  /* 0x00000018000c7202 */ /* 0x000fe20000000f00 */
[----:B------:R-:W-:Y:S01]  /*254d0*/  STL.64 [R1+0x1dc8], R14 ;  /* 0x001dc80e01007387 */ /* 0x000fe20000100a00 */
[----:B------:R-:W-:Y:S02]  /*254e0*/  FMUL R5, R15, R7 ;  /* 0x000000070f057220 */ /* 0x000fe40000400000 */
[----:B----4-:R-:W-:Y:S01]  /*254f0*/  FMUL R7, R14, R3 ;  /* 0x000000030e077220 */ /* 0x010fe20000400000 */
[----:B---3--:R0:W-:Y:S04]  /*25500*/  STL.64 [R1+0x1dc0], R12 ;  /* 0x001dc00c01007387 */ /* 0x0081e80000100a00 */
[----:B0-----:R-:W2:Y:S01]  /*25510*/  LDL.LU R12, [R1+0x1f0] ;  /* 0x0001f000010c7983 */ /* 0x001ea20000300800 */
[----:B------:R-:W-:-:S02]  /*25520*/  IMAD.MOV.U32 R13, RZ, RZ, R0 ;  /* 0x000000ffff0d7224 */ /* 0x000fc400078e0000 */
[C---:B------:R-:W-:Y:S02]  /*25530*/  FMUL R24, R28.reuse, R19 ;  /* 0x000000131c187220 */ /* 0x040fe40000400000 */
[----:B------:R-:W3:Y:S01]  /*25540*/  LDL.LU R14, [R1+0x2dc] ;  /* 0x0002dc00010e7983 */ /* 0x000ee20000300800 */
[----:B------:R-:W-:Y:S01]  /*25550*/  MOV R3, R25 ;  /* 0x0000001900037202 */ /* 0x000fe20000000f00 */
[----:B------:R-:W-:Y:S01]  /*25560*/  FMUL R25, R28, R18 ;  /* 0x000000121c197220 */ /* 0x000fe20000400000 */
[----:B--2---:R-:W-:Y:S11]  /*25570*/  HMMA.16816.F32 R4, R20, R12, R4 ;  /* 0x0000000c1404723c */ /* 0x004ff60000001804 */
[----:B------:R-:W-:Y:S11]  /*25580*/  @!UPT UIADD3 URZ, URZ, URZ, URZ ;  /* 0x0000003f3f3ff290 */ /* 0x000ff6000fffe03f */
[----:B------:R-:W-:Y:S02]  /*25590*/  @!UPT UIADD3 URZ, URZ, URZ, URZ ;  /* 0x0000003f3f3ff290 */ /* 0x000fe4000fffe03f */
[----:B------:R-:W-:Y:S02]  /*255a0*/  MOV R16, R5 ;  /* 0x0000000500107202 */ /* 0x000fe40000000f00 */
[----:B------:R-:W-:Y:S01]  /*255b0*/  MOV R19, R4 ;  /* 0x0000000400137202 */ /* 0x000fe20000000f00 */
[----:B------:R-:W-:Y:S01]  /*255c0*/  IMAD.MOV.U32 R17, RZ, RZ, R6 ;  /* 0x000000ffff117224 */ /* 0x000fe200078e0006 */
[----:B------:R-:W2:Y:S01]  /*255d0*/  LDL.LU R5, [R1+0x6b0] ;  /* 0x0006b00001057983 */ /* 0x000ea20000300800 */
[----:B------:R-:W-:Y:S01]  /*255e0*/  MOV R29, R7 ;  /* 0x00000007001d7202 */ /* 0x000fe20000000f00 */
[----:B------:R-:W4:Y:S02]  /*255f0*/  LDL.LU R6, [R1+0x6b4] ;  /* 0x0006b40001067983 */ /* 0x000f240000300800 */
[----:B------:R-:W5:Y:S01]  /*25600*/  LDL.LU R7, [R1+0x6b8] ;  /* 0x0006b80001077983 */ /* 0x000f620000300800 */
[----:B------:R-:W2:Y:S01]  /*25610*/  LDL.LU R18, [R1+0x384] ;  /* 0x0003840001127983 */ /* 0x000ea20000300800 */
[----:B------:R-:W2:Y:S02]  /*25620*/  LDL.LU R0, [R1+0x388] ;  /* 0x0003880001007983 */ /* 0x000ea40000300800 */
[----:B------:R0:W-:Y:S02]  /*25630*/  STL [R1+0x1c84], R19 ;  /* 0x001c841301007387 */ /* 0x0001e40000100800 */
[----:B0-----:R-:W3:Y:S01]  /*25640*/  LDL R19, [R1+0x73c] ;  /* 0x00073c0001137983 */ /* 0x001ee20000100800 */
[----:B------:R0:W-:Y:S03]  /*25650*/  STL [R1+0x1c78], R16 ;  /* 0x001c781001007387 */ /* 0x0001e60000100800 */
[----:B0-----:R-:W2:Y:S01]  /*25660*/  LDL.LU R16, [R1+0x380] ;  /* 0x0003800001107983 */ /* 0x001ea20000300800 */
[----:B------:R-:W-:Y:S02]  /*25670*/  STL [R1+0x1c74], R17 ;  /* 0x001c741101007387 */ /* 0x000fe40000100800 */
[----:B------:R-:W-:Y:S02]  /*25680*/  STL [R1+0x1c70], R29 ;  /* 0x001c701d01007387 */ /* 0x000fe40000100800 */
[----:B---3--:R-:W-:-:S02]  /*25690*/  FMUL R27, R19, R14 ;  /* 0x0000000e131b7220 */ /* 0x008fc40000400000 */
[----:B------:R-:W2:Y:S05]  /*256a0*/  LDL.LU.64 R14, [R1+0x1dc8] ;  /* 0x001dc800010e7983 */ /* 0x000eaa0000300a00 */
[----:B------:R-:W-:Y:S01]  /*256b0*/  HMMA.16816.F32 R24, R8, R12, R24 ;  /* 0x0000000c0818723c */ /* 0x000fe20000001818 */
[----:B------:R-:W3:Y:S11]  /*256c0*/  LDL.LU.64 R12, [R1+0x1dc0] ;  /* 0x001dc000010c7983 */ /* 0x000ef60000300a00 */
[----:B------:R-:W-:Y:S11]  /*256d0*/  @!UPT UIADD3 URZ, URZ, URZ, URZ ;  /* 0x0000003f3f3ff290 */ /* 0x000ff6000fffe03f */
[----:B------:R-:W-:Y:S01]  /*256e0*/  STL.64 [R1+0x450], R24 ;  /* 0x0004501801007387 */ /* 0x000fe20000100a00 */
[----:B------:R-:W-:Y:S02]  /*256f0*/  STL.64 [R1+0x458], R26 ;  /* 0x0004581a01007387 */ /* 0x000fe40000100a00 */
[----:B------:R-:W0:Y:S04]  /*25700*/  LDSM.16.M88.4 R24, [R2+0x24800] ;  /* 0x024800000218783b */ /* 0x000e280000000200 */
[C---:B--2---:R-:W-:Y:S02]  /*25710*/  FMUL R4, R15.reuse, R5 ;  /* 0x000000050f047220 */ /* 0x044fe40000400000 */
[----:B----4-:R-:W-:Y:S02]  /*25720*/  FMUL R5, R15, R6 ;  /* 0x000000060f057220 */ /* 0x010fe40000400000 */
[C---:B-----5:R-:W-:Y:S01]  /*25730*/  FMUL R6, R14.reuse, R7 ;  /* 0x000000070e067220 */ /* 0x060fe20000400000 */
[----:B------:R-:W-:Y:S01]  /*25740*/  STL.64 [R1+0x1db8], R14 ;  /* 0x001db80e01007387 */ /* 0x000fe20000100a00 */
[----:B---3--:R-:W-:Y:S01]  /*25750*/  FMUL R7, R14, R13 ;  /* 0x0000000d0e077220 */ /* 0x008fe20000400000 */
[----:B------:R-:W-:-:S02]  /*25760*/  MOV R13, R3 ;  /* 0x00000003000d7202 */ /* 0x000fc40000000f00 */
[----:B------:R-:W2:Y:S05]  /*25770*/  LDL.LU R3, [R1+0x38c] ;  /* 0x00038c0001037983 */ /* 0x000eaa0000300800 */
[----:B------:R-:W-:Y:S01]  /*25780*/  HMMA.16816.F32 R4, R20, R12, R4 ;  /* 0x0000000c1404723c */ /* 0x000fe20000001804 */
[----:B0-----:R0:W-:Y:S01]  /*25790*/  STL.64 [R1+0x170], R24 ;  /* 0x0001701801007387 */ /* 0x0011e20000100a00 */
[----:B------:R1:W-:Y:S02]  /*257a0*/  STL.64 [R1+0x178], R26 ;  /* 0x0001781a01007387 */ /* 0x0003e40000100a00 */
[C---:B0-----:R-:W-:Y:S02]  /*257b0*/  FMUL R24, R28.reuse, R16 ;  /* 0x000000101c187220 */ /* 0x041fe40000400000 */
[----:B------:R-:W-:-:S02]  /*257c0*/  FMUL R25, R28, R18 ;  /* 0x000000121c197220 */ /* 0x000fc40000400000 */
[C---:B-1----:R-:W-:Y:S11]  /*257d0*/  FMUL R26, R19.reuse, R0 ;  /* 0x00000000131a7220 */ /* 0x042ff60000400000 */
[----:B------:R-:W-:Y:S05]  /*257e0*/  @!UPT UIADD3 URZ, URZ, URZ, URZ ;  /* 0x0000003f3f3ff290 */ /* 0x000fea000fffe03f */
[----:B------:R-:W-:Y:S02]  /*257f0*/  IMAD.MOV.U32 R16, RZ, RZ, R4 ;  /* 0x000000ffff107224 */ /* 0x000fe400078e0004 */
[----:B------:R-:W-:Y:S01]  /*25800*/  IMAD.MOV.U32 R18, RZ, RZ, R7 ;  /* 0x000000ffff127224 */ /* 0x000fe200078e0007 */
[----:B------:R-:W-:Y:S02]  /*25810*/  MOV R17, R5 ;  /* 0x0000000500117202 */ /* 0x000fe40000000f00 */
[----:B------:R-:W-:Y:S01]  /*25820*/  MOV R29, R6 ;  /* 0x00000006001d7202 */ /* 0x000fe20000000f00 */
[----:B------:R-:W3:Y:S01]  /*25830*/  LDL.LU R4, [R1+0x6c0] ;  /* 0x0006c00001047983 */ /* 0x000ee20000300800 */
[----:B------:R-:W4:Y:S02]  /*25840*/  LDL.LU R5, [R1+0x6c4] ;  /* 0x0006c40001057983 */ /* 0x000f240000300800 */
[----:B------:R-:W5:Y:S02]  /*25850*/  LDL.LU R6, [R1+0x6c8] ;  /* 0x0006c80001067983 */ /* 0x000f640000300800 */
[----:B------:R-:W3:Y:S01]  /*25860*/  LDL.LU R0, [R1+0x6cc] ;  /* 0x0006cc0001007983 */ /* 0x000ee20000300800 */
[----:B------:R-:W-:Y:S01]  /*25870*/  STL [R1+0x1cf0], R18 ;  /* 0x001cf01201007387 */ /* 0x000fe20000100800 */
[----:B------:R-:W-:Y:S02]  /*25880*/  STL [R1+0x1cbc], R29 ;  /* 0x001cbc1d01007387 */ /* 0x000fe40000100800 */
[----:B------:R-:W-:Y:S02]  /*25890*/  STL [R1+0x1cb8], R17 ;  /* 0x001cb81101007387 */ /* 0x000fe40000100800 */
[----:B------:R0:W-:Y:S02]  /*258a0*/  STL [R1+0x1c88], R16 ;  /* 0x001c881001007387 */ /* 0x0001e40000100800 */
[----:B0-----:R-:W3:Y:S01]  /*258b0*/  LDL R16, [R1+0x740] ;  /* 0x0007400001107983 */ /* 0x001ee20000100800 */
[----:B------:R-:W3:Y:S02]  /*258c0*/  LDL.LU R29, [R1+0x350] ;  /* 0x00035000011d7983 */ /* 0x000ee40000300800 */
[----:B------:R-:W3:Y:S02]  /*258d0*/  LDL.LU R28, [R1+0x354] ;  /* 0x00035400011c7983 */ /* 0x000ee40000300800 */
[----:B------:R-:W3:Y:S02]  /*258e0*/  LDL.LU R17, [R1+0x358] ;  /* 0x0003580001117983 */ /* 0x000ee40000300800 */
[----:B--2---:R-:W-:-:S02]  /*258f0*/  FMUL R27, R19, R3 ;  /* 0x00000003131b7220 */ /* 0x004fc40000400000 */
[----:B------:R-:W2:Y:S01]  /*25900*/  LDL.LU R3, [R1+0x35c] ;  /* 0x00035c0001037983 */ /* 0x000ea20000300800 */
[----:B------:R-:W3:Y:S04]  /*25910*/  LDL.LU.64 R14, [R1+0x1db8] ;  /* 0x001db800010e7983 */ /* 0x000ee80000300a00 */
[----:B------:R-:W-:Y:S01]  /*25920*/  HMMA.16816.F32 R24, R8, R12, R24 ;  /* 0x0000000c0818723c */ /* 0x000fe20000001818 */
[----:B------:R-:W-:Y:S01]  /*25930*/  STL.64 [R1+0x1db0], R10 ;  /* 0x001db00a01007387 */ /* 0x000fe20000100a00 */
[----:B------:R0:W-:Y:S11]  /*25940*/  STL.64 [R1+0x1da8], R8 ;  /* 0x001da80801007387 */ /* 0x0001f60000100a00 */
[----:B------:R-:W-:Y:S10]  /*25950*/  @!UPT UIADD3 URZ, URZ, URZ, URZ ;  /* 0x0000003f3f3ff290 */ /* 0x000ff4000fffe03f */
[----:B------:R-:W-:Y:S01]  /*25960*/  STL.64 [R1+0x440], R24 ;  /* 0x0004401801007387 */ /* 0x000fe20000100a00 */
[----:B------:R-:W-:Y:S02]  /*25970*/  STL.64 [R1+0x448], R26 ;  /* 0x0004481a01007387 */ /* 0x000fe40000100a00 */
[----:B0-----:R-:W2:Y:S02]  /*25980*/  LDL.LU.64 R8, [R1+0x170] ;  /* 0x0001700001087983 */ /* 0x001ea40000300a00 */
[----:B------:R-:W0:Y:S01]  /*25990*/  LDSM.16.M88.4 R24, [R2+0x24c00] ;  /* 0x024c00000218783b */ /* 0x000e220000000200 */
[----:B------:R-:W2:Y:S03]  /*259a0*/  LDL.LU R18, [R1+0x6d0] ;  /* 0x0006d00001127983 */ /* 0x000ea60000300800 */
[----:B------:R-:W2:Y:S01]  /*259b0*/  LDL.LU R13, [R1+0x6d4] ;  /* 0x0006d400010d7983 */ /* 0x000ea20000300800 */
[----:B0-----:R-:W-:Y:S01]  /*259c0*/  STL.64 [R1+0x150], R24 ;  /* 0x0001501801007387 */ /* 0x001fe20000100a00 */
[----:B------:R-:W-:Y:S02]  /*259d0*/  STL.64 [R1+0x158], R26 ;  /* 0x0001581a01007387 */ /* 0x000fe40000100a00 */
[----:B------:R-:W2:Y:S02]  /*259e0*/  LDL.LU R12, [R1+0x6d8] ;  /* 0x0006d800010c7983 */ /* 0x000ea40000300800 */
[----:B---3--:R-:W-:-:S02]  /*259f0*/  FMUL R4, R15, R4 ;  /* 0x000000040f047220 */ /* 0x008fc40000400000 */
[----:B----4-:R-:W-:Y:S02]  /*25a00*/  FMUL R5, R15, R5 ;  /* 0x000000050f057220 */ /* 0x010fe40000400000 */
[C---:B-----5:R-:W-:Y:S02]  /*25a10*/  FMUL R6, R14.reuse, R6 ;  /* 0x000000060e067220 */ /* 0x060fe40000400000 */
[----:B------:R-:W-:Y:S02]  /*25a20*/  FMUL R7, R14, R0 ;  /* 0x000000000e077220 */ /* 0x000fe40000400000 */
[----:B------:R-:W3:Y:S05]  /*25a30*/  LDL.LU R0, [R1+0x6dc] ;  /* 0x0006dc0001007983 */ /* 0x000eea0000300800 */
[----:B--2---:R-:W-:Y:S11]  /*25a40*/  HMMA.16816.F32 R4, R20, R8, R4 ;  /* 0x000000081404723c */ /* 0x004ff60000001804 */
        /* <DEDUP_REMOVED lines=12> */
[----:B------:R-:W2:Y:S01]  /*25b10*/  LDL.LU R29, [R1+0x330] ;  /* 0x00033000011d7983 */ /* 0x000ea20000300800 */
[----:B------:R-:W4:Y:S02]  /*25b20*/  LDL.LU R28, [R1+0x334] ;  /* 0x00033400011c7983 */ /* 0x000f240000300800 */
[----:B------:R-:W5:Y:S02]  /*25b30*/  LDL.LU R17, [R1+0x338] ;  /* 0x0003380001117983 */ /* 0x000f640000300800 */
[----:B------:R-:W2:Y:S01]  /*25b40*/  LDL.LU R3, [R1+0x33c] ;  /* 0x00033c0001037983 */ /* 0x000ea20000300800 */
[----:B-1----:R-:W-:Y:S01]  /*25b50*/  HMMA.16816.F32 R4, R8, R4, R24 ;  /* 0x000000040804723c */ /* 0x002fe20000001818 */
[----:B------:R-:W-:Y:S01]  /*25b60*/  STL.64 [R1+0x1da0], R10 ;  /* 0x001da00a01007387 */ /* 0x000fe20000100a00 */
[----:B------:R0:W-:Y:S03]  /*25b70*/  STL.64 [R1+0x1d98], R8 ;  /* 0x001d980801007387 */ /* 0x0001e60000100a00 */
[----:B------:R-:W1:Y:S11]  /*25b80*/  LDSM.16.M88.4 R24, [R2+0x25000] ;  /* 0x025000000218783b */ /* 0x000e760000000200 */
[----:B------:R-:W-:Y:S07]  /*25b90*/  @!UPT UIADD3 URZ, URZ, URZ, URZ ;  /* 0x0000003f3f3ff290 */ /* 0x000fee000fffe03f */
[----:B------:R2:W-:Y:S01]  /*25ba0*/  STL.64 [R1+0x420], R4 ;  /* 0x0004200401007387 */ /* 0x0005e20000100a00 */
[----:B------:R3:W-:Y:S02]  /*25bb0*/  STL.64 [R1+0x428], R6 ;  /* 0x0004280601007387 */ /* 0x0007e40000100a00 */
[----:B0-----:R-:W4:Y:S02]  /*25bc0*/  LDL.LU.64 R8, [R1+0x150] ;  /* 0x0001500001087983 */ /* 0x001f240000300a00 */
[C---:B--2---:R-:W-:Y:S02]  /*25bd0*/  FMUL R4, R15.reuse, R18 ;  /* 0x000000120f047220 */ /* 0x044fe40000400000 */
[----:B------:R-:W-:Y:S02]  /*25be0*/  FMUL R5, R15, R13 ;  /* 0x0000000d0f057220 */ /* 0x000fe40000400000 */
[C---:B---3--:R-:W-:Y:S02]  /*25bf0*/  FMUL R6, R14.reuse, R12 ;  /* 0x0000000c0e067220 */ /* 0x048fe40000400000 */
[----:B------:R-:W-:Y:S01]  /*25c00*/  FMUL R7, R14, R0 ;  /* 0x000000000e077220 */ /* 0x000fe20000400000 */
[----:B------:R-:W2:Y:S01]  /*25c10*/  LDL.LU R18, [R1+0x6e0] ;  /* 0x0006e00001127983 */ /* 0x000ea20000300800 */
[----:B------:R-:W3:Y:S03]  /*25c20*/  LDL.LU R13, [R1+0x6e4] ;  /* 0x0006e400010d7983 */ /* 0x000ee60000300800 */
[----:B-1----:R-:W-:Y:S01]  /*25c30*/  STL.64 [R1+0x140], R24 ;  /* 0x0001401801007387 */ /* 0x002fe20000100a00 */
[----:B------:R-:W-:Y:S02]  /*25c40*/  STL.64 [R1+0x148], R26 ;  /* 0x0001481a01007387 */ /* 0x000fe40000100a00 */
[----:B------:R-:W2:Y:S02]  /*25c50*/  LDL.LU R12, [R1+0x6e8] ;  /* 0x0006e800010c7983 */ /* 0x000ea40000300800 */
[----:B------:R-:W2:Y:S01]  /*25c60*/  LDL.LU R0, [R1+0x6ec] ;  /* 0x0006ec0001007983 */ /* 0x000ea20000300800 */
[----:B----4-:R-:W-:Y:S11]  /*25c70*/  HMMA.16816.F32 R4, R20, R8, R4 ;  /* 0x000000081404723c */ /* 0x010ff60000001804 */
[----:B------:R-:W-:Y:S11]  /*25c80*/  @!UPT UIADD3 URZ, URZ, URZ, URZ ;  /* 0x0000003f3f3ff290 */ /* 0x000ff6000fffe03f */
[----:B------:R-:W-:Y:S01]  /*25c90*/  @!UPT UIADD3 URZ, URZ, URZ, URZ ;  /* 0x0000003f3f3ff290 */ /* 0x000fe2000fffe03f */
[----:B------:R0:W-:Y:S01]  /*25ca0*/  STL.64 [R1+0x1b0], R4 ;  /* 0x0001b00401007387 */ /* 0x0001e20000100a00 */
[----:B------:R1:W-:Y:S02]  /*25cb0*/  STL.64 [R1+0x1b8], R6 ;  /* 0x0001b80601007387 */ /* 0x0003e40000100a00 */
[----:B------:R-:W1:Y:S02]  /*25cc0*/  LDL.LU.64 R10, [R1+0x1da0] ;  /* 0x001da000010a7983 */ /* 0x000e640000300a00 */
[----:B0-----:R-:W-:Y:S01]  /*25cd0*/  IMAD.MOV.U32 R4, RZ, RZ, R8 ;  /* 0x000000ffff047224 */ /* 0x001fe200078e0008 */
[----:B------:R-:W-:Y:S02]  /*25ce0*/  MOV R5, R9 ;  /* 0x0000000900057202 */ /* 0x000fe40000000f00 */
[----:B------:R-:W1:Y:S01]  /*25cf0*/  LDL.LU.64 R8, [R1+0x1d98] ;  /* 0x001d980001087983 */ /* 0x000e620000300a00 */
[C---:B------:R-:W-:Y:S02]  /*25d00*/  FMUL R24, R16.reuse, R29 ;  /* 0x0000001d10187220 */ /* 0x040fe40000400000 */
[----:B------:R-:W-:-:S02]  /*25d10*/  FMUL R25, R16, R28 ;  /* 0x0000001c10197220 */ /* 0x000fc40000400000 */
[C---:B-----5:R-:W-:Y:S02]  /*25d20*/  FMUL R26, R19.reuse, R17 ;  /* 0x00000011131a7220 */ /* 0x060fe40000400000 */
[----:B------:R-:W-:Y:S01]  /*25d30*/  FMUL R27, R19, R3 ;  /* 0x00000003131b7220 */ /* 0x000fe20000400000 */
[----:B------:R-:W4:Y:S01]  /*25d40*/  LDL.LU R29, [R1+0x3a0] ;  /* 0x0003a000011d7983 */ /* 0x000f220000300800 */
[----:B------:R-:W5:Y:S02]  /*25d50*/  LDL.LU R28, [R1+0x3a4] ;  /* 0x0003a400011c7983 */ /* 0x000f640000300800 */
[----:B------:R-:W2:Y:S02]  /*25d60*/  LDL.LU R17, [R1+0x3a8] ;  /* 0x0003a80001117983 */ /* 0x000ea40000300800 */
        /* <DEDUP_REMOVED lines=10> */
[----:B---3--:R-:W-:Y:S02]  /*25e10*/  FMUL R5, R15, R13 ;  /* 0x0000000d0f057220 */ /* 0x008fe40000400000 */
[C---:B------:R-:W-:Y:S02]  /*25e20*/  FMUL R6, R14.reuse, R12 ;  /* 0x0000000c0e067220 */ /* 0x040fe40000400000 */
        /* <DEDUP_REMOVED lines=12> */
[----:B------:R-:W1:Y:S01]  /*25ef0*/  LDL.LU.64 R10, [R1+0x1d90] ;  /* 0x001d9000010a7983 */ /* 0x000e620000300a00 */
[----:B0-----:R-:W-:Y:S01]  /*25f00*/  MOV R4, R8 ;  /* 0x0000000800047202 */ /* 0x001fe20000000f00 */
[----:B------:R-:W-:Y:S02]  /*25f10*/  IMAD.MOV.U32 R5, RZ, RZ, R9 ;  /* 0x000000ffff057224 */ /* 0x000fe400078e0009 */
[----:B------:R-:W1:Y:S01]  /*25f20*/  LDL.LU.64 R8, [R1+0x1d88] ;  /* 0x001d880001087983 */ /* 0x000e620000300a00 */
[C---:B------:R-:W-:Y:S02]  /*25f30*/  FMUL R24, R16.reuse, R29 ;  /* 0x0000001d10187220 */ /* 0x040fe40000400000 */
[----:B-----5:R-:W-:-:S02]  /*25f40*/  FMUL R25, R16, R28 ;  /* 0x0000001c10197220 */ /* 0x020fc40000400000 */
[C---:B------:R-:W-:Y:S02]  /*25f50*/  FMUL R26, R19.reuse, R17 ;  /* 0x00000011131a7220 */ /* 0x040fe40000400000 */
[----:B------:R-:W-:Y:S01]  /*25f60*/  FMUL R27, R19, R3 ;  /* 0x00000003131b7220 */ /* 0x000fe20000400000 */
[----:B------:R-:W4:Y:S01]  /*25f70*/  LDL.LU R29, [R1+0x310] ;  /* 0x00031000011d7983 */ /* 0x000f220000300800 */
[----:B------:R-:W5:Y:S02]  /*25f80*/  LDL.LU R28, [R1+0x314] ;  /* 0x00031400011c7983 */ /* 0x000f640000300800 */
[----:B------:R-:W2:Y:S03]  /*25f90*/  LDL.LU R17, [R1+0x318] ;  /* 0x0003180001117983 */ /* 0x000ea60000300800 */
        /* <DEDUP_REMOVED lines=8> */
[----:B------:R-:W5:Y:S02]  /*26020*/  LDL.LU R3, [R1+0x31c] ;  /* 0x00031c0001037983 */ /* 0x000f640000300800 */
[C---:B--2---:R-:W-:Y:S02]  /*26030*/  FMUL R4, R15.reuse, R18 ;  /* 0x000000120f047220 */ /* 0x044fe40000400000 */
[----:B---3--:R-:W-:Y:S02]  /*26040*/  FMUL R5, R15, R13 ;  /* 0x0000000d0f057220 */ /* 0x008fe40000400000 */
[----:B------:R-:W-:-:S02]  /*26050*/  FMUL R6, R14, R12 ;  /* 0x0000000c0e067220 */ /* 0x000fc40000400000 */
        /* <DEDUP_REMOVED lines=16> */
[----:B------:R-:W-:Y:S02]  /*26160*/  STL.64 [R1+0x1d70], R22 ;  /* 0x001d701601007387 */ /* 0x000fe40000100a00 */
[----:B------:R-:W-:-:S02]  /*26170*/  FMUL R24, R16, R29 ;  /* 0x0000001d10187220 */ /* 0x000fc40000400000 */
[----:B-----5:R-:W-:Y:S02]  /*26180*/  FMUL R25, R16, R28 ;  /* 0x0000001c10197220 */ /* 0x020fe40000400000 */
[C---:B------:R-:W-:Y:S01]  /*26190*/  FMUL R26, R19.reuse, R17 ;  /* 0x00000011131a7220 */ /* 0x040fe20000400000 */
[----:B------:R-:W-:Y:S01]  /*261a0*/  STL.64 [R1+0x1d68], R20 ;  /* 0x001d681401007387 */ /* 0x000fe20000100a00 */
[----:B------:R-:W-:Y:S02]  /*261b0*/  FMUL R27, R19, R3 ;  /* 0x00000003131b7220 */ /* 0x000fe40000400000 */
[----:B------:R-:W0:Y:S05]  /*261c0*/  LDSM.16.M88.4 R20, [R2+0x25c00] ;  /* 0x025c00000214783b */ /* 0x000e2a0000000200 */
[----:B-1----:R-:W-:Y:S01]  /*261d0*/  HMMA.16816.F32 R4, R8, R4, R24 ;  /* 0x000000040804723c */ /* 0x002fe20000001818 */
[----:B------:R-:W4:Y:S01]  /*261e0*/  LDL.LU R27, [R1+0x3c0] ;  /* 0x0003c000011b7983 */ /* 0x000f220000300800 */
[----:B------:R-:W5:Y:S11]  /*261f0*/  LDL.LU R28, [R1+0x3c4] ;  /* 0x0003c400011c7983 */ /* 0x000f760000300800 */
[----:B------:R-:W-:Y:S10]  /*26200*/  @!UPT UIADD3 URZ, URZ, URZ, URZ ;  /* 0x0000003f3f3ff290 */ /* 0x000ff4000fffe03f */
[----:B------:R2:W-:Y:S01]  /*26210*/  STL.64 [R1+0x3e0], R4 ;  /* 0x0003e00401007387 */ /* 0x0005e20000100a00 */
[----:B------:R1:W-:Y:S02]  /*26220*/  STL.64 [R1+0x3e8], R6 ;  /* 0x0003e80601007387 */ /* 0x0003e40000100a00 */
[----:B------:R-:W4:Y:S02]  /*26230*/  LDL.LU R17, [R1+0x3c8] ;  /* 0x0003c80001117983 */ /* 0x000f240000300800 */
[----:B------:R-:W-:Y:S01]  /*26240*/  STL.64 [R1+0x1d60], R10 ;  /* 0x001d600a01007387 */ /* 0x000fe20000100a00 */
[----:B------:R0:W-:Y:S01]  /*26250*/  STL.64 [R1+0x1d58], R8 ;  /* 0x001d580801007387 */ /* 0x0001e20000100a00 */
[C---:B--2---:R-:W-:Y:S02]  /*26260*/  FMUL R4, R15.reuse, R18 ;  /* 0x000000120f047220 */ /* 0x044fe40000400000 */
[C---:B-1----:R-:W-:Y:S01]  /*26270*/  FMUL R6, R14.reuse, R12 ;  /* 0x0000000c0e067220 */ /* 0x042fe20000400000 */
[----:B0-----:R-:W2:Y:S01]  /*26280*/  LDL.LU.64 R8, [R1+0x110] ;  /* 0x0001100001087983 */ /* 0x001ea20000300a00 */
[----:B------:R-:W2:Y:S02]  /*26290*/  LDL.LU R3, [R1+0x3cc] ;  /* 0x0003cc0001037983 */ /* 0x000ea40000300800 */
[----:B------:R-:W2:Y:S02]  /*262a0*/  LDL.LU R29, [R1+0x710] ;  /* 0x00071000011d7983 */ /* 0x000ea40000300800 */
[----:B------:R-:W2:Y:S02]  /*262b0*/  LDL.LU R18, [R1+0x714] ;  /* 0x0007140001127983 */ /* 0x000ea40000300800 */
[----:B------:R-:W-:Y:S01]  /*262c0*/  FMUL R7, R14, R0 ;  /* 0x000000000e077220 */ /* 0x000fe20000400000 */
[----:B------:R-:W2:Y:S01]  /*262d0*/  LDL.LU R12, [R1+0x718] ;  /* 0x00071800010c7983 */ /* 0x000ea20000300800 */
[----:B------:R-:W2:Y:S02]  /*262e0*/  LDL.LU R0, [R1+0x71c] ;  /* 0x00071c0001007983 */ /* 0x000ea40000300800 */
[----:B---3--:R-:W-:-:S02]  /*262f0*/  FMUL R5, R15, R13 ;  /* 0x0000000d0f057220 */ /* 0x008fc40000400000 */
[----:B------:R-:W-:Y:S01]  /*26300*/  STL.64 [R1+0x100], R20 ;  /* 0x0001001401007387 */ /* 0x000fe20000100a00 */
[----:B------:R0:W-:Y:S01]  /*26310*/  STL.64 [R1+0x108], R22 ;  /* 0x0001081601007387 */ /* 0x0001e20000100a00 */
[----:B------:R-:W-:-:S03]  /*26320*/  IMAD.MOV.U32 R13, RZ, RZ, R23 ;  /* 0x000000ffff0d7224 */ /* 0x000fc600078e0017 */
[----:B0-----:R-:W2:Y:S01]  /*26330*/  LDL.LU.64 R22, [R1+0x1d70] ;  /* 0x001d700001167983 */ /* 0x001ea20000300a00 */
[----:B------:R-:W2:Y:S02]  /*26340*/  LDL.LU.64 R20, [R1+0x1d68] ;  /* 0x001d680001147983 */ /* 0x000ea40000300a00 */
        /* <DEDUP_REMOVED lines=9> */
[C---:B----4-:R-:W-:Y:S02]  /*263e0*/  FMUL R24, R16.reuse, R27 ;  /* 0x0000001b10187220 */ /* 0x050fe40000400000 */
[----:B-----5:R-:W-:-:S02]  /*263f0*/  FMUL R25, R16, R28 ;  /* 0x0000001c10197220 */ /* 0x020fc40000400000 */
[C---:B------:R-:W-:Y:S02]  /*26400*/  FMUL R26, R19.reuse, R17 ;  /* 0x00000011131a7220 */ /* 0x040fe40000400000 */
[----:B------:R-:W-:Y:S01]  /*26410*/  FMUL R27, R19, R3 ;  /* 0x00000003131b7220 */ /* 0x000fe20000400000 */
[----:B------:R-:W2:Y:S01]  /*26420*/  LDL.LU R28, [R1+0x2f0] ;  /* 0x0002f000011c7983 */ /* 0x000ea20000300800 */
[----:B------:R-:W3:Y:S02]  /*26430*/  LDL.LU R17, [R1+0x2f4] ;  /* 0x0002f40001117983 */ /* 0x000ee40000300800 */
[----:B------:R-:W4:Y:S03]  /*26440*/  LDL.LU R3, [R1+0x2f8] ;  /* 0x0002f80001037983 */ /* 0x000f260000300800 */
[----:B-1----:R-:W-:Y:S01]  /*26450*/  HMMA.16816.F32 R4, R8, R4, R24 ;  /* 0x000000040804723c */ /* 0x002fe20000001818 */
[----:B------:R-:W-:Y:S01]  /*26460*/  STL.64 [R1+0x1d40], R10 ;  /* 0x001d400a01007387 */ /* 0x000fe20000100a00 */
[----:B------:R-:W-:Y:S02]  /*26470*/  STL.64 [R1+0x1d38], R8 ;  /* 0x001d380801007387 */ /* 0x000fe40000100a00 */
[----:B------:R-:W0:Y:S11]  /*26480*/  LDSM.16.M88.4 R8, [R2+0x26000] ;  /* 0x026000000208783b */ /* 0x000e360000000200 */
[----:B------:R-:W-:Y:S08]  /*26490*/  @!UPT UIADD3 URZ, URZ, URZ, URZ ;  /* 0x0000003f3f3ff290 */ /* 0x000ff0000fffe03f */
[----:B------:R-:W-:Y:S01]  /*264a0*/  STL.64 [R1+0x3c0], R4 ;  /* 0x0003c00401007387 */ /* 0x000fe20000100a00 */
[----:B------:R1:W-:Y:S02]  /*264b0*/  STL.64 [R1+0x3c8], R6 ;  /* 0x0003c80601007387 */ /* 0x0003e40000100a00 */
[----:B------:R-:W-:Y:S02]  /*264c0*/  STL.64 [R1+0x1d50], R14 ;  /* 0x001d500e01007387 */ /* 0x000fe40000100a00 */
[----:B------:R5:W-:Y:S02]  /*264d0*/  STL [R1+0x1d48], R13 ;  /* 0x001d480d01007387 */ /* 0x000be40000100800 */
[----:B-1----:R-:W-:Y:S02]  /*264e0*/  FMUL R6, R14, R12 ;  /* 0x0000000c0e067220 */ /* 0x002fe40000400000 */
[----:B-----5:R-:W5:Y:S01]  /*264f0*/  LDL.LU.64 R12, [R1+0x100] ;  /* 0x00010000010c7983 */ /* 0x020f620000300a00 */
[----:B------:R-:W-:-:S02]  /*26500*/  FMUL R4, R15, R29 ;  /* 0x0000001d0f047220 */ /* 0x000fc40000400000 */
[----:B------:R-:W-:Y:S02]  /*26510*/  FMUL R5, R15, R18 ;  /* 0x000000120f057220 */ /* 0x000fe40000400000 */
[----:B------:R-:W-:Y:S01]  /*26520*/  FMUL R7, R14, R0 ;  /* 0x000000000e077220 */ /* 0x000fe20000400000 */
[----:B------:R-:W3:Y:S01]  /*26530*/  LDL.LU R27, [R1+0x2fc] ;  /* 0x0002fc00011b7983 */ /* 0x000ee20000300800 */
[----:B------:R-:W3:Y:S02]  /*26540*/  LDL.LU R18, [R1+0x720] ;  /* 0x0007200001127983 */ /* 0x000ee40000300800 */
[----:B0-----:R-:W-:Y:S02]  /*26550*/  STL.64 [R1+0xc0], R8 ;  /* 0x0000c00801007387 */ /* 0x001fe40000100a00 */
[----:B------:R5:W-:Y:S01]  /*26560*/  STL.64 [R1+0xc8], R10 ;  /* 0x0000c80a01007387 */ /* 0x000be20000100a00 */
[----:B------:R-:W3:Y:S01]  /*26570*/  LDL.LU R0, [R1+0x724] ;  /* 0x0007240001007983 */ /* 0x000ee20000300800 */
[----:B----4-:R-:W-:-:S02]  /*26580*/  FMUL R26, R19, R3 ;  /* 0x00000003131a7220 */ /* 0x010fc40000400000 */
[----:B------:R-:W4:Y:S02]  /*26590*/  LDL.LU.64 R14, [R1+0x1d50] ;  /* 0x001d5000010e7983 */ /* 0x000f240000300a00 */
[C---:B--2---:R-:W-:Y:S01]  /*265a0*/  FMUL R24, R16.reuse, R28 ;  /* 0x0000001c10187220 */ /* 0x044fe20000400000 */
[----:B-----5:R-:W-:Y:S01]  /*265b0*/  HMMA.16816.F32 R8, R20, R12, R4 ;  /* 0x0000000c1408723c */ /* 0x020fe20000001804 */
[----:B------:R-:W-:Y:S02]  /*265c0*/  MOV R3, R13 ;  /* 0x0000000d00037202 */ /* 0x000fe40000000f00 */
[----:B------:R-:W2:Y:S04]  /*265d0*/  LDL.LU R13, [R1+0x1d48] ;  /* 0x001d4800010d7983 */ /* 0x000ea80000300800 */
[----:B------:R-:W-:Y:S11]  /*265e0*/  IMAD.MOV.U32 R4, RZ, RZ, R12 ;  /* 0x000000ffff047224 */ /* 0x000ff600078e000c */
[----:B------:R-:W-:Y:S05]  /*265f0*/  @!UPT UIADD3 URZ, URZ, URZ, URZ ;  /* 0x0000003f3f3ff290 */ /* 0x000fea000fffe03f */
[----:B------:R0:W-:Y:S01]  /*26600*/  STL.64 [R1+0x130], R8 ;  /* 0x0001300801007387 */ /* 0x0001e20000100a00 */
[----:B------:R-:W-:Y:S01]  /*26610*/  MOV R28, R10 ;  /* 0x0000000a001c7202 */ /* 0x000fe20000000f00 */
[----:B------:R-:W-:Y:S02]  /*26620*/  IMAD.MOV.U32 R12, RZ, RZ, R11 ;  /* 0x000000ffff0c7224 */ /* 0x000fe400078e000b */
[----:B------:R-:W5:Y:S04]  /*26630*/  LDL.LU.64 R10, [R1+0x1d40] ;  /* 0x001d4000010a7983 */ /* 0x000f680000300a00 */
[----:B0-----:R-:W5:Y:S01]  /*26640*/  LDL.LU.64 R8, [R1+0x1d38] ;  /* 0x001d380001087983 */ /* 0x001f620000300a00 */
[----:B------:R-:W-:Y:S02]  /*26650*/  STL.64 [R1+0x1d30], R22 ;  /* 0x001d301601007387 */ /* 0x000fe40000100a00 */
[----:B------:R0:W-:Y:S02]  /*26660*/  STL.64 [R1+0x1d28], R20 ;  /* 0x001d281401007387 */ /* 0x0001e40000100a00 */
[----:B---3--:R-:W-:-:S02]  /*26670*/  FMUL R25, R16, R17 ;  /* 0x0000001110197220 */ /* 0x008fc40000400000 */
[----:B------:R-:W-:Y:S01]  /*26680*/  FMUL R27, R19, R27 ;  /* 0x0000001b131b7220 */ /* 0x000fe20000400000 */
[----:B------:R-:W3:Y:S01]  /*26690*/  LDL.LU R6, [R1+0x728] ;  /* 0x0007280001067983 */ /* 0x000ee20000300800 */
[----:B------:R-:W2:Y:S02]  /*266a0*/  LDL.LU R7, [R1+0x72c] ;  /* 0x00072c0001077983 */ /* 0x000ea40000300800 */
[----:B------:R-:W2:Y:S01]  /*266b0*/  LDL.LU R17, [R1+0x2e4] ;  /* 0x0002e40001117983 */ /* 0x000ea20000300800 */
[----:B0-----:R-:W-:Y:S02]  /*266c0*/  MOV R20, R4 ;  /* 0x0000000400147202 */ /* 0x001fe40000000f00 */
[----:B------:R-:W-:Y:S02]  /*266d0*/  MOV R21, R3 ;  /* 0x0000000300157202 */ /* 0x000fe40000000f00 */
[----:B------:R-:W2:Y:S01]  /*266e0*/  LDL.LU R3, [R1+0x2e8] ;  /* 0x0002e80001037983 */ /* 0x000ea20000300800 */
[----:B------:R-:W-:Y:S04]  /*266f0*/  STL [R1+0x1cf4], R28 ;  /* 0x001cf41c01007387 */ /* 0x000fe80000100800 */
[----:B-----5:R-:W-:Y:S01]  /*26700*/  HMMA.16816.F32 R20, R8, R20, R24 ;  /* 0x000000140814723c */ /* 0x020fe20000001818 */
[----:B------:R-:W5:Y:S01]  /*26710*/  LDL.LU R27, [R1+0x2e0] ;  /* 0x0002e000011b7983 */ /* 0x000f620000300800 */
[----:B------:R-:W-:Y:S11]  /*26720*/  STL.64 [R1+0x1d20], R10 ;  /* 0x001d200a01007387 */ /* 0x000ff60000100a00 */
[----:B------:R-:W-:Y:S10]  /*26730*/  @!UPT UIADD3 URZ, URZ, URZ, URZ ;  /* 0x0000003f3f3ff290 */ /* 0x000ff4000fffe03f */
[----:B------:R-:W-:Y:S01]  /*26740*/  STL.64 [R1+0x3a0], R20 ;  /* 0x0003a01401007387 */ /* 0x000fe20000100a00 */
[----:B------:R-:W-:Y:S02]  /*26750*/  STL.64 [R1+0x3a8], R22 ;  /* 0x0003a81601007387 */ /* 0x000fe40000100a00 */
[----:B------:R-:W0:Y:S04]  /*26760*/  LDSM.16.M88.4 R20, [R2+0x26400] ;  /* 0x026400000214783b */ /* 0x000e280000000200 */
[----:B------:R1:W-:Y:S02]  /*26770*/  STL.64 [R1+0x1d18], R8 ;  /* 0x001d180801007387 */ /* 0x0003e40000100a00 */
[----:B-1----:R-:W5:Y:S04]  /*26780*/  LDL.LU.64 R8, [R1+0xc0] ;  /* 0x0000c00001087983 */ /* 0x002f680000300a00 */
[----:B0-----:R0:W-:Y:S01]  /*26790*/  STL.64 [R1+0x98], R22 ;  /* 0x0000981601007387 */ /* 0x0011e20000100a00 */
[----:B------:R-:W-:Y:S01]  /*267a0*/  IMAD.MOV.U32 R29, RZ, RZ, R20 ;  /* 0x000000ffff1d7224 */ /* 0x000fe200078e0014 */
[----:B------:R-:W-:-:S02]  /*267b0*/  MOV R28, R21 ;  /* 0x00000015001c7202 */ /* 0x000fc40000000f00 */
[----:B0-----:R-:W5:Y:S01]  /*267c0*/  LDL.LU.64 R22, [R1+0x1d30] ;  /* 0x001d300001167983 */ /* 0x001f620000300a00 */
[----:B------:R-:W5:Y:S02]  /*267d0*/  LDL.LU.64 R20, [R1+0x1d28] ;  /* 0x001d280001147983 */ /* 0x000f640000300a00 */
[C---:B----4-:R-:W-:Y:S02]  /*267e0*/  FMUL R4, R15.reuse, R18 ;  /* 0x000000120f047220 */ /* 0x050fe40000400000 */
[----:B------:R-:W-:Y:S02]  /*267f0*/  FMUL R5, R15, R0 ;  /* 0x000000000f057220 */ /* 0x000fe40000400000 */
[C---:B---3--:R-:W-:Y:S02]  /*26800*/  FMUL R6, R14.reuse, R6 ;  /* 0x000000060e067220 */ /* 0x048fe40000400000 */
[----:B--2---:R-:W-:Y:S01]  /*26810*/  FMUL R7, R14, R7 ;  /* 0x000000070e077220 */ /* 0x004fe20000400000 */
[----:B------:R-:W2:Y:S01]  /*26820*/  LDL.LU R0, [R1+0x2ec] ;  /* 0x0002ec0001007983 */ /* 0x000ea20000300800 */
[----:B------:R-:W3:Y:S02]  /*26830*/  LDL.LU R18, [R1+0x5b0] ;  /* 0x0005b00001127983 */ /* 0x000ee40000300800 */
[----:B------:R-:W-:-:S02]  /*26840*/  FMUL R25, R16, R17 ;  /* 0x0000001110197220 */ /* 0x000fc40000400000 */
[----:B------:R-:W-:Y:S01]  /*26850*/  FMUL R26, R19, R3 ;  /* 0x00000003131a7220 */ /* 0x000fe20000400000 */
[----:B-----5:R-:W-:Y:S01]  /*26860*/  MOV R17, R8 ;  /* 0x0000000800117202 */ /* 0x020fe20000000f00 */
[----:B------:R-:W-:Y:S01]  /*26870*/  IMAD.MOV.U32 R3, RZ, RZ, R9 ;  /* 0x000000ffff037224 */ /* 0x000fe200078e0009 */
[----:B------:R-:W-:Y:S11]  /*26880*/  HMMA.16816.F32 R4, R20, R8, R4 ;  /* 0x000000081404723c */ /* 0x000ff60000001804 */
[----:B------:R-:W-:Y:S11]  /*26890*/  @!UPT UIADD3 URZ, URZ, URZ, URZ ;  /* 0x0000003f3f3ff290 */ /* 0x000ff6000fffe03f */
[----:B------:R-:W-:Y:S01]  /*268a0*/  @!UPT UIADD3 URZ, URZ, URZ, URZ ;  /* 0x0000003f3f3ff290 */ /* 0x000fe2000fffe03f */
[----:B------:R0:W-:Y:S01]  /*268b0*/  STL.64 [R1+0xf0], R4 ;  /* 0x0000f00401007387 */ /* 0x0001e20000100a00 */
[----:B------:R1:W-:Y:S02]  /*268c0*/  STL.64 [R1+0xf8], R6 ;  /* 0x0000f80601007387 */ /* 0x0003e40000100a00 */
[----:B------:R-:W4:Y:S02]  /*268d0*/  LDL.LU.64 R10, [R1+0x1d20] ;  /* 0x001d2000010a7983 */ /* 0x000f240000300a00 */
[----:B------:R-:W4:Y:S01]  /*268e0*/  LDL.LU.64 R8, [R1+0x1d18] ;  /* 0x001d180001087983 */ /* 0x000f220000300a00 */
[----:B0-----:R-:W5:Y:S01]  /*268f0*/  LDL.LU R4, [R1+0x760] ;  /* 0x0007600001047983 */ /* 0x001f620000300800 */
[----:B------:R-:W3:Y:S02]  /*26900*/  LDL.LU R5, [R1+0x764] ;  /* 0x0007640001057983 */ /* 0x000ee40000300800 */
[----:B-1----:R-:W3:Y:S02]  /*26910*/  LDL.LU R6, [R1+0x768] ;  /* 0x0007680001067983 */ /* 0x002ee40000300800 */
[----:B------:R-:W3:Y:S01]  /*26920*/  LDL.LU R7, [R1+0x76c] ;  /* 0x00076c0001077983 */ /* 0x000ee20000300800 */
[----:B------:R-:W-:Y:S01]  /*26930*/  STL.64 [R1+0x1d10], R22 ;  /* 0x001d101601007387 */ /* 0x000fe20000100a00 */
[----:B------:R-:W-:-:S02]  /*26940*/  FMUL R24, R16, R27 ;  /* 0x0000001b10187220 */ /* 0x000fc40000400000 */
[----:B------:R0:W-:Y:S02]  /*26950*/  STL.64 [R1+0x1d08], R20 ;  /* 0x001d081401007387 */ /* 0x0001e40000100a00 */
[----:B--2---:R-:W-:Y:S01]  /*26960*/  FMUL R27, R19, R0 ;  /* 0x00000000131b7220 */ /* 0x004fe20000400000 */
[----:B0-----:R-:W-:Y:S02]  /*26970*/  MOV R20, R17 ;  /* 0x0000001100147202 */ /* 0x001fe40000000f00 */
[----:B------:R-:W-:Y:S01]  /*26980*/  MOV R21, R3 ;  /* 0x0000000300157202 */ /* 0x000fe20000000f00 */
[----:B------:R-:W2:Y:S01]  /*26990*/  LDL.LU R17, [R1+0x5b4] ;  /* 0x0005b40001117983 */ /* 0x000ea20000300800 */
[----:B------:R-:W2:Y:S02]  /*269a0*/  LDL.LU R3, [R1+0x5b8] ;  /* 0x0005b80001037983 */ /* 0x000ea40000300800 */
[----:B------:R-:W2:Y:S03]  /*269b0*/  LDL.LU R0, [R1+0x5bc] ;  /* 0x0005bc0001007983 */ /* 0x000ea60000300800 */
[----:B----4-:R-:W-:Y:S11]  /*269c0*/  HMMA.16816.F32 R20, R8, R20, R24 ;  /* 0x000000140814723c */ /* 0x010ff60000001818 */
[----:B------:R-:W-:Y:S11]  /*269d0*/  @!UPT UIADD3 URZ, URZ, URZ, URZ ;  /* 0x0000003f3f3ff290 */ /* 0x000ff6000fffe03f */
[----:B------:R-:W-:Y:S01]  /*269e0*/  @!UPT UIADD3 URZ, URZ, URZ, URZ ;  /* 0x0000003f3f3ff290 */ /* 0x000fe2000fffe03f */
[----:B------:R-:W-:Y:S01]  /*269f0*/  STL.64 [R1+0x380], R20 ;  /* 0x0003801401007387 */ /* 0x000fe20000100a00 */
[----:B------:R-:W-:Y:S02]  /*26a00*/  STL.64 [R1+0x388], R22 ;  /* 0x0003881601007387 */ /* 0x000fe40000100a00 */
[----:B------:R-:W0:Y:S04]  /*26a10*/  LDSM.16.M88.4 R20, [R2+0x26800] ;  /* 0x026800000214783b */ /* 0x000e280000000200 */
[----:B------:R-:W-:Y:S02]  /*26a20*/  STL.64 [R1+0x1d00], R14 ;  /* 0x001d000e01007387 */ /* 0x000fe40000100a00 */
[----:B-----5:R-:W-:Y:S01]  /*26a30*/  FMUL R24, R15, R4 ;  /* 0x000000040f187220 */ /* 0x020fe20000400000 */
[----:B------:R1:W-:Y:S01]  /*26a40*/  STL.64 [R1+0x1cf8], R12 ;  /* 0x001cf80c01007387 */ /* 0x0003e20000100a00 */
[----:B---3--:R-:W-:Y:S01]  /*26a50*/  FMUL R4, R16, R18 ;  /* 0x0000001210047220 */ /* 0x008fe20000400000 */
[----:B-1----:R-:W-:-:S02]  /*26a60*/  MOV R13, R28 ;  /* 0x0000001c000d7202 */ /* 0x002fc40000000f00 */
[----:B0-----:R0:W-:Y:S01]  /*26a70*/  STL.64 [R1+0x88], R22 ;  /* 0x0000881601007387 */ /* 0x0011e20000100a00 */
[----:B------:R-:W-:Y:S01]  /*26a80*/  MOV R28, R20 ;  /* 0x00000014001c7202 */ /* 0x000fe20000000f00 */
[----:B------:R-:W-:Y:S02]  /*26a90*/  IMAD.MOV.U32 R18, RZ, RZ, R21 ;  /* 0x000000ffff127224 */ /* 0x000fe400078e0015 */
[----:B0-----:R-:W3:Y:S01]  /*26aa0*/  LDL.LU.64 R22, [R1+0x1d10] ;  /* 0x001d100001167983 */ /* 0x001ee20000300a00 */
[----:B------:R-:W3:Y:S02]  /*26ab0*/  LDL.LU.64 R20, [R1+0x1d08] ;  /* 0x001d080001147983 */ /* 0x000ee40000300a00 */
[----:B------:R-:W-:Y:S02]  /*26ac0*/  FMUL R25, R15, R5 ;  /* 0x000000050f197220 */ /* 0x000fe40000400000 */
[C---:B------:R-:W-:Y:S02]  /*26ad0*/  FMUL R26, R14.reuse, R6 ;  /* 0x000000060e1a7220 */ /* 0x040fe40000400000 */
[----:B------:R-:W-:-:S02]  /*26ae0*/  FMUL R27, R14, R7 ;  /* 0x000000070e1b7220 */ /* 0x000fc40000400000 */
[----:B------:R-:W-:Y:S02]  /*26af0*/  IMAD.MOV.U32 R12, RZ, RZ, R29 ;  /* 0x000000ffff0c7224 */ /* 0x000fe400078e001d */
[----:B--2---:R-:W-:Y:S02]  /*26b00*/  FMUL R5, R16, R17 ;  /* 0x0000001110057220 */ /* 0x004fe40000400000 */
[C---:B------:R-:W-:Y:S02]  /*26b10*/  FMUL R6, R19.reuse, R3 ;  /* 0x0000000313067220 */ /* 0x040fe40000400000 */
[----:B------:R-:W-:Y:S01]  /*26b20*/  FMUL R7, R19, R0 ;  /* 0x0000000013077220 */ /* 0x000fe20000400000 */
[-C--:B---3--:R-:W-:Y:S08]  /*26b30*/  HMMA.16816.F32 R24, R20, R12.reuse, R24 ;  /* 0x0000000c1418723c */ /* 0x088ff00000001818 */
[----:B------:R-:W-:Y:S11]  /*26b40*/  HMMA.16816.F32 R12, R8, R12, R4 ;  /* 0x0000000c080c723c */ /* 0x000ff60000001804 */
[----:B------:R-:W-:Y:S04]  /*26b50*/  @!UPT UIADD3 URZ, URZ, URZ, URZ ;  /* 0x0000003f3f3ff290 */ /* 0x000fe8000fffe03f */
[----:B------:R-:W-:Y:S01]  /*26b60*/  STL.64 [R1+0xe0], R24 ;  /* 0x0000e01801007387 */ /* 0x000fe20000100a00 */
[----:B------:R0:W-:Y:S03]  /*26b70*/  STL.64 [R1+0xe8], R26 ;  /* 0x0000e81a01007387 */ /* 0x0001e60000100a00 */
[----:B0-----:R-:W2:Y:S01]  /*26b80*/  LDL.LU R27, [R1+0x77c] ;  /* 0x00077c00011b7983 */ /* 0x001ea20000300800 */
[----:B------:R-:W3:Y:S02]  /*26b90*/  LDL.LU R24, [R1+0x5d0] ;  /* 0x0005d00001187983 */ /* 0x000ee40000300800 */
[----:B------:R-:W4:Y:S02]  /*26ba0*/  LDL.LU R25, [R1+0x5d4] ;  /* 0x0005d40001197983 */ /* 0x000f240000300800 */
[----:B------:R-:W5:Y:S01]  /*26bb0*/  LDL.LU R26, [R1+0x5d8] ;  /* 0x0005d800011a7983 */ /* 0x000f620000300800 */
[----:B------:R-:W2:Y:S01]  /*26bc0*/  LDL.LU R5, [R1+0x770] ;  /* 0x0007700001057983 */ /* 0x000ea20000300800 */
[----:B------:R-:W2:Y:S02]  /*26bd0*/  LDL.LU R6, [R1+0x774] ;  /* 0x0007740001067983 */ /* 0x000ea40000300800 */
[----:B------:R-:W-:Y:S02]  /*26be0*/  STL.64 [R1+0x350], R12 ;  /* 0x0003500c01007387 */ /* 0x000fe40000100a00 */
[----:B------:R-:W-:Y:S02]  /*26bf0*/  STL.64 [R1+0x358], R14 ;  /* 0x0003580e01007387 */ /* 0x000fe40000100a00 */
[----:B------:R-:W0:Y:S04]  /*26c00*/  LDSM.16.M88.4 R12, [R2+0x26c00] ;  /* 0x026c0000020c783b */ /* 0x000e280000000200 */
[----:B------:R-:W2:Y:S04]  /*26c10*/  LDL.LU R7, [R1+0x778] ;  /* 0x0007780001077983 */ /* 0x000ea80000300800 */
[----:B0-----:R0:W-:Y:S01]  /*26c20*/  STL.64 [R1+0x78], R14 ;  /* 0x0000780e01007387 */ /* 0x0011e20000100a00 */
[----:B------:R-:W-:-:S02]  /*26c30*/  MOV R17, R12 ;  /* 0x0000000c00117202 */ /* 0x000fc40000000f00 */
[----:B------:R-:W-:Y:S01]  /*26c40*/  MOV R3, R13 ;  /* 0x0000000d00037202 */ /* 0x000fe20000000f00 */
[----:B0-----:R-:W2:Y:S01]  /*26c50*/  LDL.LU.64 R14, [R1+0x1d00] ;  /* 0x001d0000010e7983 */ /* 0x001ea20000300a00 */
[----:B------:R-:W2:Y:S02]  /*26c60*/  LDL.LU.64 R12, [R1+0x1cf8] ;  /* 0x001cf800010c7983 */ /* 0x000ea40000300a00 */
[----:B------:R-:W2:Y:S02]  /*26c70*/  LDL.LU R0, [R1+0x5dc] ;  /* 0x0005dc0001007983 */ /* 0x000ea40000300800 */
[----:B------:R-:W2:Y:S02]  /*26c80*/  LDL.LU R29, [R1+0x78c] ;  /* 0x00078c00011d7983 */ /* 0x000ea40000300800 */
[C---:B---3--:R-:W-:Y:S02]  /*26c90*/  FMUL R24, R16.reuse, R24 ;  /* 0x0000001810187220 */ /* 0x048fe40000400000 */
[----:B----4-:R-:W-:-:S02]  /*26ca0*/  FMUL R25, R16, R25 ;  /* 0x0000001910197220 */ /* 0x010fc40000400000 */
[----:B-----5:R-:W-:Y:S02]  /*26cb0*/  FMUL R26, R19, R26 ;  /* 0x0000001a131a7220 */ /* 0x020fe40000400000 */
[C---:B--2---:R-:W-:Y:S02]  /*26cc0*/  FMUL R4, R15.reuse, R5 ;  /* 0x000000050f047220 */ /* 0x044fe40000400000 */
[----:B------:R-:W-:Y:S01]  /*26cd0*/  FMUL R5, R15, R6 ;  /* 0x000000060f057220 */ /* 0x000fe20000400000 */
[----:B------:R-:W-:Y:S01]  /*26ce0*/  STL.64 [R1+0x1ce8], R14 ;  /* 0x001ce80e01007387 */ /* 0x000fe20000100a00 */
[C---:B------:R-:W-:Y:S02]  /*26cf0*/  FMUL R6, R14.reuse, R7 ;  /* 0x000000070e067220 */ /* 0x040fe40000400000 */
[----:B------:R0:W-:Y:S02]  /*26d00*/  STL.64 [R1+0x1ce0], R12 ;  /* 0x001ce00c01007387 */ /* 0x0001e40000100a00 */
[----:B------:R-:W-:-:S02]  /*26d10*/  FMUL R7, R14, R27 ;  /* 0x0000001b0e077220 */ /* 0x000fc40000400000 */
[----:B------:R-:W-:Y:S02]  /*26d20*/  FMUL R27, R19, R0 ;  /* 0x00000000131b7220 */ /* 0x000fe40000400000 */
[----:B0-----:R-:W-:Y:S01]  /*26d30*/  IMAD.MOV.U32 R12, RZ, RZ, R28 ;  /* 0x000000ffff0c7224 */ /* 0x001fe200078e001c */
[----:B------:R-:W-:Y:S01]  /*26d40*/  MOV R13, R18 ;  /* 0x00000012000d7202 */ /* 0x000fe20000000f00 */
[----:B------:R-:W2:Y:S01]  /*26d50*/  LDL.LU R28, [R1+0x1cf4] ;  /* 0x001cf400011c7983 */ /* 0x000ea20000300800 */
[----:B------:R-:W3:Y:S05]  /*26d60*/  LDL.LU R18, [R1+0x1cf0] ;  /* 0x001cf00001127983 */ /* 0x000eea0000300800 */
[-C--:B------:R-:W-:Y:S08]  /*26d70*/  HMMA.16816.F32 R4, R20, R12.reuse, R4 ;  /* 0x0000000c1404723c */ /* 0x080ff00000001804 */
[----:B------:R-:W-:Y:S11]  /*26d80*/  HMMA.16816.F32 R24, R8, R12, R24 ;  /* 0x0000000c0818723c */ /* 0x000ff60000001818 */
[----:B------:R-:W-:Y:S04]  /*26d90*/  @!UPT UIADD3 URZ, URZ, URZ, URZ ;  /* 0x0000003f3f3ff290 */ /* 0x000fe8000fffe03f */
[----:B------:R0:W-:Y:S01]  /*26da0*/  STL.64 [R1+0xd0], R4 ;  /* 0x0000d00401007387 */ /* 0x0001e20000100a00 */
[----:B------:R1:W-:Y:S03]  /*26db0*/  STL.64 [R1+0xd8], R6 ;  /* 0x0000d80601007387 */ /* 0x0003e60000100a00 */
[----:B0-----:R-:W4:Y:S01]  /*26dc0*/  LDL.LU R5, [R1+0x780] ;  /* 0x0007800001057983 */ /* 0x001f220000300800 */
[----:B-1----:R-:W5:Y:S02]  /*26dd0*/  LDL.LU R6, [R1+0x784] ;  /* 0x0007840001067983 */ /* 0x002f640000300800 */
[----:B------:R-:W2:Y:S02]  /*26de0*/  LDL.LU R7, [R1+0x788] ;  /* 0x0007880001077983 */ /* 0x000ea40000300800 */
[----:B------:R-:W4:Y:S01]  /*26df0*/  LDL.LU.64 R14, [R1+0x1ce8] ;  /* 0x001ce800010e7983 */ /* 0x000f220000300a00 */
[----:B------:R-:W2:Y:S01]  /*26e00*/  LDL.LU.64 R12, [R1+0x1ce0] ;  /* 0x001ce000010c7983 */ /* 0x000ea20000300a00 */
[----:B------:R0:W-:Y:S02]  /*26e10*/  STL.64 [R1+0x330], R24 ;  /* 0x0003301801007387 */ /* 0x0001e40000100a00 */
[----:B------:R1:W-:Y:S01]  /*26e20*/  STL.64 [R1+0x338], R26 ;  /* 0x0003381a01007387 */ /* 0x0003e20000100a00 */
[----:B0-----:R-:W3:Y:S01]  /*26e30*/  LDL.LU R25, [R1+0x5f0] ;  /* 0x0005f00001197983 */ /* 0x001ee20000300800 */
[----:B-1----:R-:W3:Y:S02]  /*26e40*/  LDL.LU R26, [R1+0x5f4] ;  /* 0x0005f400011a7983 */ /* 0x002ee40000300800 */
[----:B------:R-:W3:Y:S02]  /*26e50*/  LDL.LU R27, [R1+0x5f8] ;  /* 0x0005f800011b7983 */ /* 0x000ee40000300800 */
[----:B------:R-:W3:Y:S02]  /*26e60*/  LDL.LU R0, [R1+0x5fc] ;  /* 0x0005fc0001007983 */ /* 0x000ee40000300800 */
[----:B----4-:R-:W-:-:S02]  /*26e70*/  FMUL R4, R15, R5 ;  /* 0x000000050f047220 */ /* 0x010fc40000400000 */
[----:B-----5:R-:W-:Y:S01]  /*26e80*/  FMUL R5, R15, R6 ;  /* 0x000000060f057220 */ /* 0x020fe20000400000 */
[----:B------:R-:W-:Y:S01]  /*26e90*/  STL.64 [R1+0x1cd8], R14 ;  /* 0x001cd80e01007387 */ /* 0x000fe20000100a00 */
[C---:B--2---:R-:W-:Y:S02]  /*26ea0*/  FMUL R6, R14.reuse, R7 ;  /* 0x000000070e067220 */ /* 0x044fe40000400000 */
[----:B------:R0:W-:Y:S02]  /*26eb0*/  STL.64 [R1+0x1cd0], R12 ;  /* 0x001cd00c01007387 */ /* 0x0001e40000100a00 */
[----:B------:R-:W-:Y:S02]  /*26ec0*/  FMUL R7, R14, R29 ;  /* 0x0000001d0e077220 */ /* 0x000fe40000400000 */
[----:B------:R-:W2:Y:S01]  /*26ed0*/  LDL.LU R29, [R1+0x610] ;  /* 0x00061000011d7983 */ /* 0x000ea20000300800 */
[C---:B---3--:R-:W-:Y:S02]  /*26ee0*/  FMUL R24, R16.reuse, R25 ;  /* 0x0000001910187220 */ /* 0x048fe40000400000 */
[----:B------:R-:W-:-:S02]  /*26ef0*/  FMUL R25, R16, R26 ;  /* 0x0000001a10197220 */ /* 0x000fc40000400000 */
[C---:B------:R-:W-:Y:S01]  /*26f00*/  FMUL R26, R19.reuse, R27 ;  /* 0x0000001b131a7220 */ /* 0x040fe20000400000 */
[----:B0-----:R-:W-:Y:S01]  /*26f10*/  MOV R12, R17 ;  /* 0x00000011000c7202 */ /* 0x001fe20000000f00 */
[----:B------:R-:W-:Y:S02]  /*26f20*/  IMAD.MOV.U32 R13, RZ, RZ, R3 ;  /* 0x000000ffff0d7224 */ /* 0x000fe400078e0003 */
[----:B------:R-:W-:Y:S01]  /*26f30*/  FMUL R27, R19, R0 ;  /* 0x00000000131b7220 */ /* 0x000fe20000400000 */
[----:B------:R-:W3:Y:S01]  /*26f40*/  LDL.LU R17, [R1+0x614] ;  /* 0x0006140001117983 */ /* 0x000ee20000300800 */
[----:B------:R-:W4:Y:S03]  /*26f50*/  LDL.LU R3, [R1+0x618] ;  /* 0x0006180001037983 */ /* 0x000f260000300800 */
[-C--:B------:R-:W-:Y:S08]  /*26f60*/  HMMA.16816.F32 R4, R20, R12.reuse, R4 ;  /* 0x0000000c1404723c */ /* 0x080ff00000001804 */
[----:B------:R-:W-:Y:S01]  /*26f70*/  HMMA.16816.F32 R24, R8, R12, R24 ;  /* 0x0000000c0818723c */ /* 0x000fe20000001818 */
[----:B------:R-:W0:Y:S11]  /*26f80*/  LDSM.16.M88.4 R12, [R2+0x27000] ;  /* 0x02700000020c783b */ /* 0x000e360000000200 */
[----:B------:R-:W-:Y:S03]  /*26f90*/  @!UPT UIADD3 URZ, URZ, URZ, URZ ;  /* 0x0000003f3f3ff290 */ /* 0x000fe6000fffe03f */
[----:B------:R1:W-:Y:S01]  /*26fa0*/  STL.64 [R1+0xb0], R4 ;  /* 0x0000b00401007387 */ /* 0x0003e20000100a00 */
[----:B------:R5:W-:Y:S03]  /*26fb0*/  STL.64 [R1+0xb8], R6 ;  /* 0x0000b80601007387 */ /* 0x000be60000100a00 */
[----:B-1----:R-:W2:Y:S01]  /*26fc0*/  LDL.LU R4, [R1+0x790] ;  /* 0x0007900001047983 */ /* 0x002ea20000300800 */
[----:B------:R-:W2:Y:S02]  /*26fd0*/  LDL.LU R5, [R1+0x794] ;  /* 0x0007940001057983 */ /* 0x000ea40000300800 */
[----:B-----5:R-:W5:Y:S02]  /*26fe0*/  LDL.LU R6, [R1+0x798] ;  /* 0x0007980001067983 */ /* 0x020f640000300800 */
[----:B------:R-:W2:Y:S01]  /*26ff0*/  LDL.LU R7, [R1+0x79c] ;  /* 0x00079c0001077983 */ /* 0x000ea20000300800 */
[----:B------:R-:W2:Y:S01]  /*27000*/  LDL.LU R0, [R1+0x61c] ;  /* 0x00061c0001007983 */ /* 0x000ea20000300800 */
[----:B------:R1:W-:Y:S02]  /*27010*/  STL.64 [R1+0x310], R24 ;  /* 0x0003101801007387 */ /* 0x0003e40000100a00 */
[----:B------:R-:W-:Y:S02]  /*27020*/  STL.64 [R1+0x318], R26 ;  /* 0x0003181a01007387 */ /* 0x000fe40000100a00 */
[----:B0-----:R0:W-:Y:S01]  /*27030*/  STL.64 [R1+0x38], R14 ;  /* 0x0000380e01007387 */ /* 0x0011e20000100a00 */
[----:B-1----:R-:W-:-:S02]  /*27040*/  MOV R25, R12 ;  /* 0x0000000c00197202 */ /* 0x002fc40000000f00 */
[----:B------:R-:W-:Y:S01]  /*27050*/  MOV R24, R13 ;  /* 0x0000000d00187202 */ /* 0x000fe20000000f00 */
[----:B0-----:R-:W3:Y:S01]  /*27060*/  LDL.LU.64 R14, [R1+0x1cd8] ;  /* 0x001cd800010e7983 */ /* 0x001ee20000300a00 */
[----:B------:R-:W5:Y:S02]  /*27070*/  LDL.LU.64 R12, [R1+0x1cd0] ;  /* 0x001cd000010c7983 */ /* 0x000f640000300a00 */
[C---:B----4-:R-:W-:Y:S02]  /*27080*/  FMUL R26, R19.reuse, R3 ;  /* 0x00000003131a7220 */ /* 0x050fe40000400000 */
[----:B--2---:R-:W-:Y:S01]  /*27090*/  FMUL R27, R19, R0 ;  /* 0x00000000131b7220 */ /* 0x004fe20000400000 */
[----:B---3--:R-:W-:Y:S01]  /*270a0*/  STL.64 [R1+0x1cc8], R14 ;  /* 0x001cc80e01007387 */ /* 0x008fe20000100a00 */
[----:B-----5:R0:W-:Y:S02]  /*270b0*/  STL.64 [R1+0x1cc0], R12 ;  /* 0x001cc00c01007387 */ /* 0x0201e40000100a00 */
[----:B------:R-:W-:-:S02]  /*270c0*/  FMUL R4, R15, R4 ;  /* 0x000000040f047220 */ /* 0x000fc40000400000 */
[----:B------:R-:W-:Y:S02]  /*270d0*/  FMUL R5, R15, R5 ;  /* 0x000000050f057220 */ /* 0x000fe40000400000 */
[C---:B------:R-:W-:Y:S02]  /*270e0*/  FMUL R6, R14.reuse, R6 ;  /* 0x000000060e067220 */ /* 0x040fe40000400000 */
[----:B------:R-:W-:Y:S02]  /*270f0*/  FMUL R7, R14, R7 ;  /* 0x000000070e077220 */ /* 0x000fe40000400000 */
[----:B0-----:R-:W-:Y:S01]  /*27100*/  IMAD.MOV.U32 R12, RZ, RZ, R25 ;  /* 0x000000ffff0c7224 */ /* 0x001fe200078e0019 */
[----:B------:R-:W-:Y:S01]  /*27110*/  MOV R13, R24 ;  /* 0x00000018000d7202 */ /* 0x000fe20000000f00 */
[C---:B------:R-:W-:Y:S02]  /*27120*/  FMUL R24, R16.reuse, R29 ;  /* 0x0000001d10187220 */ /* 0x040fe40000400000 */
[----:B------:R-:W-:-:S04]  /*27130*/  FMUL R25, R16, R17 ;  /* 0x0000001110197220 */ /* 0x000fc80000400000 */
        /* <DEDUP_REMOVED lines=9> */
[----:B------:R-:W2:Y:S01]  /*271d0*/  LDL.LU R24, [R1+0x5c0] ;  /* 0x0005c00001187983 */ /* 0x000ea20000300800 */
[----:B------:R-:W3:Y:S02]  /*271e0*/  LDL.LU R25, [R1+0x5c4] ;  /* 0x0005c40001197983 */ /* 0x000ee40000300800 */
[----:B------:R-:W-:Y:S02]  /*271f0*/  STL.64 [R1+0x2f0], R12 ;  /* 0x0002f00c01007387 */ /* 0x000fe40000100a00 */
[----:B------:R-:W-:Y:S02]  /*27200*/  STL.64 [R1+0x2f8], R14 ;  /* 0x0002f80e01007387 */ /* 0x000fe40000100a00 */
[----:B------:R-:W0:Y:S04]  /*27210*/  LDSM.16.M88.4 R12, [R2+0x27400] ;  /* 0x02740000020c783b */ /* 0x000e280000000200 */
[----:B------:R-:W4:Y:S01]  /*27220*/  LDL.LU R26, [R1+0x5c8] ;  /* 0x0005c800011a7983 */ /* 0x000f220000300800 */
[----:B------:R-:W5:Y:S02]  /*27230*/  LDL.LU R27, [R1+0x5cc] ;  /* 0x0005cc00011b7983 */ /* 0x000f640000300800 */
[----:B------:R-:W5:Y:S01]  /*27240*/  LDL.LU R0, [R1+0x5ec] ;  /* 0x0005ec0001007983 */ /* 0x000f620000300800 */
[----:B0-----:R0:W-:Y:S01]  /*27250*/  STL.64 [R1+0x18], R14 ;  /* 0x0000180e01007387 */ /* 0x0011e20000100a00 */
[----:B------:R-:W-:-:S02]  /*27260*/  MOV R3, R15 ;  /* 0x0000000f00037202 */ /* 0x000fc40000000f00 */
[----:B------:R-:W-:Y:S01]  /*27270*/  MOV R29, R12 ;  /* 0x0000000c001d7202 */ /* 0x000fe20000000f00 */
[----:B------:R-:W-:Y:S01]  /*27280*/  IMAD.MOV.U32 R17, RZ, RZ, R13 ;  /* 0x000000ffff117224 */ /* 0x000fe200078e000d */
[----:B0-----:R-:W5:Y:S01]  /*27290*/  LDL.LU.64 R14, [R1+0x1cc8] ;  /* 0x001cc800010e7983 */ /* 0x001f620000300a00 */
[----:B------:R-:W5:Y:S02]  /*272a0*/  LDL.LU.64 R12, [R1+0x1cc0] ;  /* 0x001cc000010c7983 */ /* 0x000f640000300a00 */
[----:B------:R0:W-:Y:S02]  /*272b0*/  STL [R1+0x1a18], R3 ;  /* 0x001a180301007387 */ /* 0x0001e40000100800 */
[----:B0-----:R-:W5:Y:S01]  /*272c0*/  LDL.LU R3, [R1+0x5e8] ;  /* 0x0005e80001037983 */ /* 0x001f620000300800 */
[C---:B--2---:R-:W-:Y:S02]  /*272d0*/  FMUL R24, R16.reuse, R24 ;  /* 0x0000001810187220 */ /* 0x044fe40000400000 */
[----:B---3--:R-:W-:-:S02]  /*272e0*/  FMUL R25, R16, R25 ;  /* 0x0000001910197220 */ /* 0x008fc40000400000 */
[C---:B----4-:R-:W-:Y:S02]  /*272f0*/  FMUL R26, R19.reuse, R26 ;  /* 0x0000001a131a7220 */ /* 0x050fe40000400000 */
[----:B-----5:R-:W-:Y:S01]  /*27300*/  FMUL R27, R19, R27 ;  /* 0x0000001b131b7220 */ /* 0x020fe20000400000 */
[----:B------:R-:W-:Y:S01]  /*27310*/  STL.64 [R1+0x1cb0], R14 ;  /* 0x001cb00e01007387 */ /* 0x000fe20000100a00 */
[----:B------:R0:W-:Y:S02]  /*27320*/  STL.64 [R1+0x1ca8], R12 ;  /* 0x001ca80c01007387 */ /* 0x0001e40000100a00 */
[C---:B------:R-:W-:Y:S02]  /*27330*/  FMUL R4, R15.reuse, R4 ;  /* 0x000000040f047220 */ /* 0x040fe40000400000 */
[----:B------:R-:W-:Y:S02]  /*27340*/  FMUL R5, R15, R5 ;  /* 0x000000050f057220 */ /* 0x000fe40000400000 */
[----:B------:R-:W-:-:S02]  /*27350*/  FMUL R6, R14, R6 ;  /* 0x000000060e067220 */ /* 0x000fc40000400000 */
[----:B------:R-:W-:Y:S01]  /*27360*/  FMUL R7, R14, R7 ;  /* 0x000000070e077220 */ /* 0x000fe20000400000 */
[----:B0-----:R-:W-:Y:S01]  /*27370*/  MOV R12, R29 ;  /* 0x0000001d000c7202 */ /* 0x001fe20000000f00 */
[----:B------:R-:W-:Y:S01]  /*27380*/  IMAD.MOV.U32 R13, RZ, RZ, R17 ;  /* 0x000000ffff0d7224 */ /* 0x000fe200078e0011 */
        /* <DEDUP_REMOVED lines=8> */
[----:B------:R-:W5:Y:S02]  /*27410*/  LDL.LU R5, [R1+0x7bc] ;  /* 0x0007bc0001057983 */ /* 0x000f640000300800 */
[----:B-1----:R-:W2:Y:S02]  /*27420*/  LDL.LU R6, [R1+0x5e0] ;  /* 0x0005e00001067983 */ /* 0x002ea40000300800 */
[----:B------:R-:W2:Y:S01]  /*27430*/  LDL.LU R7, [R1+0x5e4] ;  /* 0x0005e40001077983 */ /* 0x000ea20000300800 */
[----:B------:R-:W2:Y:S01]  /*27440*/  LDL.LU.64 R14, [R1+0x1cb0] ;  /* 0x001cb000010e7983 */ /* 0x000ea20000300a00 */
[----:B------:R-:W3:Y:S02]  /*27450*/  LDL.LU.64 R12, [R1+0x1ca8] ;  /* 0x001ca800010c7983 */ /* 0x000ee40000300a00 */
[----:B------:R-:W-:Y:S02]  /*27460*/  STL.64 [R1+0x2e0], R24 ;  /* 0x0002e01801007387 */ /* 0x000fe40000100a00 */
[----:B------:R0:W-:Y:S02]  /*27470*/  STL.64 [R1+0x2e8], R26 ;  /* 0x0002e81a01007387 */ /* 0x0001e40000100a00 */
[----:B0-----:R-:W4:Y:S01]  /*27480*/  LDL.LU R26, [R1+0x7b0] ;  /* 0x0007b000011a7983 */ /* 0x001f220000300800 */
[----:B------:R-:W5:Y:S03]  /*27490*/  LDL.LU R27, [R1+0x7b4] ;  /* 0x0007b400011b7983 */ /* 0x000f660000300800 */
[----:B--2---:R-:W-:Y:S01]  /*274a0*/  STL.64 [R1+0x1ca0], R14 ;  /* 0x001ca00e01007387 */ /* 0x004fe20000100a00 */
[----:B---3--:R-:W-:Y:S02]  /*274b0*/  STL.64 [R1+0x1c98], R12 ;  /* 0x001c980c01007387 */ /* 0x008fe40000100a00 */
[----:B----4-:R-:W-:-:S02]  /*274c0*/  FMUL R24, R15, R26 ;  /* 0x0000001a0f187220 */ /* 0x010fc40000400000 */
[----:B-----5:R-:W-:Y:S02]  /*274d0*/  FMUL R25, R15, R27 ;  /* 0x0000001b0f197220 */ /* 0x020fe40000400000 */
[C---:B------:R-:W-:Y:S02]  /*274e0*/  FMUL R26, R14.reuse, R4 ;  /* 0x000000040e1a7220 */ /* 0x040fe40000400000 */
[----:B------:R-:W-:Y:S02]  /*274f0*/  FMUL R27, R14, R5 ;  /* 0x000000050e1b7220 */ /* 0x000fe40000400000 */
[----:B------:R-:W0:Y:S01]  /*27500*/  LDSM.16.M88.4 R12, [R2+0x27800] ;  /* 0x02780000020c783b */ /* 0x000e220000000200 */
[C---:B------:R-:W-:Y:S02]  /*27510*/  FMUL R4, R16.reuse, R6 ;  /* 0x0000000610047220 */ /* 0x040fe40000400000 */
[----:B------:R-:W-:Y:S02]  /*27520*/  FMUL R6, R19, R3 ;  /* 0x0000000313067220 */ /* 0x000fe40000400000 */
[----:B0-----:R-:W-:Y:S01]  /*27530*/  HMMA.16816.F32 R24, R20, R12, R24 ;  /* 0x0000000c1418723c */ /* 0x001fe20000001818 */
[----:B------:R-:W-:Y:S11]  /*27540*/  STL.64 [R1+0x8], R14 ;  /* 0x0000080e01007387 */ /* 0x000ff60000100a00 */
[----:B------:R-:W-:Y:S11]  /*27550*/  @!UPT UIADD3 URZ, URZ, URZ, URZ ;  /* 0x0000003f3f3ff290 */ /* 0x000ff6000fffe03f */
[----:B------:R0:W-:Y:S01]  /*27560*/  STL [R1+0x20], R24 ;  /* 0x0000201801007387 */ /* 0x0001e20000100800 */
[----:B------:R1:W-:Y:S01]  /*27570*/  STL.64 [R1+0x28], R26 ;  /* 0x0000281a01007387 */ /* 0x0003e20000100a00 */
[----:B------:R-:W-:Y:S02]  /*27580*/  MOV R3, R25 ;  /* 0x0000001900037202 */ /* 0x000fe40000000f00 */
[----:B0-----:R-:W2:Y:S01]  /*27590*/  LDL.LU R24, [R1+0x7c0] ;  /* 0x0007c00001187983 */ /* 0x001ea20000300800 */
[----:B------:R-:W3:Y:S02]  /*275a0*/  LDL.LU R25, [R1+0x7c4] ;  /* 0x0007c40001197983 */ /* 0x000ee40000300800 */
[----:B-1----:R-:W4:Y:S02]  /*275b0*/  LDL.LU R26, [R1+0x7c8] ;  /* 0x0007c800011a7983 */ /* 0x002f240000300800 */
[----:B------:R-:W5:Y:S01]  /*275c0*/  LDL.LU R27, [R1+0x7cc] ;  /* 0x0007cc00011b7983 */ /* 0x000f620000300800 */
[----:B------:R-:W2:Y:S01]  /*275d0*/  LDL.LU.64 R14, [R1+0x1ca0] ;  /* 0x001ca000010e7983 */ /* 0x000ea20000300a00 */
[----:B------:R-:W-:-:S02]  /*275e0*/  FMUL R5, R16, R7 ;  /* 0x0000000710057220 */ /* 0x000fc40000400000 */
[----:B------:R-:W-:Y:S01]  /*275f0*/  FMUL R7, R19, R0 ;  /* 0x0000000013077220 */ /* 0x000fe20000400000 */
[----:B------:R-:W0:Y:S06]  /*27600*/  S2R R2, SR_TID.X ;  /* 0x0000000000027919 */ /* 0x000e2c0000002100 */
[----:B------:R-:W-:Y:S01]  /*27610*/  HMMA.16816.F32 R4, R8, R12, R4 ;  /* 0x0000000c0804723c */ /* 0x000fe20000001804 */
[----:B------:R-:W5:Y:S01]  /*27620*/  LDL.LU.64 R12, [R1+0x1c98] ;  /* 0x001c9800010c7983 */ /* 0x000f620000300a00 */
[----:B------:R-:W5:Y:S11]  /*27630*/  LDL.LU R0, [R1+0x7ec] ;  /* 0x0007ec0001007983 */ /* 0x000f760000300800 */
[----:B------:R-:W-:Y:S10]  /*27640*/  @!UPT UIADD3 URZ, URZ, URZ, URZ ;  /* 0x0000003f3f3ff290 */ /* 0x000ff4000fffe03f */
[----:B------:R-:W-:Y:S01]  /*27650*/  STL.64 [R1+0x2b0], R4 ;  /* 0x0002b00401007387 */ /* 0x000fe20000100a00 */
[----:B------:R0:W-:Y:S02]  /*27660*/  STL.64 [R1+0x2b8], R6 ;  /* 0x0002b80601007387 */ /* 0x0001e40000100a00 */
[C---:B0-----:R-:W-:Y:S01]  /*27670*/  LOP3.LUT R7, R2.reuse, 0x7, RZ, 0xc0, !PT ;  /* 0x0000000702077812 */ /* 0x041fe200078ec0ff */
[----:B------:R-:W-:-:S04]  /*27680*/  SHF.L.U32 R2, R2, 0x1, RZ ;  /* 0x0000000102027819 */ /* 0x000fc800000006ff */
[----:B------:R-:W-:-:S05]  /*27690*/  IMAD R7, R7, 0x90, RZ ;  /* 0x0000009007077824 */ /* 0x000fca00078e02ff */
[----:B------:R-:W-:-:S06]  /*276a0*/  LOP3.LUT R7, R7, 0x30, R2, 0x78, !PT ;  /* 0x0000003007077812 */ /* 0x000fcc00078e7802 */
[----:B------:R-:W0:Y:S01]  /*276b0*/  LDSM.16.M88.4 R4, [R7+0x27c00] ;  /* 0x027c00000704783b */ /* 0x000e220000000200 */
[C---:B--2---:R-:W-:Y:S02]  /*276c0*/  FMUL R24, R15.reuse, R24 ;  /* 0x000000180f187220 */ /* 0x044fe40000400000 */
[----:B---3--:R-:W-:Y:S02]  /*276d0*/  FMUL R25, R15, R25 ;  /* 0x000000190f197220 */ /* 0x008fe40000400000 */
[C---:B----4-:R-:W-:Y:S02]  /*276e0*/  FMUL R26, R14.reuse, R26 ;  /* 0x0000001a0e1a7220 */ /* 0x050fe40000400000 */
[----:B-----5:R-:W-:Y:S01]  /*276f0*/  FMUL R27, R14, R27 ;  /* 0x0000001b0e1b7220 */ /* 0x020fe20000400000 */
[----:B------:R-:W2:Y:S01]  /*27700*/  LDL.LU R15, [R1+0x1c90] ;  /* 0x001c9000010f7983 */ /* 0x000ea20000300800 */
[----:B------:R-:W3:Y:S02]  /*27710*/  LDL.LU R2, [R1+0x7e4] ;  /* 0x0007e40001027983 */ /* 0x000ee40000300800 */
[----:B------:R-:W4:Y:S03]  /*27720*/  LDL.LU R14, [R1+0x1c8c] ;  /* 0x001c8c00010e7983 */ /* 0x000f260000300800 */
[-C--:B0-----:R-:W-:Y:S01]  /*27730*/  HMMA.16816.F32 R20, R20, R4.reuse, R24 ;  /* 0x000000041414723c */ /* 0x081fe20000001818 */
[----:B------:R-:W5:Y:S01]  /*27740*/  LDL.LU R24, [R1+0x600] ;  /* 0x0006000001187983 */ /* 0x000f620000300800 */
[----:B------:R-:W3:Y:S02]  /*27750*/  LDL.LU R25, [R1+0x604] ;  /* 0x0006040001197983 */ /* 0x000ee40000300800 */
[----:B------:R-:W3:Y:S02]  /*27760*/  LDL.LU R26, [R1+0x608] ;  /* 0x00060800011a7983 */ /* 0x000ee40000300800 */
[----:B------:R-:W3:Y:S11]  /*27770*/  LDL.LU R27, [R1+0x60c] ;  /* 0x00060c00011b7983 */ /* 0x000ef60000300800 */
[----:B------:R-:W-:Y:S06]  /*27780*/  @!UPT UIADD3 URZ, URZ, URZ, URZ ;  /* 0x0000003f3f3ff290 */ /* 0x000fec000fffe03f */
[----:B------:R2:W-:Y:S01]  /*27790*/  STL.64 [R1+0x1990], R22 ;  /* 0x0019901601007387 */ /* 0x0005e20000100a00 */
[----:B------:R0:W-:Y:S01]  /*277a0*/  STL.64 [R1+0x1988], R20 ;  /* 0x0019881401007387 */ /* 0x0001e20000100a00 */
[----:B--2---:R-:W-:Y:S01]  /*277b0*/  MOV R23, R15 ;  /* 0x0000000f00177202 */ /* 0x004fe20000000f00 */
[----:B----4-:R-:W-:Y:S02]  /*277c0*/  IMAD.MOV.U32 R22, RZ, RZ, R14 ;  /* 0x000000ffff167224 */ /* 0x010fe400078e000e */
[C---:B-----5:R-:W-:Y:S02]  /*277d0*/  FMUL R24, R16.reuse, R24 ;  /* 0x0000001810187220 */ /* 0x060fe40000400000 */
[----:B---3--:R-:W-:Y:S02]  /*277e0*/  FMUL R25, R16, R25 ;  /* 0x0000001910197220 */ /* 0x008fe40000400000 */
[C---:B------:R-:W-:Y:S02]  /*277f0*/  FMUL R26, R19.reuse, R26 ;  /* 0x0000001a131a7220 */ /* 0x040fe40000400000 */
[----:B------:R-:W-:Y:S01]  /*27800*/  FMUL R27, R19, R27 ;  /* 0x0000001b131b7220 */ /* 0x000fe20000400000 */
[----:B------:R-:W2:Y:S01]  /*27810*/  LDL.LU R16, [R1+0x1c88] ;  /* 0x001c880001107983 */ /* 0x000ea20000300800 */
[----:B------:R-:W3:Y:S02]  /*27820*/  LDL.LU R19, [R1+0x1c84] ;  /* 0x001c840001137983 */ /* 0x000ee40000300800 */
[----:B0-----:R-:W4:Y:S02]  /*27830*/  LDL.LU R20, [R1+0x50] ;  /* 0x0000500001147983 */ /* 0x001f240000300800 */
[----:B------:R-:W4:Y:S01]  /*27840*/  LDL.LU R21, [R1+0x54] ;  /* 0x0000540001157983 */ /* 0x000f220000300800 */
[----:B------:R-:W4:Y:S01]  /*27850*/  LDL.LU R14, [R1+0x1c80] ;  /* 0x001c8000010e7983 */ /* 0x000f220000300800 */
[----:B------:R-:W4:Y:S01]  /*27860*/  LDL.LU R15, [R1+0x1c7c] ;  /* 0x001c7c00010f7983 */ /* 0x000f220000300800 */
[----:B------:R-:W-:Y:S01]  /*27870*/  HMMA.16816.F32 R8, R8, R4, R24 ;  /* 0x000000040808723c */ /* 0x000fe20000001818 */
[----:B------:R-:W5:Y:S01]  /*27880*/  LDL.LU R4, [R1+0x7d4] ;  /* 0x0007d40001047983 */ /* 0x000f620000300800 */
[----:B------:R-:W2:Y:S01]  /*27890*/  LDL.LU R5, [R1+0x7f0] ;  /* 0x0007f00001057983 */ /* 0x000ea20000300800 */
[----:B------:R-:W2:Y:S02]  /*278a0*/  LDL.LU R24, [R1+0x7e8] ;  /* 0x0007e80001187983 */ /* 0x000ea40000300800 */
[----:B------:R-:W2:Y:S02]  /*278b0*/  LDL.LU R25, [R1+0x7dc] ;  /* 0x0007dc0001197983 */ /* 0x000ea40000300800 */
[----:B------:R-:W2:Y:S01]  /*278c0*/  LDL R26, [R1+0x648] ;  /* 0x00064800011a7983 */ /* 0x000ea20000100800 */
[----:B------:R-:W2:Y:S01]  /*278d0*/  LDL.LU R27, [R1+0x7d8] ;  /* 0x0007d800011b7983 */ /* 0x000ea20000300800 */
[----:B------:R0:W-:Y:S03]  /*278e0*/  STL.64 [R1+0x19b8], R6 ;  /* 0x0019b80601007387 */ /* 0x0001e60000100a00 */
[----:B0-----:R-:W2:Y:S01]  /*278f0*/  LDL.LU R6, [R1+0x7e0] ;  /* 0x0007e00001067983 */ /* 0x001ea20000300800 */
[----:B------:R-:W2:Y:S10]  /*27900*/  LDL R7, [R1+0x64c] ;  /* 0x00064c0001077983 */ /* 0x000eb40000100800 */
[----:B------:R-:W-:Y:S01]  /*27910*/  STL [R1+0x1710], R8 ;  /* 0x0017100801007387 */ /* 0x000fe20000100800 */
[----:B------:R-:W-:Y:S02]  /*27920*/  STL [R1+0x170c], R9 ;  /* 0x00170c0901007387 */ /* 0x000fe40000100800 */
[----:B------:R0:W-:Y:S02]  /*27930*/  STL [R1+0x1708], R10 ;  /* 0x0017080a01007387 */ /* 0x0001e40000100800 */
[----:B------:R1:W-:Y:S02]  /*27940*/  STL [R1+0x1704], R11 ;  /* 0x0017040b01007387 */ /* 0x0003e40000100800 */
[----:B--2---:R-:W-:-:S02]  /*27950*/  FADD R0, R0, -R7 ;  /* 0x8000000700007221 */ /* 0x004fc40000000000 */
[----:B------:R-:W-:Y:S02]  /*27960*/  FADD R2, R2, -R7 ;  /* 0x8000000702027221 */ /* 0x000fe40000000000 */
[----:B------:R-:W-:-:S04]  /*27970*/  FMUL R0, R0, 1.4426950216293334961 ;  /* 0x3fb8aa3b00007820 */ /* 0x000fc80000400000 */
[----:B0-----:R0:W-:Y:S02]  /*27980*/  MUFU.EX2 R10, R0 ;  /* 0x00000000000a7308 */ /* 0x0011e40000000800 */
[----:B0-----:R-:W-:Y:S02]  /*27990*/  FMUL R0, R2, 1.4426950216293334961 ;  /* 0x3fb8aa3b02007820 */ /* 0x001fe40000400000 */
[----:B------:R-:W-:-:S04]  /*279a0*/  FADD R2, R6, -R7 ;  /* 0x8000000706027221 */ /* 0x000fc80000000000 */
[----:B-1----:R0:W1:Y:S02]  /*279b0*/  MUFU.EX2 R11, R0 ;  /* 0x00000000000b7308 */ /* 0x0020640000000800 */
[----:B0-----:R-:W-:Y:S02]  /*279c0*/  FMUL R0, R2, 1.4426950216293334961 ;  /* 0x3fb8aa3b02007820 */ /* 0x001fe40000400000 */
[----:B-----5:R-:W-:-:S04]  /*279d0*/  FADD R2, R4, -R7 ;  /* 0x8000000704027221 */ /* 0x020fc80000000000 */
[----:B------:R0:W-:Y:S02]  /*279e0*/  MUFU.EX2 R6, R0 ;  /* 0x0000000000067308 */ /* 0x0001e40000000800 */
[----:B0-----:R-:W-:Y:S02]  /*279f0*/  FMUL R0, R2, 1.4426950216293334961 ;  /* 0x3fb8aa3b02007820 */ /* 0x001fe40000400000 */
[----:B------:R-:W-:-:S04]  /*27a00*/  FADD R2, R5, -R26 ;  /* 0x8000001a05027221 */ /* 0x000fc80000000000 */
[----:B------:R0:W-:Y:S02]  /*27a10*/  MUFU.EX2 R7, R0 ;  /* 0x0000000000077308 */ /* 0x0001e40000000800 */
[----:B0-----:R-:W-:Y:S02]  /*27a20*/  FMUL R0, R2, 1.4426950216293334961 ;  /* 0x3fb8aa3b02007820 */ /* 0x001fe40000400000 */
[----:B------:R-:W-:-:S04]  /*27a30*/  FADD R2, R24, -R26 ;  /* 0x8000001a18027221 */ /* 0x000fc80000000000 */
[----:B------:R0:W-:Y:S02]  /*27a40*/  MUFU.EX2 R8, R0 ;  /* 0x0000000000087308 */ /* 0x0001e40000000800 */
[----:B0-----:R-:W-:Y:S02]  /*27a50*/  FMUL R0, R2, 1.4426950216293334961 ;  /* 0x3fb8aa3b02007820 */ /* 0x001fe40000400000 */
[----:B------:R-:W-:-:S04]  /*27a60*/  FADD R2, R25, -R26 ;  /* 0x8000001a19027221 */ /* 0x000fc80000000000 */
[----:B------:R0:W2:Y:S02]  /*27a70*/  MUFU.EX2 R9, R0 ;  /* 0x0000000000097308 */ /* 0x0000a40000000800 */
[----:B0-----:R-:W-:Y:S02]  /*27a80*/  FMUL R0, R2, 1.4426950216293334961 ;  /* 0x3fb8aa3b02007820 */ /* 0x001fe40000400000 */
[----:B------:R-:W-:-:S04]  /*27a90*/  FADD R2, R27, -R26 ;  /* 0x8000001a1b027221 */ /* 0x000fc80000000000 */
[----:B------:R0:W-:Y:S02]  /*27aa0*/  MUFU.EX2 R4, R0 ;  /* 0x0000000000047308 */ /* 0x0001e40000000800 */
[----:B0-----:R-:W-:-:S06]  /*27ab0*/  FMUL R0, R2, 1.4426950216293334961 ;  /* 0x3fb8aa3b02007820 */ /* 0x001fcc0000400000 */
[----:B------:R-:W0:Y:S01]  /*27ac0*/  MUFU.EX2 R5, R0 ;  /* 0x0000000000057308 */ /* 0x000e220000000800 */
[----:B-1----:R-:W-:Y:S02]  /*27ad0*/  F2FP.PACK_AB R24, R11, R10 ;  /* 0x0000000a0b18723e */ /* 0x002fe400000000ff */
[----:B--2---:R-:W-:Y:S02]  /*27ae0*/  F2FP.PACK_AB R25, R9, R8 ;  /* 0x000000080919723e */ /* 0x004fe400000000ff */
[----:B------:R-:W-:Y:S01]  /*27af0*/  F2FP.PACK_AB R26, R7, R6 ;  /* 0x00000006071a723e */ /* 0x000fe200000000ff */
[----:B------:R-:W-:Y:S01]  /*27b00*/  STL [R1+0x14], R10 ;  /* 0x0000140a01007387 */ /* 0x000fe20000100800 */
[----:B------:R-:W-:Y:S02]  /*27b10*/  STL [R1+0x784], R11 ;  /* 0x0007840b01007387 */ /* 0x000fe40000100800 */
[----:B------:R-:W-:Y:S02]  /*27b20*/  STL [R1+0x788], R6 ;  /* 0x0007880601007387 */ /* 0x000fe40000100800 */
[----:B------:R-:W-:Y:S01]  /*27b30*/  STL [R1+0x824], R7 ;  /* 0x0008240701007387 */ /* 0x000fe20000100800 */
[----:B------:R-:W-:Y:S01]  /*27b40*/  STL [R1+0x10], R8 ;  /* 0x0000100801007387 */ /* 0x000fe20000100800 */
[----:B------:R4:W-:Y:S01]  /*27b50*/  STL [R1+0x77c], R9 ;  /* 0x00077c0901007387 */ /* 0x0009e20000100800 */
[----:B0-----:R-:W-:-:S07]  /*27b60*/  F2FP.PACK_AB R27, R5, R4 ;  /* 0x00000004051b723e */ /* 0x001fce00000000ff */
[----:B----4-:R-:W-:Y:S01]  /*27b70*/  HMMA.16816.F32 R8, R24, R14, R20 ;  /* 0x0000000e1808723c */ /* 0x010fe20000001814 */
[----:B------:R-:W-:Y:S01]  /*27b80*/  STL [R1+0x780], R4 ;  /* 0x0007800401007387 */ /* 0x000fe20000100800 */
[----:B------:R-:W-:Y:S02]  /*27b90*/  STL [R1+0x820], R5 ;  /* 0x0008200501007387 */ /* 0x000fe40000100800 */
[----:B------:R-:W2:Y:S11]  /*27ba0*/  LDL R6, [R1+0x188] ;  /* 0x0001880001067983 */ /* 0x000eb60000100800 */
[----:B------:R-:W-:Y:S08]  /*27bb0*/  @!UPT UIADD3 URZ, URZ, URZ, URZ ;  /* 0x0000003f3f3ff290 */ /* 0x000ff0000fffe03f */
[----:B------:R0:W-:Y:S01]  /*27bc0*/  STL.64 [R1+0x50], R8 ;  /* 0x0000500801007387 */ /* 0x0001e20000100a00 */
[----:B------:R1:W-:Y:S02]  /*27bd0*/  STL.64 [R1+0x58], R10 ;  /* 0x0000580a01007387 */ /* 0x0003e40000100a00 */
[----:B------:R-:W2:Y:S01]  /*27be0*/  LDL R7, [R1+0x18c] ;  /* 0x00018c0001077983 */ /* 0x000ea20000100800 */
[----:B0-----:R-:W-:Y:S01]  /*27bf0*/  MOV R8, R16 ;  /* 0x0000001000087202 */ /* 0x001fe20000000f00 */
[----:B------:R-:W-:Y:S01]  /*27c00*/  IMAD.MOV.U32 R9, RZ, RZ, R17 ;  /* 0x000000ffff097224 */ /* 0x000fe200078e0011 */
[----:B-1----:R-:W-:Y:S01]  /*27c10*/  MOV R10, R29 ;  /* 0x0000001d000a7202 */ /* 0x002fe20000000f00 */
[----:B--2---:R0:W-:Y:S01]  /*27c20*/  STL.64 [R1+0x1a80], R6 ;  /* 0x001a800601007387 */ /* 0x0041e20000100a00 */
[----:B------:R-:W2:Y:S02]  /*27c30*/  LDL.LU R16, [R1+0x1c78] ;  /* 0x001c780001107983 */ /* 0x000ea40000300800 */
[----:B------:R-:W0:Y:S02]  /*27c40*/  LDL.LU R17, [R1+0x1c74] ;  /* 0x001c740001117983 */ /* 0x000e240000300800 */
[----:B------:R-:W4:Y:S01]  /*27c50*/  LDL.LU R29, [R1+0x1c70] ;  /* 0x001c7000011d7983 */ /* 0x000f220000300800 */
[----:B------:R-:W-:-:S02]  /*27c60*/  MOV R11, R18 ;  /* 0x00000012000b7202 */ /* 0x000fc40000000f00 */
[----:B------:R-:W5:Y:S03]  /*27c70*/  LDL.LU R18, [R1+0x1c6c] ;  /* 0x001c6c0001127983 */ /* 0x000f660000300800 */
[----:B------:R1:W-:Y:S02]  /*27c80*/  STL.64 [R1+0x1a90], R10 ;  /* 0x001a900a01007387 */ /* 0x0003e40000100a00 */
[----:B------:R-:W-:Y:S02]  /*27c90*/  STL.64 [R1+0x1a88], R8 ;  /* 0x001a880801007387 */ /* 0x000fe40000100a00 */
[----:B---3--:R-:W-:Y:S02]  /*27ca0*/  IMAD.MOV.U32 R4, RZ, RZ, R19 ;  /* 0x000000ffff047224 */ /* 0x008fe400078e0013 */
[----:B------:R-:W3:Y:S01]  /*27cb0*/  LDL.LU R19, [R1+0x1c68] ;  /* 0x001c680001137983 */ /* 0x000ee20000300800 */
[----:B--2---:R-:W-:-:S02]  /*27cc0*/  MOV R5, R16 ;  /* 0x0000001000057202 */ /* 0x004fc40000000f00 */
[----:B0-----:R-:W-:Y:S01]  /*27cd0*/  MOV R6, R17 ;  /* 0x0000001100067202 */ /* 0x001fe20000000f00 */
[----:B----4-:R-:W-:Y:S01]  /*27ce0*/  IMAD.MOV.U32 R7, RZ, RZ, R29 ;  /* 0x000000ffff077224 */ /* 0x010fe200078e001d */
[----:B------:R-:W2:Y:S01]  /*27cf0*/  LDL.LU R16, [R1+0x1c64] ;  /* 0x001c640001107983 */ /* 0x000ea20000300800 */
[----:B------:R-:W4:Y:S02]  /*27d00*/  LDL.LU R17, [R1+0x1c60] ;  /* 0x001c600001117983 */ /* 0x000f240000300800 */
[----:B------:R-:W4:Y:S01]  /*27d10*/  LDL.LU R29, [R1+0x1c5c] ;  /* 0x001c5c00011d7983 */ /* 0x000f220000300800 */
[----:B------:R3:W-:Y:S01]  /*27d20*/  STL.64 [R1+0x1aa0], R6 ;  /* 0x001aa00601007387 */ /* 0x0007e20000100a00 */
[----:B------:R2:W-:Y:S02]  /*27d30*/  STL.64 [R1+0x1a98], R4 ;  /* 0x001a980401007387 */ /* 0x0005e40000100a00 */
[----:B-1----:R-:W4:Y:S02]  /*27d40*/  LDL R10, [R1+0x208] ;  /* 0x00020800010a7983 */ /* 0x002f240000100800 */
[----:B------:R-:W4:Y:S02]  /*27d50*/  LDL R11, [R1+0x20c] ;  /* 0x00020c00010b7983 */ /* 0x000f240000100800 */
[----:B---3--:R-:W-:Y:S01]  /*27d60*/  IMAD.MOV.U32 R6, RZ, RZ, R19 ;  /* 0x000000ffff067224 */ /* 0x008fe200078e0013 */
[----:B-----5:R-:W-:-:S02]  /*27d70*/  MOV R7, R18 ;  /* 0x0000001200077202 */ /* 0x020fc40000000f00 */
[----:B--2---:R-:W-:Y:S02]  /*27d80*/  MOV R4, R16 ;  /* 0x0000001000047202 */ /* 0x004fe40000000f00 */
[----:B----4-:R-:W-:Y:S01]  /*27d90*/  MOV R5, R17 ;  /* 0x0000001100057202 */ /* 0x010fe20000000f00 */
[----:B------:R0:W-:Y:S01]  /*27da0*/  STL.64 [R1+0x1aa8], R10 ;  /* 0x001aa80a01007387 */ /* 0x0001e20000100a00 */
[----:B------:R-:W2:Y:S02]  /*27db0*/  LDL.LU R16, [R1+0x1c58] ;  /* 0x001c580001107983 */ /* 0x000ea40000300800 */
[----:B------:R-:W3:Y:S02]  /*27dc0*/  LDL.LU R17, [R1+0x1c54] ;  /* 0x001c540001117983 */ /* 0x000ee40000300800 */
[----:B------:R-:W4:Y:S01]  /*27dd0*/  LDL.LU R19, [R1+0x1c50] ;  /* 0x001c500001137983 */ /* 0x000f220000300800 */
[----:B------:R-:W5:Y:S01]  /*27de0*/  LDL.LU R18, [R1+0x1c4c] ;  /* 0x001c4c0001127983 */ /* 0x000f620000300800 */
[----:B------:R2:W-:Y:S02]  /*27df0*/  STL.64 [R1+0x1ab8], R6 ;  /* 0x001ab80601007387 */ /* 0x0005e40000100a00 */
[----:B------:R3:W-:Y:S01]  /*27e00*/  STL.64 [R1+0x1ab0], R4 ;  /* 0x001ab00401007387 */ /* 0x0007e20000100a00 */
[----:B0-----:R-:W5:Y:S04]  /*27e10*/  LDL R10, [R1+0x218] ;  /* 0x00021800010a7983 */ /* 0x001f680000100800 */
[----:B------:R-:W5:Y:S01]  /*27e20*/  LDL R11, [R1+0x21c] ;  /* 0x00021c00010b7983 */ /* 0x000f620000100800 */
[----:B--2---:R-:W-:-:S02]  /*27e30*/  MOV R7, R16 ;  /* 0x0000001000077202 */ /* 0x004fc40000000f00 */
[----:B---3--:R-:W-:Y:S01]  /*27e40*/  MOV R4, R17 ;  /* 0x0000001100047202 */ /* 0x008fe20000000f00 */
[----:B----4-:R-:W-:Y:S01]  /*27e50*/  IMAD.MOV.U32 R5, RZ, RZ, R19 ;  /* 0x000000ffff057224 */ /* 0x010fe200078e0013 */
[----:B-----5:R-:W-:Y:S01]  /*27e60*/  MOV R6, R18 ;  /* 0x0000001200067202 */ /* 0x020fe20000000f00 */
[----:B------:R0:W-:Y:S01]  /*27e70*/  STL.64 [R1+0x1ac0], R10 ;  /* 0x001ac00a01007387 */ /* 0x0001e20000100a00 */
[----:B------:R-:W2:Y:S02]  /*27e80*/  LDL.LU R17, [R1+0x1c48] ;  /* 0x001c480001117983 */ /* 0x000ea40000300800 */
[----:B------:R-:W3:Y:S02]  /*27e90*/  LDL.LU R19, [R1+0x1c44] ;  /* 0x001c440001137983 */ /* 0x000ee40000300800 */
[----:B------:R-:W4:Y:S01]  /*27ea0*/  LDL.LU R18, [R1+0x1c40] ;  /* 0x001c400001127983 */ /* 0x000f220000300800 */
[----:B------:R-:W5:Y:S01]  /*27eb0*/  LDL.LU R16, [R1+0x1c3c] ;  /* 0x001c3c0001107983 */ /* 0x000f620000300800 */
[----:B------:R-:W-:Y:S02]  /*27ec0*/  STL.64 [R1+0x1ad0], R6 ;  /* 0x001ad00601007387 */ /* 0x000fe40000100a00 */
[----:B------:R-:W-:Y:S01]  /*27ed0*/  STL.64 [R1+0x1ac8], R4 ;  /* 0x001ac80401007387 */ /* 0x000fe20000100a00 */
[----:B0-----:R-:W2:Y:S04]  /*27ee0*/  LDL R10, [R1+0x228] ;  /* 0x00022800010a7983 */ /* 0x001ea80000100800 */
[----:B------:R-:W2:Y:S04]  /*27ef0*/  LDL R11, [R1+0x22c] ;  /* 0x00022c00010b7983 */ /* 0x000ea80000100800 */
[----:B--2---:R0:W-:Y:S04]  /*27f00*/  STL.64 [R1+0x1ad8], R10 ;  /* 0x001ad80a01007387 */ /* 0x0041e80000100a00 */
[----:B0-----:R-:W2:Y:S04]  /*27f10*/  LDL R10, [R1+0x238] ;  /* 0x00023800010a7983 */ /* 0x001ea80000100800 */
[----:B------:R-:W2:Y:S01]  /*27f20*/  LDL R11, [R1+0x23c] ;  /* 0x00023c00010b7983 */ /* 0x000ea20000100800 */
[----:B-----5:R-:W-:Y:S01]  /*27f30*/  IMAD.MOV.U32 R4, RZ, RZ, R16 ;  /* 0x000000ffff047224 */ /* 0x020fe200078e0010 */
[----:B----4-:R-:W-:-:S02]  /*27f40*/  MOV R5, R18 ;  /* 0x0000001200057202 */ /* 0x010fc40000000f00 */
[----:B---3--:R-:W-:Y:S01]  /*27f50*/  MOV R6, R19 ;  /* 0x0000001300067202 */ /* 0x008fe20000000f00 */
[----:B------:R-:W-:Y:S01]  /*27f60*/  IMAD.MOV.U32 R7, RZ, RZ, R17 ;  /* 0x000000ffff077224 */ /* 0x000fe200078e0011 */
[----:B--2---:R0:W-:Y:S01]  /*27f70*/  STL.64 [R1+0x1af0], R10 ;  /* 0x001af00a01007387 */ /* 0x0041e20000100a00 */
[----:B------:R-:W2:Y:S02]  /*27f80*/  LDL.LU R16, [R1+0x1c38] ;  /* 0x001c380001107983 */ /* 0x000ea40000300800 */
[----:B------:R-:W3:Y:S02]  /*27f90*/  LDL.LU R18, [R1+0x1c34] ;  /* 0x001c340001127983 */ /* 0x000ee40000300800 */
[----:B------:R-:W4:Y:S01]  /*27fa0*/  LDL.LU R19, [R1+0x1c30] ;  /* 0x001c300001137983 */ /* 0x000f220000300800 */
[----:B------:R-:W5:Y:S04]  /*27fb0*/  LDL.LU R17, [R1+0x1c2c] ;  /* 0x001c2c0001117983 */ /* 0x000f680000300800 */
[----:B0-----:R-:W2:Y:S04]  /*27fc0*/  LDL R10, [R1+0x248] ;  /* 0x00024800010a7983 */ /* 0x001ea80000100800 */
[----:B------:R-:W2:Y:S04]  /*27fd0*/  LDL R11, [R1+0x24c] ;  /* 0x00024c00010b7983 */ /* 0x000ea80000100800 */
[----:B--2---:R-:W-:Y:S01]  /*27fe0*/  STL.64 [R1+0x1b08], R10 ;  /* 0x001b080a01007387 */ /* 0x004fe20000100a00 */
[----:B------:R-:W-:Y:S02]  /*27ff0*/  STL.64 [R1+0x1ae8], R6 ;  /* 0x001ae80601007387 */ /* 0x000fe40000100a00 */
[----:B------:R3:W-:Y:S02]  /*28000*/  STL.64 [R1+0x1ae0], R4 ;  /* 0x001ae00401007387 */ /* 0x0007e40000100a00 */
[----:B---3--:R-:W-:-:S02]  /*28010*/  MOV R4, R18 ;  /* 0x0000001200047202 */ /* 0x008fc40000000f00 */
[----:B----4-:R-:W-:Y:S01]  /*28020*/  MOV R5, R19 ;  /* 0x0000001300057202 */ /* 0x010fe20000000f00 */
[----:B------:R-:W2:Y:S01]  /*28030*/  LDL.LU R18, [R1+0x1c28] ;  /* 0x001c280001127983 */ /* 0x000ea20000300800 */
[----:B------:R-:W3:Y:S02]  /*28040*/  LDL.LU R19, [R1+0x1c24] ;  /* 0x001c240001137983 */ /* 0x000ee40000300800 */
[----:B-----5:R-:W-:Y:S01]  /*28050*/  IMAD.MOV.U32 R6, RZ, RZ, R17 ;  /* 0x000000ffff067224 */ /* 0x020fe200078e0011 */
[----:B------:R-:W-:Y:S01]  /*28060*/  MOV R7, R16 ;  /* 0x0000001000077202 */ /* 0x000fe20000000f00 */
[----:B------:R-:W4:Y:S01]  /*28070*/  LDL.LU R17, [R1+0x1c20] ;  /* 0x001c200001117983 */ /* 0x000f220000300800 */
[----:B------:R-:W5:Y:S02]  /*28080*/  LDL.LU R16, [R1+0x1c1c] ;  /* 0x001c1c0001107983 */ /* 0x000f640000300800 */
[----:B------:R-:W2:Y:S02]  /*28090*/  LDL R10, [R1+0x258] ;  /* 0x00025800010a7983 */ /* 0x000ea40000100800 */
[----:B------:R-:W2:Y:S02]  /*280a0*/  LDL R11, [R1+0x25c] ;  /* 0x00025c00010b7983 */ /* 0x000ea40000100800 */
[----:B--2---:R-:W-:Y:S01]  /*280b0*/  STL.64 [R1+0x1b20], R10 ;  /* 0x001b200a01007387 */ /* 0x004fe20000100a00 */
[----:B------:R-:W-:Y:S02]  /*280c0*/  STL.64 [R1+0x1b00], R6 ;  /* 0x001b000601007387 */ /* 0x000fe40000100a00 */
[----:B------:R3:W-:Y:S02]  /*280d0*/  STL.64 [R1+0x1af8], R4 ;  /* 0x001af80401007387 */ /* 0x0007e40000100a00 */
[----:B---3--:R-:W-:Y:S01]  /*280e0*/  MOV R4, R19 ;  /* 0x0000001300047202 */ /* 0x008fe20000000f00 */
[----:B----4-:R-:W-:Y:S01]  /*280f0*/  IMAD.MOV.U32 R5, RZ, RZ, R17 ;  /* 0x000000ffff057224 */ /* 0x010fe200078e0011 */
[----:B------:R-:W2:Y:S01]  /*28100*/  LDL.LU R19, [R1+0x1c18] ;  /* 0x001c180001137983 */ /* 0x000ea20000300800 */
[----:B------:R-:W3:Y:S01]  /*28110*/  LDL.LU R17, [R1+0x1c14] ;  /* 0x001c140001117983 */ /* 0x000ee20000300800 */
[----:B-----5:R-:W-:-:S02]  /*28120*/  MOV R6, R16 ;  /* 0x0000001000067202 */ /* 0x020fc40000000f00 */
[----:B------:R-:W-:Y:S01]  /*28130*/  MOV R7, R18 ;  /* 0x0000001200077202 */ /* 0x000fe20000000f00 */
[----:B------:R-:W4:Y:S01]  /*28140*/  LDL.LU R16, [R1+0x1c10] ;  /* 0x001c100001107983 */ /* 0x000f220000300800 */
[----:B------:R-:W5:Y:S02]  /*28150*/  LDL.LU R18, [R1+0x1c0c] ;  /* 0x001c0c0001127983 */ /* 0x000f640000300800 */
[----:B------:R-:W2:Y:S02]  /*28160*/  LDL R10, [R1+0x268] ;  /* 0x00026800010a7983 */ /* 0x000ea40000100800 */
[----:B------:R-:W2:Y:S02]  /*28170*/  LDL R11, [R1+0x26c] ;  /* 0x00026c00010b7983 */ /* 0x000ea40000100800 */
[----:B--2---:R0:W-:Y:S04]  /*28180*/  STL.64 [R1+0x1b40], R10 ;  /* 0x001b400a01007387 */ /* 0x0041e80000100a00 */
[----:B0-----:R-:W2:Y:S04]  /*28190*/  LDL.LU.64 R10, [R1+0x278] ;  /* 0x00027800010a7983 */ /* 0x001ea80000300a00 */
[----:B--2---:R0:W-:Y:S04]  /*281a0*/  STL.64 [R1+0x1b48], R10 ;  /* 0x001b480a01007387 */ /* 0x0041e80000100a00 */
[----:B0-----:R-:W2:Y:S04]  /*281b0*/  LDL R10, [R1+0x288] ;  /* 0x00028800010a7983 */ /* 0x001ea80000100800 */
[----:B------:R-:W2:Y:S04]  /*281c0*/  LDL R11, [R1+0x28c] ;  /* 0x00028c00010b7983 */ /* 0x000ea80000100800 */
[----:B--2---:R-:W-:Y:S01]  /*281d0*/  STL.64 [R1+0x1b60], R10 ;  /* 0x001b600a01007387 */ /* 0x004fe20000100a00 */
[----:B------:R-:W-:Y:S02]  /*281e0*/  STL.64 [R1+0x1b18], R6 ;  /* 0x001b180601007387 */ /* 0x000fe40000100a00 */
[----:B------:R5:W-:Y:S02]  /*281f0*/  STL.64 [R1+0x1b10], R4 ;  /* 0x001b100401007387 */ /* 0x000be40000100a00 */
[----:B-----5:R-:W-:Y:S01]  /*28200*/  IMAD.MOV.U32 R4, RZ, RZ, R18 ;  /* 0x000000ffff047224 */ /* 0x020fe200078e0012 */
[----:B----4-:R-:W-:Y:S01]  /*28210*/  MOV R5, R16 ;  /* 0x0000001000057202 */ /* 0x010fe20000000f00 */
[----:B------:R-:W2:Y:S01]  /*28220*/  LDL.LU R18, [R1+0x1c08] ;  /* 0x001c080001127983 */ /* 0x000ea20000300800 */
[----:B------:R-:W4:Y:S01]  /*28230*/  LDL.LU R16, [R1+0x1c04] ;  /* 0x001c040001107983 */ /* 0x000f220000300800 */
[----:B---3--:R-:W-:Y:S01]  /*28240*/  MOV R6, R17 ;  /* 0x0000001100067202 */ /* 0x008fe20000000f00 */
[----:B------:R-:W-:Y:S01]  /*28250*/  IMAD.MOV.U32 R7, RZ, RZ, R19 ;  /* 0x000000ffff077224 */ /* 0x000fe200078e0013 */
[----:B------:R-:W3:Y:S01]  /*28260*/  LDL.LU R17, [R1+0x1c00] ;  /* 0x001c000001117983 */ /* 0x000ee20000300800 */
[----:B------:R-:W5:Y:S02]  /*28270*/  LDL.LU R19, [R1+0x1bfc] ;  /* 0x001bfc0001137983 */ /* 0x000f640000300800 */
[----:B------:R-:W2:Y:S02]  /*28280*/  LDL R10, [R1+0x298] ;  /* 0x00029800010a7983 */ /* 0x000ea40000100800 */
[----:B------:R-:W2:Y:S02]  /*28290*/  LDL R11, [R1+0x29c] ;  /* 0x00029c00010b7983 */ /* 0x000ea40000100800 */
[----:B--2---:R-:W-:Y:S01]  /*282a0*/  STL.64 [R1+0x1b78], R10 ;  /* 0x001b780a01007387 */ /* 0x004fe20000100a00 */
[----:B------:R-:W-:Y:S02]  /*282b0*/  STL.64 [R1+0x1b30], R6 ;  /* 0x001b300601007387 */ /* 0x000fe40000100a00 */
[----:B------:R4:W-:Y:S02]  /*282c0*/  STL.64 [R1+0x1b28], R4 ;  /* 0x001b280401007387 */ /* 0x0009e40000100a00 */
[----:B----4-:R-:W-:-:S02]  /*282d0*/  MOV R4, R16 ;  /* 0x0000001000047202 */ /* 0x010fc40000000f00 */
[----:B---3--:R-:W-:Y:S01]  /*282e0*/  MOV R5, R17 ;  /* 0x0000001100057202 */ /* 0x008fe20000000f00 */
[----:B------:R-:W2:Y:S01]  /*282f0*/  LDL.LU R16, [R1+0x1bf8] ;  /* 0x001bf80001107983 */ /* 0x000ea20000300800 */
[----:B------:R-:W2:Y:S02]  /*28300*/  LDL.LU R17, [R1+0x1bf4] ;  /* 0x001bf40001117983 */ /* 0x000ea40000300800 */
[----:B-----5:R-:W-:Y:S01]  /*28310*/  IMAD.MOV.U32 R6, RZ, RZ, R19 ;  /* 0x000000ffff067224 */ /* 0x020fe200078e0013 */
[----:B------:R-:W-:Y:S01]  /*28320*/  MOV R7, R18 ;  /* 0x0000001200077202 */ /* 0x000fe20000000f00 */
[----:B------:R-:W3:Y:S01]  /*28330*/  LDL.LU R19, [R1+0x1bf0] ;  /* 0x001bf00001137983 */ /* 0x000ee20000300800 */
[----:B------:R-:W4:Y:S02]  /*28340*/  LDL.LU R18, [R1+0x1bec] ;  /* 0x001bec0001127983 */ /* 0x000f240000300800 */
[----:B------:R-:W5:Y:S02]  /*28350*/  LDL R10, [R1+0x1c8] ;  /* 0x0001c800010a7983 */ /* 0x000f640000100800 */
[----:B------:R-:W5:Y:S02]  /*28360*/  LDL R11, [R1+0x1cc] ;  /* 0x0001cc00010b7983 */ /* 0x000f640000100800 */
[----:B-----5:R0:W-:Y:S04]  /*28370*/  STL.64 [R1+0x1b90], R10 ;  /* 0x001b900a01007387 */ /* 0x0201e80000100a00 */
[----:B0-----:R-:W5:Y:S04]  /*28380*/  LDL.LU.64 R10, [R1+0x1d8] ;  /* 0x0001d800010a7983 */ /* 0x001f680000300a00 */
[----:B-----5:R0:W-:Y:S04]  /*28390*/  STL.64 [R1+0x1b98], R10 ;  /* 0x001b980a01007387 */ /* 0x0201e80000100a00 */
[----:B0-----:R-:W5:Y:S04]  /*283a0*/  LDL R10, [R1+0x1e8] ;  /* 0x0001e800010a7983 */ /* 0x001f680000100800 */
[----:B------:R-:W5:Y:S04]  /*283b0*/  LDL R11, [R1+0x1ec] ;  /* 0x0001ec00010b7983 */ /* 0x000f680000100800 */
[----:B-----5:R0:W-:Y:S04]  /*283c0*/  STL.64 [R1+0x1bb0], R10 ;  /* 0x001bb00a01007387 */ /* 0x0201e80000100a00 */
[----:B0-----:R-:W5:Y:S04]  /*283d0*/  LDL.LU.64 R10, [R1+0x2c8] ;  /* 0x0002c800010a7983 */ /* 0x001f680000300a00 */
[----:B-----5:R0:W-:Y:S01]  /*283e0*/  STL.64 [R1+0x1bc8], R10 ;  /* 0x001bc80a01007387 */ /* 0x0201e20000100a00 */
[----:B------:R-:W5:Y:S02]  /*283f0*/  LDL.LU R8, [R1+0x40] ;  /* 0x0000400001087983 */ /* 0x000f640000300800 */
[----:B------:R-:W5:Y:S01]  /*28400*/  LDL.LU R9, [R1+0x44] ;  /* 0x0000440001097983 */ /* 0x000f620000300800 */
[----:B0-----:R-:W5:Y:S01]  /*28410*/  LDL.LU R10, [R1+0x48] ;  /* 0x00004800010a7983 */ /* 0x001f620000300800 */
[----:B------:R-:W5:Y:S02]  /*28420*/  LDL.LU R11, [R1+0x4c] ;  /* 0x00004c00010b7983 */ /* 0x000f640000300800 */
[----:B------:R-:W-:Y:S02]  /*28430*/  STL.64 [R1+0x1b58], R6 ;  /* 0x001b580601007387 */ /* 0x000fe40000100a00 */
[----:B------:R3:W-:Y:S02]  /*28440*/  STL.64 [R1+0x1b50], R4 ;  /* 0x001b500401007387 */ /* 0x0007e40000100a00 */
[----:B---3--:R-:W-:-:S02]  /*28450*/  MOV R4, R19 ;  /* 0x0000001300047202 */ /* 0x008fc40000000f00 */
[----:B------:R-:W3:Y:S01]  /*28460*/  LDL.LU R19, [R1+0x1be8] ;  /* 0x001be80001137983 */ /* 0x000ee20000300800 */
[----:B------:R-:W2:Y:S02]  /*28470*/  LDL.LU R5, [R1+0x494] ;  /* 0x0004940001057983 */ /* 0x000ea40000300800 */
[----:B------:R-:W2:Y:S02]  /*28480*/  LDL.LU R6, [R1+0x498] ;  /* 0x0004980001067983 */ /* 0x000ea40000300800 */
[----:B------:R-:W2:Y:S02]  /*28490*/  LDL.LU R7, [R1+0x49c] ;  /* 0x00049c0001077983 */ /* 0x000ea40000300800 */
[----:B--2---:R-:W-:Y:S01]  /*284a0*/  STL.64 [R1+0x1b70], R6 ;  /* 0x001b700601007387 */ /* 0x004fe20000100a00 */
[----:B------:R4:W-:Y:S02]  /*284b0*/  STL.64 [R1+0x1b68], R4 ;  /* 0x001b680401007387 */ /* 0x0009e40000100a00 */
[----:B----4-:R-:W-:Y:S01]  /*284c0*/  IMAD.MOV.U32 R4, RZ, RZ, R18 ;  /* 0x000000ffff047224 */ /* 0x010fe200078e0012 */
[----:B---3--:R-:W-:Y:S01]  /*284d0*/  MOV R5, R19 ;  /* 0x0000001300057202 */ /* 0x008fe20000000f00 */
[----:B------:R-:W2:Y:S01]  /*284e0*/  LDL.LU R18, [R1+0x1be4] ;  /* 0x001be40001127983 */ /* 0x000ea20000300800 */
[----:B------:R-:W3:Y:S02]  /*284f0*/  LDL.LU R19, [R1+0x1be0] ;  /* 0x001be00001137983 */ /* 0x000ee40000300800 */
[----:B------:R-:W4:Y:S02]  /*28500*/  LDL.LU R6, [R1+0x4c8] ;  /* 0x0004c80001067983 */ /* 0x000f240000300800 */
[----:B------:R-:W4:Y:S02]  /*28510*/  LDL.LU R7, [R1+0x4cc] ;  /* 0x0004cc0001077983 */ /* 0x000f240000300800 */
[----:B----4-:R3:W-:Y:S01]  /*28520*/  STL.64 [R1+0x1b88], R6 ;  /* 0x001b880601007387 */ /* 0x0107e20000100a00 */
[----:B------:R0:W-:Y:S02]  /*28530*/  STL.64 [R1+0x1b80], R4 ;  /* 0x001b800401007387 */ /* 0x0001e40000100a00 */
[----:B---3--:R-:W-:Y:S01]  /*28540*/  IMAD.MOV.U32 R6, RZ, RZ, R19 ;  /* 0x000000ffff067224 */ /* 0x008fe200078e0013 */
[----:B0-----:R-:W3:Y:S01]  /*28550*/  LDL.LU R4, [R1+0x4f0] ;  /* 0x0004f00001047983 */ /* 0x001ee20000300800 */
[----:B--2---:R-:W-:-:S02]  /*28560*/  MOV R5, R18 ;  /* 0x0000001200057202 */ /* 0x004fc40000000f00 */
[----:B------:R-:W2:Y:S02]  /*28570*/  LDL.LU R18, [R1+0x1bdc] ;  /* 0x001bdc0001127983 */ /* 0x000ea40000300800 */
[----:B------:R-:W4:Y:S01]  /*28580*/  LDL.LU R19, [R1+0x1bd8] ;  /* 0x001bd80001137983 */ /* 0x000f220000300800 */
[----:B------:R-:W2:Y:S04]  /*28590*/  LDL.LU R7, [R1+0x4fc] ;  /* 0x0004fc0001077983 */ /* 0x000ea80000300800 */
[----:B--2---:R0:W-:Y:S01]  /*285a0*/  STL.64 [R1+0x1ba8], R6 ;  /* 0x001ba80601007387 */ /* 0x0041e20000100a00 */
[----:B---3--:R1:W-:Y:S01]  /*285b0*/  STL.64 [R1+0x1ba0], R4 ;  /* 0x001ba00401007387 */ /* 0x0083e20000100a00 */
[----:B0-----:R-:W-:Y:S02]  /*285c0*/  MOV R6, R18 ;  /* 0x0000001200067202 */ /* 0x001fe40000000f00 */
[----:B-1----:R-:W2:Y:S01]  /*285d0*/  LDL.LU R4, [R1+0x370] ;  /* 0x0003700001047983 */ /* 0x002ea20000300800 */
[----:B------:R-:W2:Y:S02]  /*285e0*/  LDL.LU R5, [R1+0x374] ;  /* 0x0003740001057983 */ /* 0x000ea40000300800 */
[----:B------:R-:W5:Y:S01]  /*285f0*/  LDL.LU R18, [R1+0x1bd4] ;  /* 0x001bd40001127983 */ /* 0x000f620000300800 */
[----:B----4-:R-:W-:-:S02]  /*28600*/  MOV R7, R19 ;  /* 0x0000001300077202 */ /* 0x010fc40000000f00 */
[----:B------:R-:W5:Y:S03]  /*28610*/  LDL.LU R19, [R1+0x1bd0] ;  /* 0x001bd00001137983 */ /* 0x000f660000300800 */
[----:B------:R-:W-:Y:S01]  /*28620*/  STL.64 [R1+0x1bc0], R6 ;  /* 0x001bc00601007387 */ /* 0x000fe20000100a00 */
[C---:B-----5:R-:W-:Y:S01]  /*28630*/  HMMA.16816.F32 R8, R24.reuse, R18, R8 ;  /* 0x000000121808723c */ /* 0x060fe20000001808 */
[----:B--2---:R0:W-:Y:S04]  /*28640*/  STL.64 [R1+0x1bb8], R4 ;  /* 0x001bb80401007387 */ /* 0x0041e80000100a00 */
[----:B0-----:R-:W2:Y:S01]  /*28650*/  LDL.LU R4, [R1+0x2a0] ;  /* 0x0002a00001047983 */ /* 0x001ea20000300800 */
[----:B------:R-:W2:Y:S02]  /*28660*/  LDL.LU R5, [R1+0x2a4] ;  /* 0x0002a40001057983 */ /* 0x000ea40000300800 */
[----:B------:R-:W2:Y:S02]  /*28670*/  LDL.LU R6, [R1+0x2a8] ;  /* 0x0002a80001067983 */ /* 0x000ea40000300800 */
[----:B------:R-:W2:Y:S01]  /*28680*/  LDL.LU R7, [R1+0x2ac] ;  /* 0x0002ac0001077983 */ /* 0x000ea20000300800 */
[----:B------:R-:W3:Y:S01]  /*28690*/  LDL.LU R23, [R1+0x800] ;  /* 0x0008000001177983 */ /* 0x000ee20000300800 */
[----:B------:R-:W-:Y:S02]  /*286a0*/  STL [R1+0x1974], R14 ;  /* 0x0019740e01007387 */ /* 0x000fe40000100800 */
[----:B------:R-:W-:Y:S09]  /*286b0*/  STL [R1+0x1970], R15 ;  /* 0x0019700f01007387 */ /* 0x000ff20000100800 */
[----:B------:R-:W-:Y:S01]  /*286c0*/  STL.64 [R1+0x40], R8 ;  /* 0x0000400801007387 */ /* 0x000fe20000100a00 */
[----:B------:R0:W-:Y:S03]  /*286d0*/  STL.64 [R1+0x48], R10 ;  /* 0x0000480a01007387 */ /* 0x0001e60000100a00 */
[----:B0-----:R-:W2:Y:S01]  /*286e0*/  LDL.LU.64 R10, [R1+0x1bc8] ;  /* 0x001bc800010a7983 */ /* 0x001ea20000300a00 */
[----:B------:R-:W-:Y:S02]  /*286f0*/  STL.64 [R1+0x1968], R18 ;  /* 0x0019681201007387 */ /* 0x000fe40000100a00 */
[----:B------:R0:W-:Y:S02]  /*28700*/  STL.64 [R1+0x1960], R16 ;  /* 0x0019601001007387 */ /* 0x0001e40000100a00 */
[----:B0-----:R-:W4:Y:S01]  /*28710*/  LDL.LU R16, [R1+0x510] ;  /* 0x0005100001107983 */ /* 0x001f220000300800 */
[----:B------:R-:W4:Y:S02]  /*28720*/  LDL.LU R17, [R1+0x514] ;  /* 0x0005140001117983 */ /* 0x000f240000300800 */
[----:B------:R-:W4:Y:S02]  /*28730*/  LDL.LU R18, [R1+0x518] ;  /* 0x0005180001127983 */ /* 0x000f240000300800 */
[----:B------:R-:W4:Y:S01]  /*28740*/  LDL.LU R19, [R1+0x51c] ;  /* 0x00051c0001137983 */ /* 0x000f220000300800 */
[C---:B--2---:R-:W-:Y:S01]  /*28750*/  HMMA.16816.F32 R4, R24.reuse, R10, R4 ;  /* 0x0000000a1804723c */ /* 0x044fe20000001804 */
[----:B------:R-:W-:Y:S01]  /*28760*/  IMAD.MOV.U32 R14, RZ, RZ, R10 ;  /* 0x000000ffff0e7224 */ /* 0x000fe200078e000a */
[----:B------:R-:W-:Y:S11]  /*28770*/  MOV R15, R11 ;  /* 0x0000000b000f7202 */ /* 0x000ff60000000f00 */
[----:B------:R-:W-:Y:S10]  /*28780*/  @!UPT UIADD3 URZ, URZ, URZ, URZ ;  /* 0x0000003f3f3ff290 */ /* 0x000ff4000fffe03f */
[----:B------:R-:W-:Y:S01]  /*28790*/  STL.64 [R1+0x2a0], R4 ;  /* 0x0002a00401007387 */ /* 0x000fe20000100a00 */
[----:B------:R0:W-:Y:S03]  /*287a0*/  STL.64 [R1+0x2a8], R6 ;  /* 0x0002a80601007387 */ /* 0x0001e60000100a00 */
[----:B0-----:R-:W2:Y:S01]  /*287b0*/  LDL.LU.64 R6, [R1+0x1bc0] ;  /* 0x001bc00001067983 */ /* 0x001ea20000300a00 */
[----:B------:R-:W2:Y:S02]  /*287c0*/  LDL.LU.64 R4, [R1+0x1bb8] ;  /* 0x001bb80001047983 */ /* 0x000ea40000300a00 */
[----:B------:R-:W2:Y:S02]  /*287d0*/  LDL.LU.64 R10, [R1+0x1bb0] ;  /* 0x001bb000010a7983 */ /* 0x000ea40000300a00 */
[----:B------:R-:W-:Y:S01]  /*287e0*/  STL [R1+0x197c], R15 ;  /* 0x00197c0f01007387 */ /* 0x000fe20000100800 */
[----:B------:R-:W-:Y:S01]  /*287f0*/  STL [R1+0x1978], R14 ;  /* 0x0019780e01007387 */ /* 0x000fe20000100800 */
[C---:B--2---:R-:W-:Y:S03]  /*28800*/  HMMA.16816.F32 R8, R24.reuse, R10, R4 ;  /* 0x0000000a1808723c */ /* 0x044fe60000001804 */
[----:B------:R-:W2:Y:S01]  /*28810*/  LDL.LU.64 R6, [R1+0x1ba8] ;  /* 0x001ba80001067983 */ /* 0x000ea20000300a00 */
[----:B------:R-:W2:Y:S11]  /*28820*/  LDL.LU.64 R4, [R1+0x1ba0] ;  /* 0x001ba00001047983 */ /* 0x000eb60000300a00 */
[----:B------:R-:W-:Y:S08]  /*28830*/  @!UPT UIADD3 URZ, URZ, URZ, URZ ;  /* 0x0000003f3f3ff290 */ /* 0x000ff0000fffe03f */
[----:B------:R-:W-:Y:S01]  /*28840*/  STL.64 [R1+0x370], R8 ;  /* 0x0003700801007387 */ /* 0x000fe20000100a00 */
[----:B------:R0:W-:Y:S03]  /*28850*/  STL.64 [R1+0x378], R10 ;  /* 0x0003780a01007387 */ /* 0x0001e60000100a00 */
[----:B0-----:R-:W4:Y:S02]  /*28860*/  LDL.LU.64 R10, [R1+0x1b98] ;  /* 0x001b9800010a7983 */ /* 0x001f240000300a00 */
[C---:B----4-:R-:W-:Y:S11]  /*28870*/  HMMA.16816.F32 R16, R24.reuse, R10, R16 ;  /* 0x0000000a1810723c */ /* 0x050ff60000001810 */
[----:B------:R-:W-:Y:S11]  /*28880*/  @!UPT UIADD3 URZ, URZ, URZ, URZ ;  /* 0x0000003f3f3ff290 */ /* 0x000ff6000fffe03f */
[----:B------:R-:W-:Y:S01]  /*28890*/  @!UPT UIADD3 URZ, URZ, URZ, URZ ;  /* 0x0000003f3f3ff290 */ /* 0x000fe2000fffe03f */
[----:B------:R0:W-:Y:S01]  /*288a0*/  STL.64 [R1+0x510], R16 ;  /* 0x0005101001007387 */ /* 0x0001e20000100a00 */
[----:B------:R-:W-:Y:S01]  /*288b0*/  STL.64 [R1+0x518], R18 ;  /* 0x0005181201007387 */ /* 0x000fe20000100a00 */
[----:B0-----:R-:W-:Y:S01]  /*288c0*/  MOV R17, R10 ;  /* 0x0000000a00117202 */ /* 0x001fe20000000f00 */
[----:B------:R-:W-:Y:S02]  /*288d0*/  IMAD.MOV.U32 R16, RZ, RZ, R11 ;  /* 0x000000ffff107224 */ /* 0x000fe400078e000b */
[----:B------:R-:W2:Y:S03]  /*288e0*/  LDL.LU.64 R10, [R1+0x1b90] ;  /* 0x001b9000010a7983 */ /* 0x000ea60000300a00 */
[----:B------:R0:W-:Y:S02]  /*288f0*/  STL [R1+0x1984], R16 ;  /* 0x0019841001007387 */ /* 0x0001e40000100800 */
[----:B------:R1:W-:Y:S01]  /*28900*/  STL [R1+0x1980], R17 ;  /* 0x0019801101007387 */ /* 0x0003e20000100800 */
[----:B0-----:R-:W4:Y:S01]  /*28910*/  LDL.LU R16, [R1+0x460] ;  /* 0x0004600001107983 */ /* 0x001f220000300800 */
[----:B-1----:R-:W4:Y:S02]  /*28920*/  LDL.LU R17, [R1+0x464] ;  /* 0x0004640001117983 */ /* 0x002f240000300800 */
[----:B------:R-:W4:Y:S02]  /*28930*/  LDL.LU R18, [R1+0x468] ;  /* 0x0004680001127983 */ /* 0x000f240000300800 */
[----:B------:R-:W4:Y:S01]  /*28940*/  LDL.LU R19, [R1+0x46c] ;  /* 0x00046c0001137983 */ /* 0x000f220000300800 */
        /* <DEDUP_REMOVED lines=8> */
[----:B------:R-:W2:Y:S01]  /*289d0*/  LDL.LU.64 R6, [R1+0x1b70] ;  /* 0x001b700001067983 */ /* 0x000ea20000300a00 */
[----:B------:R-:W2:Y:S11]  /*289e0*/  LDL.LU.64 R4, [R1+0x1b68] ;  /* 0x001b680001047983 */ /* 0x000eb60000300a00 */
[----:B------:R-:W-:Y:S09]  /*289f0*/  @!UPT UIADD3 URZ, URZ, URZ, URZ ;  /* 0x0000003f3f3ff290 */ /* 0x000ff2000fffe03f */
        /* <DEDUP_REMOVED lines=9> */
[----:B0-----:R-:W4:Y:S02]  /*28a90*/  LDL.LU.64 R10, [R1+0x1b48] ;  /* 0x001b4800010a7983 */ /* 0x001f240000300a00 */
[----:B----4-:R-:W-:Y:S11]  /*28aa0*/  HMMA.16816.F32 R16, R24, R10, R16 ;  /* 0x0000000a1810723c */ /* 0x010ff60000001810 */
[----:B------:R-:W-:Y:S11]  /*28ab0*/  @!UPT UIADD3 URZ, URZ, URZ, URZ ;  /* 0x0000003f3f3ff290 */ /* 0x000ff6000fffe03f */
[----:B------:R-:W-:Y:S01]  /*28ac0*/  @!UPT UIADD3 URZ, URZ, URZ, URZ ;  /* 0x0000003f3f3ff290 */ /* 0x000fe2000fffe03f */
[----:B------:R-:W-:Y:S01]  /*28ad0*/  STL.64 [R1+0x460], R16 ;  /* 0x0004601001007387 */ /* 0x000fe20000100a00 */
[----:B------:R0:W-:Y:S02]  /*28ae0*/  STL.64 [R1+0x468], R18 ;  /* 0x0004681201007387 */ /* 0x0001e40000100a00 */
[----:B0-----:R-:W-:Y:S02]  /*28af0*/  MOV R19, R10 ;  /* 0x0000000a00137202 */ /* 0x001fe40000000f00 */
[----:B------:R-:W-:Y:S02]  /*28b00*/  MOV R18, R11 ;  /* 0x0000000b00127202 */ /* 0x000fe40000000f00 */
[----:B------:R-:W2:Y:S03]  /*28b10*/  LDL.LU.64 R10, [R1+0x1b40] ;  /* 0x001b4000010a7983 */ /* 0x000ea60000300a00 */
[----:B------:R0:W-:Y:S02]  /*28b20*/  STL.64 [R1+0x1a70], R18 ;  /* 0x001a701201007387 */ /* 0x0001e40000100a00 */
[----:B0-----:R-:W4:Y:S01]  /*28b30*/  LDL R18, [R1+0x1f8] ;  /* 0x0001f80001127983 */ /* 0x001f220000100800 */
[----:B------:R-:W-:-:S02]  /*28b40*/  IMAD.MOV.U32 R19, RZ, RZ, R29 ;  /* 0x000000ffff137224 */ /* 0x000fc400078e001d */
[----:B------:R-:W3:Y:S01]  /*28b50*/  LDL.LU R29, [R1+0x1b38] ;  /* 0x001b3800011d7983 */ /* 0x000ee20000300800 */
        /* <DEDUP_REMOVED lines=43> */
[----:B------:R-:W4:Y:S01]  /*28e10*/  LDL.LU.64 R6, [R1+0x1aa0] ;  /* 0x001aa00001067983 */ /* 0x000f220000300a00 */
[----:B------:R-:W4:Y:S11]  /*28e20*/  LDL.LU.64 R4, [R1+0x1a98] ;  /* 0x001a980001047983 */ /* 0x000f360000300a00 */
[----:B------:R-:W-:Y:S09]  /*28e30*/  @!UPT UIADD3 URZ, URZ, URZ, URZ ;  /* 0x0000003f3f3ff290 */ /* 0x000ff2000fffe03f */
[----:B------:R-:W-:Y:S01]  /*28e40*/  STL.64 [R1+0x340], R8 ;  /* 0x0003400801007387 */ /* 0x000fe20000100a00 */
[----:B------:R0:W-:Y:S03]  /*28e50*/  STL.64 [R1+0x348], R10 ;  /* 0x0003480a01007387 */ /* 0x0001e60000100a00 */
[----:B0-----:R-:W2:Y:S01]  /*28e60*/  LDL.LU.64 R10, [R1+0x1a90] ;  /* 0x001a9000010a7983 */ /* 0x001ea20000300a00 */
[----:B------:R-:W2:Y:S01]  /*28e70*/  LDL.LU.64 R8, [R1+0x1a88] ;  /* 0x001a880001087983 */ /* 0x000ea20000300a00 */
[C---:B----4-:R-:W-:Y:S02]  /*28e80*/  HMMA.16816.F32 R16, R24.reuse, R18, R4 ;  /* 0x000000121810723c */ /* 0x050fe40000001804 */
[----:B------:R-:W2:Y:S11]  /*28e90*/  LDL.LU.64 R6, [R1+0x1a80] ;  /* 0x001a800001067983 */ /* 0x000eb60000300a00 */
[----:B------:R-:W-:Y:S10]  /*28ea0*/  @!UPT UIADD3 URZ, URZ, URZ, URZ ;  /* 0x0000003f3f3ff290 */ /* 0x000ff4000fffe03f */
[----:B------:R-:W-:Y:S01]  /*28eb0*/  STL.64 [R1+0x320], R16 ;  /* 0x0003201001007387 */ /* 0x000fe20000100a00 */
[----:B------:R0:W-:Y:S02]  /*28ec0*/  STL.64 [R1+0x328], R18 ;  /* 0x0003281201007387 */ /* 0x0001e40000100a00 */
[----:B------:R-:W4:Y:S01]  /*28ed0*/  LDL.LU R21, [R1+0x7f8] ;  /* 0x0007f80001157983 */ /* 0x000f220000300800 */
[----:B--2---:R-:W-:Y:S11]  /*28ee0*/  HMMA.16816.F32 R4, R24, R6, R8 ;  /* 0x000000061804723c */ /* 0x004ff60000001808 */
[----:B------:R-:W-:Y:S11]  /*28ef0*/  @!UPT UIADD3 URZ, URZ, URZ, URZ ;  /* 0x0000003f3f3ff290 */ /* 0x000ff6000fffe03f */
[----:B------:R-:W-:Y:S01]  /*28f00*/  @!UPT UIADD3 URZ, URZ, URZ, URZ ;  /* 0x0000003f3f3ff290 */ /* 0x000fe2000fffe03f */
[----:B------:R-:W-:Y:S01]  /*28f10*/  STL.64 [R1+0x650], R4 ;  /* 0x0006500401007387 */ /* 0x000fe20000100a00 */
[----:B------:R-:W-:Y:S02]  /*28f20*/  STL.64 [R1+0x658], R6 ;  /* 0x0006580601007387 */ /* 0x000fe40000100a00 */
[----:B------:R-:W2:Y:S02]  /*28f30*/  LDL.64 R10, [R1+0x118] ;  /* 0x00011800010a7983 */ /* 0x000ea40000100a00 */
[----:B--2---:R1:W-:Y:S01]  /*28f40*/  STL.64 [R1+0x1a28], R10 ;  /* 0x001a280a01007387 */ /* 0x0043e20000100a00 */
[----:B0-----:R-:W2:Y:S02]  /*28f50*/  LDL R18, [R1+0x178] ;  /* 0x0001780001127983 */ /* 0x001ea40000100800 */
[----:B------:R-:W2:Y:S01]  /*28f60*/  LDL R19, [R1+0x17c] ;  /* 0x00017c0001137983 */ /* 0x000ea20000100800 */
[----:B-1----:R-:W5:Y:S04]  /*28f70*/  LDL R10, [R1+0x128] ;  /* 0x00012800010a7983 */ /* 0x002f680000100800 */
[----:B------:R-:W5:Y:S01]  /*28f80*/  LDL R11, [R1+0x12c] ;  /* 0x00012c00010b7983 */ /* 0x000f620000100800 */
[----:B------:R-:W4:Y:S02]  /*28f90*/  LDL.LU R20, [R1+0x7f4] ;  /* 0x0007f40001147983 */ /* 0x000f240000300800 */
[----:B---3--:R-:W-:Y:S01]  /*28fa0*/  FADD R0, R23, -R29 ;  /* 0x8000001d17007221 */ /* 0x008fe20000000000 */
[----:B----4-:R0:W-:Y:S04]  /*28fb0*/  STL.64 [R1+0x1a78], R20 ;  /* 0x001a781401007387 */ /* 0x0101e80000100a00 */
[----:B0-----:R-:W2:Y:S01]  /*28fc0*/  LDL.LU R20, [R1+0x2d0] ;  /* 0x0002d00001147983 */ /* 0x001ea20000300800 */
[----:B------:R-:W2:Y:S02]  /*28fd0*/  LDL.LU R21, [R1+0x2d4] ;  /* 0x0002d40001157983 */ /* 0x000ea40000300800 */
[----:B------:R-:W2:Y:S02]  /*28fe0*/  LDL.LU R22, [R1+0x2d8] ;  /* 0x0002d80001167983 */ /* 0x000ea40000300800 */
[----:B------:R-:W2:Y:S01]  /*28ff0*/  LDL.LU R23, [R1+0x2dc] ;  /* 0x0002dc0001177983 */ /* 0x000ea20000300800 */
[----:B-----5:R0:W-:Y:S04]  /*29000*/  STL.64 [R1+0x1a48], R10 ;  /* 0x001a480a01007387 */ /* 0x0201e80000100a00 */
[----:B0-----:R-:W3:Y:S04]  /*29010*/  LDL R10, [R1+0x148] ;  /* 0x00014800010a7983 */ /* 0x001ee80000100800 */
[----:B------:R-:W3:Y:S01]  /*29020*/  LDL R11, [R1+0x14c] ;  /* 0x00014c00010b7983 */ /* 0x000ee20000100800 */
[----:B------:R-:W4:Y:S01]  /*29030*/  LDL.LU R8, [R1+0x7fc] ;  /* 0x0007fc0001087983 */ /* 0x000f220000300800 */
[----:B------:R-:W-:-:S02]  /*29040*/  MOV R7, R13 ;  /* 0x0000000d00077202 */ /* 0x000fc40000000f00 */
[----:B---3--:R0:W-:Y:S01]  /*29050*/  STL.64 [R1+0x1a58], R10 ;  /* 0x001a580a01007387 */ /* 0x0081e20000100a00 */
[----:B------:R-:W3:Y:S03]  /*29060*/  LDL R6, [R1+0x108] ;  /* 0x0001080001067983 */ /* 0x000ee60000100800 */
[----:B0-----:R-:W5:Y:S04]  /*29070*/  LDL R10, [R1+0x158] ;  /* 0x00015800010a7983 */ /* 0x001f680000100800 */
[----:B------:R-:W5:Y:S01]  /*29080*/  LDL R11, [R1+0x15c] ;  /* 0x00015c00010b7983 */ /* 0x000f620000100800 */
[----:B------:R-:W2:Y:S03]  /*29090*/  LDL.LU R13, [R1+0x810] ;  /* 0x00081000010d7983 */ /* 0x000ea60000300800 */
[----:B--2---:R0:W-:Y:S04]  /*290a0*/  STL.64 [R1+0x1a50], R12 ;  /* 0x001a500c01007387 */ /* 0x0041e80000100a00 */
[----:B0-----:R-:W2:Y:S01]  /*290b0*/  LDL.LU R12, [R1+0x1a0] ;  /* 0x0001a000010c7983 */ /* 0x001ea20000300800 */
[----:B------:R-:W2:Y:S02]  /*290c0*/  LDL.LU R13, [R1+0x1a4] ;  /* 0x0001a400010d7983 */ /* 0x000ea40000300800 */
[----:B------:R-:W2:Y:S02]  /*290d0*/  LDL.LU R14, [R1+0x1a8] ;  /* 0x0001a800010e7983 */ /* 0x000ea40000300800 */
[----:B------:R-:W2:Y:S01]  /*290e0*/  LDL.LU R15, [R1+0x1ac] ;  /* 0x0001ac00010f7983 */ /* 0x000ea20000300800 */
[----:B------:R-:W-:Y:S01]  /*290f0*/  HMMA.16816.F32 R16, R24, R18, R20 ;  /* 0x000000121810723c */ /* 0x000fe20000001814 */
[----:B--2---:R-:W-:Y:S01]  /*29100*/  STL.64 [R1+0x1a68], R14 ;  /* 0x001a680e01007387 */ /* 0x004fe20000100a00 */
[----:B------:R0:W-:Y:S03]  /*29110*/  STL.64 [R1+0x1a60], R12 ;  /* 0x001a600c01007387 */ /* 0x0001e60000100a00 */
[----:B0-----:R-:W5:Y:S01]  /*29120*/  LDL.LU R12, [R1+0x1b0] ;  /* 0x0001b000010c7983 */ /* 0x001f620000300800 */
[----:B------:R-:W5:Y:S02]  /*29130*/  LDL.LU R13, [R1+0x1b4] ;  /* 0x0001b400010d7983 */ /* 0x000f640000300800 */
[----:B------:R-:W5:Y:S02]  /*29140*/  LDL.LU R14, [R1+0x1b8] ;  /* 0x0001b800010e7983 */ /* 0x000f640000300800 */
[----:B------:R-:W5:Y:S01]  /*29150*/  LDL.LU R15, [R1+0x1bc] ;  /* 0x0001bc00010f7983 */ /* 0x000f620000300800 */
[----:B---3--:R0:W-:Y:S01]  /*29160*/  STL.64 [R1+0x1a20], R6 ;  /* 0x001a200601007387 */ /* 0x0081e20000100a00 */
[----:B------:R-:W2:Y:S02]  /*29170*/  LDL.LU R4, [R1+0x160] ;  /* 0x0001600001047983 */ /* 0x000ea40000300800 */
[----:B------:R-:W2:Y:S01]  /*29180*/  LDL.LU R5, [R1+0x164] ;  /* 0x0001640001057983 */ /* 0x000ea20000300800 */
[----:B0-----:R-:W3:Y:S01]  /*29190*/  LDL.LU R6, [R1+0x168] ;  /* 0x0001680001067983 */ /* 0x001ee20000300800 */
[----:B------:R-:W3:Y:S02]  /*291a0*/  LDL.LU R7, [R1+0x16c] ;  /* 0x00016c0001077983 */ /* 0x000ee40000300800 */
[----:B----4-:R-:W-:-:S02]  /*291b0*/  FADD R2, R8, -R29 ;  /* 0x8000001d08027221 */ /* 0x010fc40000000000 */
[----:B-----5:R-:W-:Y:S01]  /*291c0*/  HMMA.16816.F32 R8, R24, R10, R12 ;  /* 0x0000000a1808723c */ /* 0x020fe2000000180c */
[----:B---3--:R-:W-:Y:S01]  /*291d0*/  STL.64 [R1+0x1a38], R6 ;  /* 0x001a380601007387 */ /* 0x008fe20000100a00 */
[----:B--2---:R0:W-:Y:S03]  /*291e0*/  STL.64 [R1+0x1a30], R4 ;  /* 0x001a300401007387 */ /* 0x0041e60000100a00 */
[----:B0-----:R-:W2:Y:S01]  /*291f0*/  LDL.LU R4, [R1+0x190] ;  /* 0x0001900001047983 */ /* 0x001ea20000300800 */
[----:B------:R-:W2:Y:S02]  /*29200*/  LDL.LU R5, [R1+0x194] ;  /* 0x0001940001057983 */ /* 0x000ea40000300800 */
[----:B------:R-:W2:Y:S02]  /*29210*/  LDL.LU R6, [R1+0x198] ;  /* 0x0001980001067983 */ /* 0x000ea40000300800 */
[----:B------:R-:W2:Y:S01]  /*29220*/  LDL.LU R7, [R1+0x19c] ;  /* 0x00019c0001077983 */ /* 0x000ea20000300800 */
[----:B------:R-:W3:Y:S01]  /*29230*/  LDL.LU.64 R20, [R1+0x1a78] ;  /* 0x001a780001147983 */ /* 0x000ee20000300a00 */
[----:B------:R-:W-:Y:S02]  /*29240*/  STL.64 [R1+0x2d0], R16 ;  /* 0x0002d01001007387 */ /* 0x000fe40000100a00 */
[----:B------:R0:W-:Y:S02]  /*29250*/  STL.64 [R1+0x2d8], R18 ;  /* 0x0002d81201007387 */ /* 0x0001e40000100a00 */
[----:B0-----:R-:W4:Y:S01]  /*29260*/  LDL.LU.64 R18, [R1+0x1a70] ;  /* 0x001a700001127983 */ /* 0x001f220000300a00 */
[----:B------:R-:W5:Y:S02]  /*29270*/  LDL.LU R22, [R1+0x80c] ;  /* 0x00080c0001167983 */ /* 0x000f640000300800 */
[----:B------:R-:W2:Y:S02]  /*29280*/  LDL.LU R23, [R1+0x804] ;  /* 0x0008040001177983 */ /* 0x000ea40000300800 */
[----:B------:R-:W2:Y:S01]  /*29290*/  LDL.LU.64 R14, [R1+0x1a68] ;  /* 0x001a6800010e7983 */ /* 0x000ea20000300a00 */
[----:B------:R-:W2:Y:S01]  /*292a0*/  LDL.LU.64 R12, [R1+0x1a60] ;  /* 0x001a6000010c7983 */ /* 0x000ea20000300a00 */
[----:B------:R-:W-:Y:S02]  /*292b0*/  STL.64 [R1+0x660], R8 ;  /* 0x0006600801007387 */ /* 0x000fe40000100a00 */
[----:B------:R0:W-:Y:S02]  /*292c0*/  STL.64 [R1+0x668], R10 ;  /* 0x0006680a01007387 */ /* 0x0001e40000100a00 */
[----:B0-----:R-:W2:Y:S01]  /*292d0*/  LDL.LU.64 R10, [R1+0x1a58] ;  /* 0x001a5800010a7983 */ /* 0x001ea20000300a00 */
[----:B------:R-:W-:-:S04]  /*292e0*/  FMUL R0, R0, 1.4426950216293334961 ;  /* 0x3fb8aa3b00007820 */ /* 0x000fc80000400000 */
[----:B------:R-:W0:Y:S02]  /*292f0*/  MUFU.EX2 R17, R0 ;  /* 0x0000000000117308 */ /* 0x000e240000000800 */
[----:B0-----:R-:W-:Y:S01]  /*29300*/  STL [R1+0x76c], R17 ;  /* 0x00076c1101007387 */ /* 0x001fe20000100800 */
[----:B--2---:R-:W-:Y:S03]  /*29310*/  HMMA.16816.F32 R8, R24, R10, R12 ;  /* 0x0000000a1808723c */ /* 0x004fe6000000180c */
[----:B------:R-:W2:Y:S11]  /*29320*/  LDL.LU.64 R12, [R1+0x1a50] ;  /* 0x001a5000010c7983 */ /* 0x000eb60000300a00 */
[----:B------:R-:W-:Y:S09]  /*29330*/  @!UPT UIADD3 URZ, URZ, URZ, URZ ;  /* 0x0000003f3f3ff290 */ /* 0x000ff2000fffe03f */
[----:B------:R-:W-:Y:S01]  /*29340*/  STL.64 [R1+0x670], R8 ;  /* 0x0006700801007387 */ /* 0x000fe20000100a00 */
[----:B------:R0:W-:Y:S03]  /*29350*/  STL.64 [R1+0x678], R10 ;  /* 0x0006780a01007387 */ /* 0x0001e60000100a00 */
[----:B0-----:R-:W2:Y:S01]  /*29360*/  LDL.LU.64 R10, [R1+0x1a48] ;  /* 0x001a4800010a7983 */ /* 0x001ea20000300a00 */
[----:B------:R-:W-:-:S04]  /*29370*/  FMUL R0, R2, 1.4426950216293334961 ;  /* 0x3fb8aa3b02007820 */ /* 0x000fc80000400000 */
[----:B------:R-:W0:Y:S02]  /*29380*/  MUFU.EX2 R16, R0 ;  /* 0x0000000000107308 */ /* 0x000e240000000800 */
[----:B0-----:R-:W-:Y:S01]  /*29390*/  STL [R1+0x768], R16 ;  /* 0x0007681001007387 */ /* 0x001fe20000100800 */
[----:B----4-:R0:W-:Y:S02]  /*293a0*/  STL.64 [R1+0x19a0], R18 ;  /* 0x0019a01201007387 */ /* 0x0101e40000100a00 */
[----:B------:R1:W-:Y:S01]  /*293b0*/  STL.64 [R1+0x1998], R16 ;  /* 0x0019981001007387 */ /* 0x0003e20000100a00 */
[----:B0-----:R-:W-:Y:S01]  /*293c0*/  MOV R18, R28 ;  /* 0x0000001c00127202 */ /* 0x001fe20000000f00 */
[----:B-1----:R-:W4:Y:S01]  /*293d0*/  LDL.LU R16, [R1+0x130] ;  /* 0x0001300001107983 */ /* 0x002f220000300800 */
[----:B------:R-:W4:Y:S02]  /*293e0*/  LDL.LU R17, [R1+0x134] ;  /* 0x0001340001117983 */ /* 0x000f240000300800 */
[----:B------:R-:W3:Y:S02]  /*293f0*/  LDL.LU R28, [R1+0x1a40] ;  /* 0x001a4000011c7983 */ /* 0x000ee40000300800 */
[----:B------:R-:W-:Y:S01]  /*29400*/  STL [R1+0x17e0], R29 ;  /* 0x0017e01d01007387 */ /* 0x000fe20000100800 */
[----:B--2---:R-:W-:Y:S01]  /*29410*/  HMMA.16816.F32 R8, R24, R10, R4 ;  /* 0x0000000a1808723c */ /* 0x004fe20000001804 */
[----:B------:R-:W2:Y:S01]  /*29420*/  LDL.LU.64 R6, [R1+0x1a38] ;  /* 0x001a380001067983 */ /* 0x000ea20000300a00 */
[----:B------:R-:W2:Y:S11]  /*29430*/  LDL.LU.64 R4, [R1+0x1a30] ;  /* 0x001a300001047983 */ /* 0x000eb60000300a00 */
[----:B------:R-:W-:Y:S10]  /*29440*/  @!UPT UIADD3 URZ, URZ, URZ, URZ ;  /* 0x0000003f3f3ff290 */ /* 0x000ff4000fffe03f */
[----:B------:R-:W-:Y:S01]  /*29450*/  STL.64 [R1+0x680], R8 ;  /* 0x0006800801007387 */ /* 0x000fe20000100a00 */
[----:B------:R0:W-:Y:S03]  /*29460*/  STL.64 [R1+0x688], R10 ;  /* 0x0006880a01007387 */ /* 0x0001e60000100a00 */
[----:B0-----:R-:W2:Y:S01]  /*29470*/  LDL.LU.64 R10, [R1+0x1a28] ;  /* 0x001a2800010a7983 */ /* 0x001ea20000300a00 */
[----:B---3--:R-:W-:Y:S02]  /*29480*/  FADD R2, R20, -R29 ;  /* 0x8000001d14027221 */ /* 0x008fe40000000000 */
[----:B------:R-:W-:Y:S02]  /*29490*/  IMAD.MOV.U32 R19, RZ, RZ, R12 ;  /* 0x000000ffff137224 */ /* 0x000fe400078e000c */
[----:B------:R-:W-:-:S04]  /*294a0*/  FMUL R0, R2, 1.4426950216293334961 ;  /* 0x3fb8aa3b02007820 */ /* 0x000fc80000400000 */
[----:B------:R-:W0:Y:S02]  /*294b0*/  MUFU.EX2 R12, R0 ;  /* 0x00000000000c7308 */ /* 0x000e240000000800 */
[----:B0-----:R-:W-:Y:S01]  /*294c0*/  STL [R1+0x81c], R12 ;  /* 0x00081c0c01007387 */ /* 0x001fe20000100800 */
[----:B--2---:R-:W-:Y:S11]  /*294d0*/  HMMA.16816.F32 R4, R24, R10, R4 ;  /* 0x0000000a1804723c */ /* 0x004ff60000001804 */
[----:B------:R-:W-:Y:S11]  /*294e0*/  @!UPT UIADD3 URZ, URZ, URZ, URZ ;  /* 0x0000003f3f3ff290 */ /* 0x000ff6000fffe03f */
[----:B------:R-:W-:Y:S01]  /*294f0*/  @!UPT UIADD3 URZ, URZ, URZ, URZ ;  /* 0x0000003f3f3ff290 */ /* 0x000fe2000fffe03f */
[----:B------:R-:W-:Y:S01]  /*29500*/  STL.64 [R1+0x690], R4 ;  /* 0x0006900401007387 */ /* 0x000fe20000100a00 */
[----:B------:R0:W-:Y:S03]  /*29510*/  STL.64 [R1+0x698], R6 ;  /* 0x0006980601007387 */ /* 0x0001e60000100a00 */
[----:B0-----:R-:W4:Y:S01]  /*29520*/  LDL.LU.64 R6, [R1+0x1a20] ;  /* 0x001a200001067983 */ /* 0x001f220000300a00 */
[----:B------:R-:W-:-:S04]  /*29530*/  FADD R2, R21, -R29 ;  /* 0x8000001d15027221 */ /* 0x000fc80000000000 */
[----:B------:R-:W-:Y:S02]  /*29540*/  FMUL R0, R2, 1.4426950216293334961 ;  /* 0x3fb8aa3b02007820 */ /* 0x000fe40000400000 */
[----:B------:R-:W-:Y:S02]  /*29550*/  FADD R2, R13, -R28 ;  /* 0x8000001c0d027221 */ /* 0x000fe40000000000 */
[----:B------:R0:W1:Y:S01]  /*29560*/  MUFU.EX2 R13, R0 ;  /* 0x00000000000d7308 */ /* 0x0000620000000800 */
[----:B------:R-:W-:Y:S02]  /*29570*/  MOV R9, R11 ;  /* 0x0000000b00097202 */ /* 0x000fe40000000f00 */
[----:B------:R-:W-:-:S03]  /*29580*/  MOV R21, R3 ;  /* 0x0000000300157202 */ /* 0x000fc60000000f00 */
[----:B------:R-:W-:Y:S01]  /*29590*/  STL [R1+0x17e8], R9 ;  /* 0x0017e80901007387 */ /* 0x000fe20000100800 */
[----:B0-----:R-:W-:Y:S02]  /*295a0*/  FMUL R0, R2, 1.4426950216293334961 ;  /* 0x3fb8aa3b02007820 */ /* 0x001fe40000400000 */
[--C-:B-----5:R-:W-:Y:S02]  /*295b0*/  FADD R2, R22, -R28.reuse ;  /* 0x8000001c16027221 */ /* 0x120fe40000000000 */
[----:B------:R0:W2:Y:S01]  /*295c0*/  MUFU.EX2 R14, R0 ;  /* 0x00000000000e7308 */ /* 0x0000a20000000800 */
[----:B-1----:R-:W-:Y:S01]  /*295d0*/  STL [R1+0x818], R13 ;  /* 0x0008180d01007387 */ /* 0x002fe20000100800 */
[----:B0-----:R-:W-:Y:S02]  /*295e0*/  FMUL R0, R2, 1.4426950216293334961 ;  /* 0x3fb8aa3b02007820 */ /* 0x001fe40000400000 */
[----:B------:R-:W-:Y:S01]  /*295f0*/  FADD R2, R23, -R28 ;  /* 0x8000001c17027221 */ /* 0x000fe20000000000 */
[----:B----4-:R-:W-:Y:S11]  /*29600*/  HMMA.16816.F32 R4, R24, R6, R16 ;  /* 0x000000061804723c */ /* 0x010ff60000001810 */
[----:B------:R-:W-:Y:S11]  /*29610*/  @!UPT UIADD3 URZ, URZ, URZ, URZ ;  /* 0x0000003f3f3ff290 */ /* 0x000ff6000fffe03f */
[----:B------:R-:W-:Y:S01]  /*29620*/  @!UPT UIADD3 URZ, URZ, URZ, URZ ;  /* 0x0000003f3f3ff290 */ /* 0x000fe2000fffe03f */
[----:B------:R-:W-:Y:S01]  /*29630*/  STL.64 [R1+0x6a0], R4 ;  /* 0x0006a00401007387 */ /* 0x000fe20000100a00 */
[----:B------:R0:W-:Y:S02]  /*29640*/  STL.64 [R1+0x6a8], R6 ;  /* 0x0006a80601007387 */ /* 0x0001e40000100a00 */
[----:B------:R-:W3:Y:S02]  /*29650*/  LDL.LU R20, [R1+0x20] ;  /* 0x0000200001147983 */ /* 0x000ee40000300800 */
[----:B------:R-:W4:Y:S01]  /*29660*/  LDL.LU R3, [R1+0x1a18] ;  /* 0x001a180001037983 */ /* 0x000f220000300800 */
[----:B------:R-:W5:Y:S01]  /*29670*/  LDL.LU R22, [R1+0x28] ;  /* 0x0000280001167983 */ /* 0x000f620000300800 */
[----:B------:R-:W5:Y:S03]  /*29680*/  LDL.LU R23, [R1+0x2c] ;  /* 0x00002c0001177983 */ /* 0x000f660000300800 */
[----:B0-----:R-:W2:Y:S01]  /*29690*/  LDL.LU.64 R6, [R1+0x38] ;  /* 0x0000380001067983 */ /* 0x001ea20000300a00 */
[----:B----4-:R-:W-:-:S03]  /*296a0*/  IMAD.MOV.U32 R19, RZ, RZ, R3 ;  /* 0x000000ffff137224 */ /* 0x010fc600078e0003 */
[----:B--2---:R0:W-:Y:S01]  /*296b0*/  STL.64 [R1+0x19c8], R6 ;  /* 0x0019c80601007387 */ /* 0x0041e20000100a00 */
[----:B-----5:R-:W-:Y:S02]  /*296c0*/  STL.64 [R1+0x19b0], R22 ;  /* 0x0019b01601007387 */ /* 0x020fe40000100a00 */
[----:B---3--:R-:W-:Y:S02]  /*296d0*/  STL.64 [R1+0x19a8], R20 ;  /* 0x0019a81401007387 */ /* 0x008fe40000100a00 */
[----:B------:R-:W2:Y:S01]  /*296e0*/  LDL R18, [R1+0x18] ;  /* 0x0000180001127983 */ /* 0x000ea20000100800 */
[----:B------:R-:W3:Y:S01]  /*296f0*/  LDL.64 R10, [R1+0xc8] ;  /* 0x0000c800010a7983 */ /* 0x000ee20000100a00 */
[----:B------:R-:W4:Y:S03]  /*29700*/  LDL.LU R3, [R1+0x808] ;  /* 0x0008080001037983 */ /* 0x000f260000300800 */
[----:B0-----:R-:W5:Y:S04]  /*29710*/  LDL.LU.64 R6, [R1+0x78] ;  /* 0x0000780001067983 */ /* 0x001f680000300a00 */
[----:B-----5:R0:W-:Y:S04]  /*29720*/  STL.64 [R1+0x19e0], R6 ;  /* 0x0019e00601007387 */ /* 0x0201e80000100a00 */
[----:B0-----:R-:W5:Y:S04]  /*29730*/  LDL.LU.64 R6, [R1+0x88] ;  /* 0x0000880001067983 */ /* 0x001f680000300a00 */
[----:B-----5:R0:W-:Y:S04]  /*29740*/  STL.64 [R1+0x19f8], R6 ;  /* 0x0019f80601007387 */ /* 0x0201e80000100a00 */
[----:B0-----:R-:W5:Y:S04]  /*29750*/  LDL.LU.64 R6, [R1+0x98] ;  /* 0x0000980001067983 */ /* 0x001f680000300a00 */
[----:B-----5:R0:W-:Y:S01]  /*29760*/  STL.64 [R1+0x1a10], R6 ;  /* 0x001a100601007387 */ /* 0x0201e20000100a00 */
[----:B------:R-:W3:Y:S02]  /*29770*/  LDL.LU R4, [R1+0xf0] ;  /* 0x0000f00001047983 */ /* 0x000ee40000300800 */
[----:B------:R-:W3:Y:S01]  /*29780*/  LDL.LU R5, [R1+0xf4] ;  /* 0x0000f40001057983 */ /* 0x000ee20000300800 */
[----:B0-----:R-:W3:Y:S01]  /*29790*/  LDL.LU R6, [R1+0xf8] ;  /* 0x0000f80001067983 */ /* 0x001ee20000300800 */
[----:B------:R-:W3:Y:S02]  /*297a0*/  LDL.LU R7, [R1+0xfc] ;  /* 0x0000fc0001077983 */ /* 0x000ee40000300800 */
[----:B--2---:R0:W-:Y:S02]  /*297b0*/  STL.64 [R1+0x19c0], R18 ;  /* 0x0019c01201007387 */ /* 0x0041e40000100a00 */
[----:B------:R-:W2:Y:S01]  /*297c0*/  LDL.LU R16, [R1+0xa0] ;  /* 0x0000a00001107983 */ /* 0x000ea20000300800 */
[----:B------:R-:W2:Y:S04]  /*297d0*/  LDL.LU R17, [R1+0xa4] ;  /* 0x0000a40001117983 */ /* 0x000ea80000300800 */
[----:B0-----:R-:W5:Y:S01]  /*297e0*/  LDL.LU R18, [R1+0xa8] ;  /* 0x0000a80001127983 */ /* 0x001f620000300800 */
[----:B------:R-:W5:Y:S03]  /*297f0*/  LDL.LU R19, [R1+0xac] ;  /* 0x0000ac0001137983 */ /* 0x000f660000300800 */
[----:B-----5:R-:W-:Y:S01]  /*29800*/  STL.64 [R1+0x19d8], R18 ;  /* 0x0019d81201007387 */ /* 0x020fe20000100a00 */
[----:B--2---:R0:W-:Y:S03]  /*29810*/  STL.64 [R1+0x19d0], R16 ;  /* 0x0019d01001007387 */ /* 0x0041e60000100a00 */
[----:B0-----:R-:W2:Y:S01]  /*29820*/  LDL.LU R16, [R1+0xb0] ;  /* 0x0000b00001107983 */ /* 0x001ea20000300800 */
[----:B------:R-:W2:Y:S02]  /*29830*/  LDL.LU R17, [R1+0xb4] ;  /* 0x0000b40001117983 */ /* 0x000ea40000300800 */
[----:B------:R-:W5:Y:S02]  /*29840*/  LDL.LU R18, [R1+0xb8] ;  /* 0x0000b80001127983 */ /* 0x000f640000300800 */
[----:B------:R-:W5:Y:S01]  /*29850*/  LDL.LU R19, [R1+0xbc] ;  /* 0x0000bc0001137983 */ /* 0x000f620000300800 */
[C---:B---3--:R-:W-:Y:S01]  /*29860*/  HMMA.16816.F32 R4, R24.reuse, R10, R4 ;  /* 0x0000000a1804723c */ /* 0x048fe20000001804 */
[----:B-----5:R-:W-:Y:S01]  /*29870*/  STL.64 [R1+0x19f0], R18 ;  /* 0x0019f01201007387 */ /* 0x020fe20000100a00 */
[----:B--2---:R0:W-:Y:S03]  /*29880*/  STL.64 [R1+0x19e8], R16 ;  /* 0x0019e81001007387 */ /* 0x0041e60000100a00 */
[----:B0-----:R-:W2:Y:S01]  /*29890*/  LDL.LU R16, [R1+0xd0] ;  /* 0x0000d00001107983 */ /* 0x001ea20000300800 */
[----:B------:R-:W2:Y:S02]  /*298a0*/  LDL.LU R17, [R1+0xd4] ;  /* 0x0000d40001117983 */ /* 0x000ea40000300800 */
[----:B------:R-:W3:Y:S02]  /*298b0*/  LDL.LU R18, [R1+0xd8] ;  /* 0x0000d80001127983 */ /* 0x000ee40000300800 */
[----:B------:R-:W3:Y:S02]  /*298c0*/  LDL.LU R19, [R1+0xdc] ;  /* 0x0000dc0001137983 */ /* 0x000ee40000300800 */
[----:B---3--:R-:W-:Y:S01]  /*298d0*/  STL.64 [R1+0x1a08], R18 ;  /* 0x001a081201007387 */ /* 0x008fe20000100a00 */
[----:B--2---:R0:W-:Y:S03]  /*298e0*/  STL.64 [R1+0x1a00], R16 ;  /* 0x001a001001007387 */ /* 0x0041e60000100a00 */
[----:B0-----:R-:W2:Y:S01]  /*298f0*/  LDL.LU R16, [R1+0xe0] ;  /* 0x0000e00001107983 */ /* 0x001ea20000300800 */
[----:B------:R-:W2:Y:S02]  /*29900*/  LDL.LU R17, [R1+0xe4] ;  /* 0x0000e40001117983 */ /* 0x000ea40000300800 */
[----:B------:R-:W2:Y:S02]  /*29910*/  LDL.LU R18, [R1+0xe8] ;  /* 0x0000e80001127983 */ /* 0x000ea40000300800 */
[----:B------:R-:W2:Y:S01]  /*29920*/  LDL.LU R19, [R1+0xec] ;  /* 0x0000ec0001137983 */ /* 0x000ea20000300800 */
[----:B------:R-:W3:Y:S01]  /*29930*/  LDL.LU R20, [R1+0x60] ;  /* 0x0000600001147983 */ /* 0x000ee20000300800 */
[----:B------:R-:W3:Y:S02]  /*29940*/  LDL.LU R21, [R1+0x64] ;  /* 0x0000640001157983 */ /* 0x000ee40000300800 */
[----:B------:R-:W3:Y:S02]  /*29950*/  LDL.LU R22, [R1+0x68] ;  /* 0x0000680001167983 */ /* 0x000ee40000300800 */
[----:B------:R-:W3:Y:S01]  /*29960*/  LDL.LU R23, [R1+0x6c] ;  /* 0x00006c0001177983 */ /* 0x000ee20000300800 */
[----:B------:R-:W-:Y:S01]  /*29970*/  STL [R1+0x764], R14 ;  /* 0x0007640e01007387 */ /* 0x000fe20000100800 */
[----:B------:R-:W-:Y:S02]  /*29980*/  STL.64 [R1+0x6b0], R4 ;  /* 0x0006b00401007387 */ /* 0x000fe40000100a00 */
[----:B------:R0:W-:Y:S02]  /*29990*/  STL.64 [R1+0x6b8], R6 ;  /* 0x0006b80601007387 */ /* 0x0001e40000100a00 */
[----:B0-----:R-:W2:Y:S01]  /*299a0*/  LDL.LU.64 R6, [R1+0x1a10] ;  /* 0x001a100001067983 */ /* 0x001ea20000300a00 */
[----:B------:R4:W0:Y:S02]  /*299b0*/  MUFU.EX2 R15, R0 ;  /* 0x00000000000f7308 */ /* 0x0008240000000800 */
[----:B----4-:R-:W-:Y:S01]  /*299c0*/  FADD R0, R3, -R28 ;  /* 0x8000001c03007221 */ /* 0x010fe20000000000 */
[----:B0-----:R-:W-:Y:S01]  /*299d0*/  STL [R1+0x760], R15 ;  /* 0x0007600f01007387 */ /* 0x001fe20000100800 */
[----:B------:R0:W-:Y:S01]  /*299e0*/  STL [R1+0x17e4], R28 ;  /* 0x0017e41c01007387 */ /* 0x0001e20000100800 */
[----:B--2---:R-:W-:Y:S01]  /*299f0*/  HMMA.16816.F32 R16, R24, R6, R16 ;  /* 0x000000061810723c */ /* 0x004fe20000001810 */
        /* <DEDUP_REMOVED lines=8> */
[----:B------:R-:W-:-:S06]  /*29a80*/  FMUL R2, R2, 1.4426950216293334961 ;  /* 0x3fb8aa3b02027820 */ /* 0x000fcc0000400000 */
[----:B------:R-:W0:Y:S02]  /*29a90*/  MUFU.EX2 R2, R2 ;  /* 0x0000000200027308 */ /* 0x000e240000000800 */
[----:B0-----:R-:W-:Y:S01]  /*29aa0*/  STL [R1+0x810], R2 ;  /* 0x0008100201007387 */ /* 0x001fe20000100800 */
[----:B------:R-:W-:Y:S02]  /*29ab0*/  STL [R1+0x17f0], R29 ;  /* 0x0017f01d01007387 */ /* 0x000fe40000100800 */
[----:B------:R0:W-:Y:S01]  /*29ac0*/  STL [R1+0x17ec], R28 ;  /* 0x0017ec1c01007387 */ /* 0x0001e20000100800 */
[----:B--2---:R-:W-:Y:S01]  /*29ad0*/  HMMA.16816.F32 R16, R24, R6, R16 ;  /* 0x000000061810723c */ /* 0x004fe20000001810 */
[----:B0-----:R-:W-:Y:S02]  /*29ae0*/  MOV R28, R6 ;  /* 0x00000006001c7202 */ /* 0x001fe40000000f00 */
[----:B------:R-:W-:Y:S11]  /*29af0*/  MOV R11, R7 ;  /* 0x00000007000b7202 */ /* 0x000ff60000000f00 */
[----:B------:R-:W-:Y:S09]  /*29b00*/  @!UPT UIADD3 URZ, URZ, URZ, URZ ;  /* 0x0000003f3f3ff290 */ /* 0x000ff2000fffe03f */
[----:B------:R-:W-:Y:S01]  /*29b10*/  STL.64 [R1+0x710], R16 ;  /* 0x0007101001007387 */ /* 0x000fe20000100a00 */
[----:B------:R0:W-:Y:S03]  /*29b20*/  STL.64 [R1+0x718], R18 ;  /* 0x0007181201007387 */ /* 0x0001e60000100a00 */
[----:B0-----:R-:W2:Y:S01]  /*29b30*/  LDL.LU.64 R18, [R1+0x19f0] ;  /* 0x0019f00001127983 */ /* 0x001ea20000300a00 */
[----:B------:R-:W2:Y:S02]  /*29b40*/  LDL.LU.64 R16, [R1+0x19e8] ;  /* 0x0019e80001107983 */ /* 0x000ea40000300a00 */
[----:B------:R-:W2:Y:S02]  /*29b50*/  LDL.LU.64 R6, [R1+0x19e0] ;  /* 0x0019e00001067983 */ /* 0x000ea40000300a00 */
[----:B------:R-:W-:-:S06]  /*29b60*/  FMUL R0, R0, 1.4426950216293334961 ;  /* 0x3fb8aa3b00007820 */ /* 0x000fcc0000400000 */
[----:B------:R-:W0:Y:S01]  /*29b70*/  MUFU.EX2 R0, R0 ;  /* 0x0000000000007308 */ /* 0x000e220000000800 */
[----:B------:R-:W-:Y:S01]  /*29b80*/  MOV R9, R10 ;  /* 0x0000000a00097202 */ /* 0x000fe20000000f00 */
[----:B0-----:R-:W-:Y:S01]  /*29b90*/  STL [R1+0x80c], R0 ;  /* 0x00080c0001007387 */ /* 0x001fe20000100800 */
        /* <DEDUP_REMOVED lines=9> */
[C---:B--2---:R-:W-:Y:S11]  /*29c30*/  HMMA.16816.F32 R16, R24.reuse, R6, R16 ;  /* 0x000000061810723c */ /* 0x044ff60000001810 */
[----:B------:R-:W-:Y:S11]  /*29c40*/  @!UPT UIADD3 URZ, URZ, URZ, URZ ;  /* 0x0000003f3f3ff290 */ /* 0x000ff6000fffe03f */
[----:B------:R-:W-:Y:S01]  /*29c50*/  @!UPT UIADD3 URZ, URZ, URZ, URZ ;  /* 0x0000003f3f3ff290 */ /* 0x000fe2000fffe03f */
[----:B------:R-:W-:Y:S01]  /*29c60*/  STL.64 [R1+0x6f0], R16 ;  /* 0x0006f01001007387 */ /* 0x000fe20000100a00 */
[----:B------:R0:W-:Y:S03]  /*29c70*/  STL.64 [R1+0x6f8], R18 ;  /* 0x0006f81201007387 */ /* 0x0001e60000100a00 */
[----:B0-----:R-:W3:Y:S01]  /*29c80*/  LDL.LU.64 R18, [R1+0x19c0] ;  /* 0x0019c00001127983 */ /* 0x001ee20000300a00 */
[----:B------:R-:W-:Y:S01]  /*29c90*/  MOV R8, R6 ;  /* 0x0000000600087202 */ /* 0x000fe20000000f00 */
[----:B------:R-:W-:Y:S02]  /*29ca0*/  IMAD.MOV.U32 R4, RZ, RZ, R7 ;  /* 0x000000ffff047224 */ /* 0x000fe400078e0007 */
[----:B------:R-:W2:Y:S01]  /*29cb0*/  LDL.LU.64 R6, [R1+0x19b8] ;  /* 0x0019b80001067983 */ /* 0x000ea20000300a00 */
[----:B------:R0:W-:Y:S02]  /*29cc0*/  STL.64 [R1+0x1800], R10 ;  /* 0x0018000a01007387 */ /* 0x0001e40000100a00 */
[----:B------:R-:W-:Y:S01]  /*29cd0*/  STL.64 [R1+0x17f8], R8 ;  /* 0x0017f80801007387 */ /* 0x000fe20000100a00 */
[----:B0-----:R-:W4:Y:S01]  /*29ce0*/  LDL.LU.64 R10, [R1+0x8] ;  /* 0x00000800010a7983 */ /* 0x001f220000300a00 */
[C---:B---3--:R-:W-:Y:S03]  /*29cf0*/  HMMA.16816.F32 R16, R24.reuse, R18, R20 ;  /* 0x000000121810723c */ /* 0x048fe60000001814 */
[----:B------:R-:W4:Y:S01]  /*29d00*/  LDL.LU.64 R22, [R1+0x19b0] ;  /* 0x0019b00001167983 */ /* 0x000f220000300a00 */
[----:B------:R-:W4:Y:S11]  /*29d10*/  LDL.LU.64 R20, [R1+0x19a8] ;  /* 0x0019a80001147983 */ /* 0x000f360000300a00 */
[----:B------:R-:W-:Y:S08]  /*29d20*/  @!UPT UIADD3 URZ, URZ, URZ, URZ ;  /* 0x0000003f3f3ff290 */ /* 0x000ff0000fffe03f */
[----:B------:R-:W-:Y:S01]  /*29d30*/  STL.64 [R1+0x6e0], R16 ;  /* 0x0006e01001007387 */ /* 0x000fe20000100a00 */
[----:B------:R0:W-:Y:S03]  /*29d40*/  STL.64 [R1+0x6e8], R18 ;  /* 0x0006e81201007387 */ /* 0x0001e60000100a00 */
[----:B0-----:R-:W3:Y:S01]  /*29d50*/  LDL.LU.64 R18, [R1+0x19a0] ;  /* 0x0019a00001127983 */ /* 0x001ee20000300a00 */
[----:B------:R-:W5:Y:S01]  /*29d60*/  LDL.LU.64 R16, [R1+0x1998] ;  /* 0x0019980001107983 */ /* 0x000f620000300a00 */
[C---:B----4-:R-:W-:Y:S11]  /*29d70*/  HMMA.16816.F32 R20, R24.reuse, R10, R20 ;  /* 0x0000000a1814723c */ /* 0x050ff60000001814 */
[----:B------:R-:W-:Y:S11]  /*29d80*/  @!UPT UIADD3 URZ, URZ, URZ, URZ ;  /* 0x0000003f3f3ff290 */ /* 0x000ff6000fffe03f */
[----:B------:R-:W-:Y:S01]  /*29d90*/  @!UPT UIADD3 URZ, URZ, URZ, URZ ;  /* 0x0000003f3f3ff290 */ /* 0x000fe2000fffe03f */
[----:B------:R-:W-:Y:S01]  /*29da0*/  STL.64 [R1+0x6d0], R20 ;  /* 0x0006d01401007387 */ /* 0x000fe20000100a00 */
[----:B------:R0:W-:Y:S03]  /*29db0*/  STL.64 [R1+0x6d8], R22 ;  /* 0x0006d81601007387 */ /* 0x0001e60000100a00 */
[----:B0-----:R-:W2:Y:S01]  /*29dc0*/  LDL.LU.64 R22, [R1+0x1990] ;  /* 0x0019900001167983 */ /* 0x001ea20000300a00 */
[----:B------:R-:W2:Y:S01]  /*29dd0*/  LDL.LU.64 R20, [R1+0x1988] ;  /* 0x0019880001147983 */ /* 0x000ea20000300a00 */
[----:B------:R-:W-:Y:S02]  /*29de0*/  MOV R5, R10 ;  /* 0x0000000a00057202 */ /* 0x000fe40000000f00 */
[----:B------:R-:W4:Y:S01]  /*29df0*/  LDL.LU R10, [R1+0x298] ;  /* 0x00029800010a7983 */ /* 0x000f220000300800 */
[----:B------:R-:W-:Y:S01]  /*29e00*/  MOV R3, R11 ;  /* 0x0000000b00037202 */ /* 0x000fe20000000f00 */
[----:B--2---:R-:W-:Y:S11]  /*29e10*/  HMMA.16816.F32 R20, R24, R6, R20 ;  /* 0x000000061814723c */ /* 0x004ff60000001814 */
[----:B------:R-:W-:Y:S11]  /*29e20*/  @!UPT UIADD3 URZ, URZ, URZ, URZ ;  /* 0x0000003f3f3ff290 */ /* 0x000ff6000fffe03f */
[----:B------:R-:W-:Y:S01]  /*29e30*/  @!UPT UIADD3 URZ, URZ, URZ, URZ ;  /* 0x0000003f3f3ff290 */ /* 0x000fe2000fffe03f */
[----:B------:R-:W-:Y:S01]  /*29e40*/  STL.64 [R1+0x6c0], R20 ;  /* 0x0006c01401007387 */ /* 0x000fe20000100a00 */
[----:B------:R-:W-:Y:S02]  /*29e50*/  STL.64 [R1+0x6c8], R22 ;  /* 0x0006c81601007387 */ /* 0x000fe40000100a00 */
[----:B------:R-:W4:Y:S01]  /*29e60*/  LDL.LU R11, [R1+0x29c] ;  /* 0x00029c00010b7983 */ /* 0x000f220000300800 */
[----:B-----5:R-:W-:Y:S01]  /*29e70*/  F2FP.PACK_AB R24, R16, R17 ;  /* 0x000000111018723e */ /* 0x020fe200000000ff */
[----:B----4-:R0:W-:Y:S01]  /*29e80*/  STL.64 [R1+0x1910], R10 ;  /* 0x0019100a01007387 */ /* 0x0101e20000100a00 */
[----:B------:R3:W-:Y:S02]  /*29e90*/  STL [R1+0x1728], R6 ;  /* 0x0017280601007387 */ /* 0x0007e40000100800 */
[----:B------:R1:W-:Y:S02]  /*29ea0*/  STL [R1+0x1714], R7 ;  /* 0x0017140701007387 */ /* 0x0003e40000100800 */
[----:B------:R-:W-:Y:S01]  /*29eb0*/  STL.64 [R1+0x1900], R4 ;  /* 0x0019000401007387 */ /* 0x000fe20000100a00 */
[----:B------:R-:W2:Y:S01]  /*29ec0*/  LDL.LU R16, [R1+0x1984] ;  /* 0x0019840001107983 */ /* 0x000ea20000300800 */
[----:B------:R-:W4:Y:S03]  /*29ed0*/  LDL.LU R17, [R1+0x1980] ;  /* 0x0019800001117983 */ /* 0x000f260000300800 */
[----:B0-----:R-:W5:Y:S01]  /*29ee0*/  LDL.LU R10, [R1+0x1c8] ;  /* 0x0001c800010a7983 */ /* 0x001f620000300800 */
[----:B------:R-:W5:Y:S01]  /*29ef0*/  LDL.LU R11, [R1+0x1cc] ;  /* 0x0001cc00010b7983 */ /* 0x000f620000300800 */
[----:B------:R-:W-:Y:S01]  /*29f00*/  F2FP.PACK_AB R25, R15, R14 ;  /* 0x0000000e0f19723e */ /* 0x000fe200000000ff */
[----:B---3--:R-:W-:Y:S01]  /*29f10*/  IMAD.MOV.U32 R6, RZ, RZ, R19 ;  /* 0x000000ffff067224 */ /* 0x008fe200078e0013 */
[----:B-1----:R-:W-:Y:S01]  /*29f20*/  MOV R7, R18 ;  /* 0x0000001200077202 */ /* 0x002fe20000000f00 */
[----:B-----5:R4:W-:Y:S01]  /*29f30*/  STL.64 [R1+0x1928], R10 ;  /* 0x0019280a01007387 */ /* 0x0209e20000100a00 */
[----:B------:R-:W3:Y:S02]  /*29f40*/  LDL.LU R15, [R1+0x197c] ;  /* 0x00197c00010f7983 */ /* 0x000ee40000300800 */
[----:B------:R-:W5:Y:S01]  /*29f50*/  LDL.LU R14, [R1+0x1978] ;  /* 0x00197800010e7983 */ /* 0x000f620000300800 */
[----:B----4-:R-:W-:Y:S01]  /*29f60*/  MOV R10, R17 ;  /* 0x00000011000a7202 */ /* 0x010fe20000000f00 */
[----:B--2---:R-:W-:-:S05]  /*29f70*/  IMAD.MOV.U32 R11, RZ, RZ, R16 ;  /* 0x000000ffff0b7224 */ /* 0x004fca00078e0010 */
[----:B------:R-:W-:Y:S01]  /*29f80*/  STL.64 [R1+0x1940], R10 ;  /* 0x0019400a01007387 */ /* 0x000fe20000100a00 */
[----:B------:R0:W-:Y:S02]  /*29f90*/  STL.64 [R1+0x1908], R6 ;  /* 0x0019080601007387 */ /* 0x0001e40000100a00 */
[----:B------:R-:W2:Y:S02]  /*29fa0*/  LDL.LU R4, [R1+0x540] ;  /* 0x0005400001047983 */ /* 0x000ea40000300800 */
[----:B------:R-:W2:Y:S01]  /*29fb0*/  LDL.LU R5, [R1+0x544] ;  /* 0x0005440001057983 */ /* 0x000ea20000300800 */
[----:B0-----:R-:W4:Y:S01]  /*29fc0*/  LDL.LU R6, [R1+0x548] ;  /* 0x0005480001067983 */ /* 0x001f220000300800 */
[----:B------:R-:W4:Y:S02]  /*29fd0*/  LDL.LU R7, [R1+0x54c] ;  /* 0x00054c0001077983 */ /* 0x000f240000300800 */
[----:B------:R-:W2:Y:S02]  /*29fe0*/  LDL.LU R16, [R1+0x5a0] ;  /* 0x0005a00001107983 */ /* 0x000ea40000300800 */
[----:B------:R-:W2:Y:S01]  /*29ff0*/  LDL.LU R17, [R1+0x5a4] ;  /* 0x0005a40001117983 */ /* 0x000ea20000300800 */
[----:B------:R-:W2:Y:S01]  /*2a000*/  LDL.LU R18, [R1+0x5a8] ;  /* 0x0005a80001127983 */ /* 0x000ea20000300800 */
[----:B------:R-:W2:Y:S01]  /*2a010*/  LDL.LU R19, [R1+0x5ac] ;  /* 0x0005ac0001137983 */ /* 0x000ea20000300800 */
[----:B---3--:R-:W-:-:S02]  /*2a020*/  MOV R23, R15 ;  /* 0x0000000f00177202 */ /* 0x008fc40000000f00 */
[----:B-----5:R-:W-:Y:S02]  /*2a030*/  MOV R22, R14 ;  /* 0x0000000e00167202 */ /* 0x020fe40000000f00 */
[----:B------:R-:W3:Y:S01]  /*2a040*/  LDL.LU R14, [R1+0x1974] ;  /* 0x00197400010e7983 */ /* 0x000ee20000300800 */
[----:B------:R-:W3:Y:S02]  /*2a050*/  LDL.LU R15, [R1+0x1970] ;  /* 0x00197000010f7983 */ /* 0x000ee40000300800 */
[----:B------:R0:W-:Y:S02]  /*2a060*/  STL.64 [R1+0x1958], R22 ;  /* 0x0019581601007387 */ /* 0x0001e40000100a00 */
[----:B------:R-:W5:Y:S01]  /*2a070*/  LDL.LU R20, [R1+0x590] ;  /* 0x0005900001147983 */ /* 0x000f620000300800 */
[----:B------:R-:W5:Y:S04]  /*2a080*/  LDL.LU R21, [R1+0x594] ;  /* 0x0005940001157983 */ /* 0x000f680000300800 */
[----:B0-----:R-:W5:Y:S01]  /*2a090*/  LDL.LU R22, [R1+0x598] ;  /* 0x0005980001167983 */ /* 0x001f620000300800 */
[----:B------:R-:W5:Y:S02]  /*2a0a0*/  LDL.LU R23, [R1+0x59c] ;  /* 0x00059c0001177983 */ /* 0x000f640000300800 */
[----:B------:R-:W2:Y:S02]  /*2a0b0*/  LDL.LU R8, [R1+0x570] ;  /* 0x0005700001087983 */ /* 0x000ea40000300800 */
[----:B------:R-:W2:Y:S01]  /*2a0c0*/  LDL.LU R9, [R1+0x574] ;  /* 0x0005740001097983 */ /* 0x000ea20000300800 */
[----:B------:R-:W2:Y:S01]  /*2a0d0*/  LDL.LU R10, [R1+0x578] ;  /* 0x00057800010a7983 */ /* 0x000ea20000300800 */
[----:B------:R-:W2:Y:S03]  /*2a0e0*/  LDL.LU R11, [R1+0x57c] ;  /* 0x00057c00010b7983 */ /* 0x000ea60000300800 */
[----:B--2---:R-:W-:Y:S01]  /*2a0f0*/  STL.64 [R1+0x1950], R10 ;  /* 0x0019500a01007387 */ /* 0x004fe20000100a00 */
[----:B------:R0:W-:Y:S03]  /*2a100*/  STL.64 [R1+0x1948], R8 ;  /* 0x0019480801007387 */ /* 0x0001e60000100a00 */
[----:B0-----:R-:W2:Y:S01]  /*2a110*/  LDL.LU R8, [R1+0x580] ;  /* 0x0005800001087983 */ /* 0x001ea20000300800 */
[----:B------:R-:W2:Y:S02]  /*2a120*/  LDL.LU R9, [R1+0x584] ;  /* 0x0005840001097983 */ /* 0x000ea40000300800 */
[----:B------:R-:W2:Y:S02]  /*2a130*/  LDL.LU R10, [R1+0x588] ;  /* 0x00058800010a7983 */ /* 0x000ea40000300800 */
[----:B------:R-:W2:Y:S01]  /*2a140*/  LDL.LU R11, [R1+0x58c] ;  /* 0x00058c00010b7983 */ /* 0x000ea20000300800 */
[----:B----4-:R-:W-:Y:S01]  /*2a150*/  STL.64 [R1+0x1920], R6 ;  /* 0x0019200601007387 */ /* 0x010fe20000100a00 */
[----:B------:R0:W-:Y:S03]  /*2a160*/  STL.64 [R1+0x1918], R4 ;  /* 0x0019180401007387 */ /* 0x0001e60000100a00 */
[----:B0-----:R-:W4:Y:S01]  /*2a170*/  LDL.LU R4, [R1+0x550] ;  /* 0x0005500001047983 */ /* 0x001f220000300800 */
[----:B------:R-:W4:Y:S02]  /*2a180*/  LDL.LU R5, [R1+0x554] ;  /* 0x0005540001057983 */ /* 0x000f240000300800 */
[----:B------:R-:W2:Y:S02]  /*2a190*/  LDL.LU R6, [R1+0x558] ;  /* 0x0005580001067983 */ /* 0x000ea40000300800 */
[----:B------:R-:W2:Y:S01]  /*2a1a0*/  LDL.LU R7, [R1+0x55c] ;  /* 0x00055c0001077983 */ /* 0x000ea20000300800 */
[----:B------:R-:W-:-:S02]  /*2a1b0*/  F2FP.PACK_AB R26, R13, R12 ;  /* 0x0000000c0d1a723e */ /* 0x000fc400000000ff */
[----:B------:R-:W-:-:S07]  /*2a1c0*/  F2FP.PACK_AB R27, R0, R2 ;  /* 0x00000002001b723e */ /* 0x000fce00000000ff */
[----:B---3--:R-:W-:Y:S01]  /*2a1d0*/  HMMA.16816.F32 R12, R24, R14, R16 ;  /* 0x0000000e180c723c */ /* 0x008fe20000001810 */
[----:B--2---:R-:W-:Y:S01]  /*2a1e0*/  STL.64 [R1+0x1938], R6 ;  /* 0x0019380601007387 */ /* 0x004fe20000100a00 */
[----:B----4-:R0:W-:Y:S03]  /*2a1f0*/  STL.64 [R1+0x1930], R4 ;  /* 0x0019300401007387 */ /* 0x0101e60000100a00 */
[----:B0-----:R-:W2:Y:S01]  /*2a200*/  LDL.LU R4, [R1+0x560] ;  /* 0x0005600001047983 */ /* 0x001ea20000300800 */
[----:B------:R-:W2:Y:S02]  /*2a210*/  LDL.LU R5, [R1+0x564] ;  /* 0x0005640001057983 */ /* 0x000ea40000300800 */
[----:B------:R-:W2:Y:S02]  /*2a220*/  LDL.LU R6, [R1+0x568] ;  /* 0x0005680001067983 */ /* 0x000ea40000300800 */
[----:B------:R-:W2:Y:S01]  /*2a230*/  LDL.LU R7, [R1+0x56c] ;  /* 0x00056c0001077983 */ /* 0x000ea20000300800 */
[----:B------:R-:W5:Y:S01]  /*2a240*/  LDL.LU.64 R18, [R1+0x1968] ;  /* 0x0019680001127983 */ /* 0x000f620000300a00 */
[----:B------:R-:W3:Y:S11]  /*2a250*/  LDL.LU.64 R16, [R1+0x1960] ;  /* 0x0019600001107983 */ /* 0x000ef60000300a00 */
[----:B------:R0:W-:Y:S02]  /*2a260*/  STL [R1+0x16fc], R12 ;  /* 0x0016fc0c01007387 */ /* 0x0001e40000100800 */
[----:B------:R1:W-:Y:S01]  /*2a270*/  STL [R1+0x16f8], R13 ;  /* 0x0016f80d01007387 */ /* 0x0003e20000100800 */
[----:B------:R3:W-:Y:S01]  /*2a280*/  STL [R1+0x16f4], R14 ;  /* 0x0016f40e01007387 */ /* 0x0007e20000100800 */
[----:B------:R4:W-:Y:S03]  /*2a290*/  STL [R1+0x16f0], R15 ;  /* 0x0016f00f01007387 */ /* 0x0009e60000100800 */
[----:B0-----:R-:W2:Y:S01]  /*2a2a0*/  LDL.LU R12, [R1+0x520] ;  /* 0x00052000010c7983 */ /* 0x001ea20000300800 */
[----:B-1----:R-:W2:Y:S02]  /*2a2b0*/  LDL.LU R13, [R1+0x524] ;  /* 0x00052400010d7983 */ /* 0x002ea40000300800 */
[----:B---3--:R-:W-:Y:S01]  /*2a2c0*/  IMAD.MOV.U32 R14, RZ, RZ, R17 ;  /* 0x000000ffff0e7224 */ /* 0x008fe200078e0011 */
[----:B----4-:R-:W-:-:S02]  /*2a2d0*/  MOV R15, R16 ;  /* 0x00000010000f7202 */ /* 0x010fc40000000f00 */
[C---:B-----5:R-:W-:Y:S01]  /*2a2e0*/  HMMA.16816.F32 R16, R24.reuse, R18, R20 ;  /* 0x000000121810723c */ /* 0x060fe20000001814 */
[----:B------:R-:W3:Y:S11]  /*2a2f0*/  LDL.LU.64 R22, [R1+0x1958] ;  /* 0x0019580001167983 */ /* 0x000ef60000300a00 */
[----:B------:R-:W-:Y:S11]  /*2a300*/  @!UPT UIADD3 URZ, URZ, URZ, URZ ;  /* 0x0000003f3f3ff290 */ /* 0x000ff6000fffe03f */
[----:B------:R0:W-:Y:S01]  /*2a310*/  STL.64 [R1+0x16e8], R18 ;  /* 0x0016e81201007387 */ /* 0x0001e20000100a00 */
[----:B------:R-:W-:Y:S03]  /*2a320*/  STL.64 [R1+0x16e0], R16 ;  /* 0x0016e01001007387 */ /* 0x000fe60000100a00 */
[----:B0-----:R-:W4:Y:S01]  /*2a330*/  LDL.LU R18, [R1+0x1e8] ;  /* 0x0001e80001127983 */ /* 0x001f220000300800 */
[----:B------:R-:W4:Y:S01]  /*2a340*/  LDL.LU R19, [R1+0x1ec] ;  /* 0x0001ec0001137983 */ /* 0x000f220000300800 */
[C---:B---3--:R-:W-:Y:S02]  /*2a350*/  HMMA.16816.F32 R20, R24.reuse, R22, R8 ;  /* 0x000000161814723c */ /* 0x048fe40000001808 */
[----:B------:R-:W4:Y:S01]  /*2a360*/  LDL.LU.64 R10, [R1+0x1950] ;  /* 0x00195000010a7983 */ /* 0x000f220000300a00 */
[----:B------:R-:W4:Y:S11]  /*2a370*/  LDL.LU.64 R8, [R1+0x1948] ;  /* 0x0019480001087983 */ /* 0x000f360000300a00 */
[----:B------:R-:W-:Y:S09]  /*2a380*/  @!UPT UIADD3 URZ, URZ, URZ, URZ ;  /* 0x0000003f3f3ff290 */ /* 0x000ff2000fffe03f */
[----:B------:R0:W-:Y:S01]  /*2a390*/  STL.64 [R1+0x16b8], R22 ;  /* 0x0016b81601007387 */ /* 0x0001e20000100a00 */
[----:B------:R-:W-:Y:S03]  /*2a3a0*/  STL.64 [R1+0x16b0], R20 ;  /* 0x0016b01401007387 */ /* 0x000fe60000100a00 */
[----:B0-----:R-:W3:Y:S01]  /*2a3b0*/  LDL.LU R22, [R1+0x288] ;  /* 0x0002880001167983 */ /* 0x001ee20000300800 */
[----:B------:R-:W3:Y:S01]  /*2a3c0*/  LDL.LU R23, [R1+0x28c] ;  /* 0x00028c0001177983 */ /* 0x000ee20000300800 */
[C---:B----4-:R-:W-:Y:S02]  /*2a3d0*/  HMMA.16816.F32 R16, R24.reuse, R18, R8 ;  /* 0x000000121810723c */ /* 0x050fe40000001808 */
[----:B------:R-:W2:Y:S11]  /*2a3e0*/  LDL.LU.64 R10, [R1+0x1940] ;  /* 0x00194000010a7983 */ /* 0x000eb60000300a00 */
[----:B------:R-:W-:Y:S10]  /*2a3f0*/  @!UPT UIADD3 URZ, URZ, URZ, URZ ;  /* 0x0000003f3f3ff290 */ /* 0x000ff4000fffe03f */
[----:B------:R-:W-:Y:S01]  /*2a400*/  STL.64 [R1+0x1e0], R16 ;  /* 0x0001e01001007387 */ /* 0x000fe20000100a00 */
[----:B------:R0:W-:Y:S03]  /*2a410*/  STL.64 [R1+0x1e8], R18 ;  /* 0x0001e81201007387 */ /* 0x0001e60000100a00 */
[----:B0-----:R-:W4:Y:S01]  /*2a420*/  LDL R19, [R1+0x64c] ;  /* 0x00064c0001137983 */ /* 0x001f220000100800 */
[C---:B--2---:R-:W-:Y:S03]  /*2a430*/  HMMA.16816.F32 R8, R24.reuse, R10, R4 ;  /* 0x0000000a1808723c */ /* 0x044fe60000001804 */
[----:B------:R-:W2:Y:S01]  /*2a440*/  LDL.LU.64 R6, [R1+0x1938] ;  /* 0x0019380001067983 */ /* 0x000ea20000300a00 */
[----:B------:R-:W2:Y:S11]  /*2a450*/  LDL.LU.64 R4, [R1+0x1930] ;  /* 0x0019300001047983 */ /* 0x000eb60000300a00 */
[----:B------:R-:W-:Y:S08]  /*2a460*/  @!UPT UIADD3 URZ, URZ, URZ, URZ ;  /* 0x0000003f3f3ff290 */ /* 0x000ff0000fffe03f */
        /* <DEDUP_REMOVED lines=9> */
[----:B0-----:R-:W2:Y:S01]  /*2a500*/  LDL.LU.64 R10, [R1+0x1910] ;  /* 0x00191000010a7983 */ /* 0x001ea20000300a00 */
[----:B------:R-:W5:Y:S01]  /*2a510*/  LDL.LU R0, [R1+0x884] ;  /* 0x0008840001007983 */ /* 0x000f620000300800 */
[C---:B--2---:R-:W-:Y:S02]  /*2a520*/  HMMA.16816.F32 R8, R24.reuse, R10, R4 ;  /* 0x0000000a1808723c */ /* 0x044fe40000001804 */
[----:B------:R-:W2:Y:S11]  /*2a530*/  LDL.LU.64 R6, [R1+0x1908] ;  /* 0x0019080001067983 */ /* 0x000eb60000300a00 */
[----:B------:R-:W-:Y:S10]  /*2a540*/  @!UPT UIADD3 URZ, URZ, URZ, URZ ;  /* 0x0000003f3f3ff290 */ /* 0x000ff4000fffe03f */
[----:B------:R0:W-:Y:S01]  /*2a550*/  STL.64 [R1+0x1b0], R8 ;  /* 0x0001b00801007387 */ /* 0x0001e20000100a00 */
[----:B------:R1:W-:Y:S03]  /*2a560*/  STL.64 [R1+0x1b8], R10 ;  /* 0x0001b80a01007387 */ /* 0x0003e60000100a00 */
[----:B0-----:R-:W2:Y:S01]  /*2a570*/  LDL.LU R8, [R1+0x3e0] ;  /* 0x0003e00001087983 */ /* 0x001ea20000300800 */
[----:B------:R-:W2:Y:S02]  /*2a580*/  LDL.LU R9, [R1+0x3e4] ;  /* 0x0003e40001097983 */ /* 0x000ea40000300800 */
[----:B-1----:R-:W2:Y:S02]  /*2a590*/  LDL.LU R10, [R1+0x3e8] ;  /* 0x0003e800010a7983 */ /* 0x002ea40000300800 */
[----:B------:R-:W2:Y:S02]  /*2a5a0*/  LDL.LU R11, [R1+0x3ec] ;  /* 0x0003ec00010b7983 */ /* 0x000ea40000300800 */
[----:B--2---:R0:W-:Y:S01]  /*2a5b0*/  STL.64 [R1+0x1810], R10 ;  /* 0x0018100a01007387 */ /* 0x0041e20000100a00 */
[----:B------:R1:W-:Y:S03]  /*2a5c0*/  STL.64 [R1+0x1808], R8 ;  /* 0x0018080801007387 */ /* 0x0003e60000100a00 */
[----:B0-----:R-:W2:Y:S01]  /*2a5d0*/  LDL.LU R10, [R1+0x148] ;  /* 0x00014800010a7983 */ /* 0x001ea20000300800 */
[----:B------:R-:W2:Y:S03]  /*2a5e0*/  LDL.LU R11, [R1+0x14c] ;  /* 0x00014c00010b7983 */ /* 0x000ea60000300800 */
[----:B--2---:R0:W-:Y:S01]  /*2a5f0*/  STL.64 [R1+0x1820], R10 ;  /* 0x0018200a01007387 */ /* 0x0041e20000100a00 */
[----:B-1----:R-:W3:Y:S02]  /*2a600*/  LDL.LU R8, [R1+0x530] ;  /* 0x0005300001087983 */ /* 0x002ee40000300800 */
[----:B------:R-:W3:Y:S01]  /*2a610*/  LDL.LU R9, [R1+0x534] ;  /* 0x0005340001097983 */ /* 0x000ee20000300800 */
[----:B0-----:R-:W3:Y:S01]  /*2a620*/  LDL.LU R10, [R1+0x538] ;  /* 0x00053800010a7983 */ /* 0x001ee20000300800 */
[----:B------:R-:W3:Y:S01]  /*2a630*/  LDL.LU R11, [R1+0x53c] ;  /* 0x00053c00010b7983 */ /* 0x000ee20000300800 */
[C---:B------:R-:W-:Y:S01]  /*2a640*/  HMMA.16816.F32 R4, R24.reuse, R6, R12 ;  /* 0x000000061804723c */ /* 0x040fe2000000180c */
[----:B------:R-:W2:Y:S07]  /*2a650*/  LDL.LU R2, [R1+0x878] ;  /* 0x0008780001027983 */ /* 0x000eae0000300800 */
[C---:B---3--:R-:W-:Y:S01]  /*2a660*/  HMMA.16816.F32 R20, R24.reuse, R22, R8 ;  /* 0x000000161814723c */ /* 0x048fe20000001808 */
[----:B------:R-:W3:Y:S11]  /*2a670*/  LDL.LU R10, [R1+0x158] ;  /* 0x00015800010a7983 */ /* 0x000ef60000300800 */
[----:B------:R-:W-:Y:S11]  /*2a680*/  @!UPT UIADD3 URZ, URZ, URZ, URZ ;  /* 0x0000003f3f3ff290 */ /* 0x000ff6000fffe03f */
[----:B------:R-:W-:Y:S01]  /*2a690*/  STL.64 [R1+0x1a0], R20 ;  /* 0x0001a01401007387 */ /* 0x000fe20000100a00 */
[----:B------:R-:W-:Y:S02]  /*2a6a0*/  STL.64 [R1+0x1a8], R22 ;  /* 0x0001a81601007387 */ /* 0x000fe40000100a00 */
[----:B------:R-:W-:Y:S02]  /*2a6b0*/  STL.64 [R1+0x190], R4 ;  /* 0x0001900401007387 */ /* 0x000fe40000100a00 */
[----:B------:R-:W-:Y:S01]  /*2a6c0*/  STL.64 [R1+0x198], R6 ;  /* 0x0001980601007387 */ /* 0x000fe20000100a00 */
[----:B------:R-:W3:Y:S04]  /*2a6d0*/  LDL.LU R11, [R1+0x15c] ;  /* 0x00015c00010b7983 */ /* 0x000ee80000300800 */
[----:B---3--:R0:W-:Y:S04]  /*2a6e0*/  STL.64 [R1+0x1838], R10 ;  /* 0x0018380a01007387 */ /* 0x0081e80000100a00 */
[----:B0-----:R-:W3:Y:S01]  /*2a6f0*/  LDL.LU R10, [R1+0x178] ;  /* 0x00017800010a7983 */ /* 0x001ee20000300800 */
[----:B------:R-:W3:Y:S03]  /*2a700*/  LDL.LU R11, [R1+0x17c] ;  /* 0x00017c00010b7983 */ /* 0x000ee60000300800 */
[----:B---3--:R-:W-:Y:S01]  /*2a710*/  STL.64 [R1+0x1850], R10 ;  /* 0x0018500a01007387 */ /* 0x008fe20000100a00 */
[----:B------:R-:W4:Y:S03]  /*2a720*/  LDL.LU R18, [R1+0x870] ;  /* 0x0008700001127983 */ /* 0x000f260000300800 */
[----:B----4-:R0:W-:Y:S01]  /*2a730*/  STL.64 [R1+0x1818], R18 ;  /* 0x0018181201007387 */ /* 0x0101e20000100a00 */
[----:B------:R-:W3:Y:S02]  /*2a740*/  LDL.LU R16, [R1+0x3f0] ;  /* 0x0003f00001107983 */ /* 0x000ee40000300800 */
[----:B------:R-:W3:Y:S01]  /*2a750*/  LDL.LU R17, [R1+0x3f4] ;  /* 0x0003f40001117983 */ /* 0x000ee20000300800 */
[----:B0-----:R-:W4:Y:S01]  /*2a760*/  LDL.LU R18, [R1+0x3f8] ;  /* 0x0003f80001127983 */ /* 0x001f220000300800 */
[----:B------:R-:W4:Y:S02]  /*2a770*/  LDL.LU R19, [R1+0x3fc] ;  /* 0x0003fc0001137983 */ /* 0x000f240000300800 */
[----:B------:R-:W2:Y:S02]  /*2a780*/  LDL.LU R10, [R1+0x188] ;  /* 0x00018800010a7983 */ /* 0x000ea40000300800 */
[----:B------:R-:W2:Y:S02]  /*2a790*/  LDL.LU R11, [R1+0x18c] ;  /* 0x00018c00010b7983 */ /* 0x000ea40000300800 */
[----:B--2---:R-:W-:Y:S01]  /*2a7a0*/  STL.64 [R1+0x1868], R10 ;  /* 0x0018680a01007387 */ /* 0x004fe20000100a00 */
[----:B----4-:R-:W-:Y:S02]  /*2a7b0*/  STL.64 [R1+0x1830], R18 ;  /* 0x0018301201007387 */ /* 0x010fe40000100a00 */
[----:B---3--:R0:W-:Y:S02]  /*2a7c0*/  STL.64 [R1+0x1828], R16 ;  /* 0x0018281001007387 */ /* 0x0081e40000100a00 */
[----:B0-----:R-:W2:Y:S01]  /*2a7d0*/  LDL.LU R16, [R1+0x410] ;  /* 0x0004100001107983 */ /* 0x001ea20000300800 */
[----:B------:R-:W2:Y:S02]  /*2a7e0*/  LDL.LU R17, [R1+0x414] ;  /* 0x0004140001117983 */ /* 0x000ea40000300800 */
[----:B------:R-:W3:Y:S02]  /*2a7f0*/  LDL.LU R18, [R1+0x418] ;  /* 0x0004180001127983 */ /* 0x000ee40000300800 */
[----:B------:R-:W3:Y:S01]  /*2a800*/  LDL.LU R19, [R1+0x41c] ;  /* 0x00041c0001137983 */ /* 0x000ee20000300800 */
[----:B------:R-:W4:Y:S01]  /*2a810*/  LDL.LU R10, [R1+0x1f8] ;  /* 0x0001f800010a7983 */ /* 0x000f220000300800 */
[----:B------:R-:W4:Y:S03]  /*2a820*/  LDL.LU R11, [R1+0x1fc] ;  /* 0x0001fc00010b7983 */ /* 0x000f260000300800 */
[----:B----4-:R-:W-:Y:S01]  /*2a830*/  STL.64 [R1+0x1880], R10 ;  /* 0x0018800a01007387 */ /* 0x010fe20000100a00 */
[----:B---3--:R-:W-:Y:S02]  /*2a840*/  STL.64 [R1+0x1848], R18 ;  /* 0x0018481201007387 */ /* 0x008fe40000100a00 */
[----:B--2---:R0:W-:Y:S02]  /*2a850*/  STL.64 [R1+0x1840], R16 ;  /* 0x0018401001007387 */ /* 0x0041e40000100a00 */
        /* <DEDUP_REMOVED lines=15> */
[----:B----4-:R0:W-:Y:S04]  /*2a950*/  STL.64 [R1+0x18b8], R22 ;  /* 0x0018b81601007387 */ /* 0x0101e80000100a00 */
[----:B0-----:R-:W4:Y:S01]  /*2a960*/  LDL.LU R22, [R1+0x238] ;  /* 0x0002380001167983 */ /* 0x001f220000300800 */
[----:B------:R-:W4:Y:S03]  /*2a970*/  LDL.LU R23, [R1+0x23c] ;  /* 0x00023c0001177983 */ /* 0x000f260000300800 */
[----:B----4-:R0:W-:Y:S01]  /*2a980*/  STL.64 [R1+0x18d0], R22 ;  /* 0x0018d01601007387 */ /* 0x0101e20000100a00 */
[----:B------:R-:W4:Y:S02]  /*2a990*/  LDL.LU R10, [R1+0x218] ;  /* 0x00021800010a7983 */ /* 0x000f240000300800 */
[----:B------:R-:W4:Y:S01]  /*2a9a0*/  LDL.LU R11, [R1+0x21c] ;  /* 0x00021c00010b7983 */ /* 0x000f220000300800 */
[----:B0-----:R-:W2:Y:S01]  /*2a9b0*/  LDL.LU R22, [R1+0x248] ;  /* 0x0002480001167983 */ /* 0x001ea20000300800 */
[----:B------:R-:W2:Y:S03]  /*2a9c0*/  LDL.LU R23, [R1+0x24c] ;  /* 0x00024c0001177983 */ /* 0x000ea60000300800 */
[----:B--2---:R-:W-:Y:S01]  /*2a9d0*/  STL.64 [R1+0x18e8], R22 ;  /* 0x0018e81601007387 */ /* 0x004fe20000100a00 */
[----:B----4-:R0:W-:Y:S02]  /*2a9e0*/  STL.64 [R1+0x18b0], R10 ;  /* 0x0018b00a01007387 */ /* 0x0101e40000100a00 */
[----:B------:R-:W2:Y:S02]  /*2a9f0*/  LDL.LU R8, [R1+0x4a0] ;  /* 0x0004a00001087983 */ /* 0x000ea40000300800 */
[----:B------:R-:W2:Y:S01]  /*2aa00*/  LDL.LU R9, [R1+0x4a4] ;  /* 0x0004a40001097983 */ /* 0x000ea20000300800 */
[----:B0-----:R-:W4:Y:S01]  /*2aa10*/  LDL.LU R10, [R1+0x4a8] ;  /* 0x0004a800010a7983 */ /* 0x001f220000300800 */
[----:B------:R-:W4:Y:S02]  /*2aa20*/  LDL.LU R11, [R1+0x4ac] ;  /* 0x0004ac00010b7983 */ /* 0x000f240000300800 */
[----:B------:R-:W2:Y:S02]  /*2aa30*/  LDL.LU R22, [R1+0x258] ;  /* 0x0002580001167983 */ /* 0x000ea40000300800 */
[----:B------:R-:W3:Y:S01]  /*2aa40*/  LDL.LU R23, [R1+0x25c] ;  /* 0x00025c0001177983 */ /* 0x000ee20000300800 */
[----:B----4-:R-:W-:Y:S01]  /*2aa50*/  STL.64 [R1+0x18c8], R10 ;  /* 0x0018c80a01007387 */ /* 0x010fe20000100a00 */
[----:B--2---:R0:W-:Y:S03]  /*2aa60*/  STL.64 [R1+0x18c0], R8 ;  /* 0x0018c00801007387 */ /* 0x0041e60000100a00 */
[----:B0-----:R-:W2:Y:S01]  /*2aa70*/  LDL.LU R8, [R1+0x4b0] ;  /* 0x0004b00001087983 */ /* 0x001ea20000300800 */
[----:B------:R-:W2:Y:S02]  /*2aa80*/  LDL.LU R9, [R1+0x4b4] ;  /* 0x0004b40001097983 */ /* 0x000ea40000300800 */
[----:B------:R-:W4:Y:S02]  /*2aa90*/  LDL.LU R10, [R1+0x4b8] ;  /* 0x0004b800010a7983 */ /* 0x000f240000300800 */
[----:B------:R-:W4:Y:S01]  /*2aaa0*/  LDL.LU R11, [R1+0x4bc] ;  /* 0x0004bc00010b7983 */ /* 0x000f220000300800 */
[----:B------:R-:W2:Y:S01]  /*2aab0*/  LDL.LU R14, [R1+0x268] ;  /* 0x00026800010e7983 */ /* 0x000ea20000300800 */
[----:B------:R-:W3:Y:S02]  /*2aac0*/  LDL.LU R15, [R1+0x26c] ;  /* 0x00026c00010f7983 */ /* 0x000ee40000300800 */
[----:B------:R-:W3:Y:S02]  /*2aad0*/  LDL.LU R4, [R1+0x500] ;  /* 0x0005000001047983 */ /* 0x000ee40000300800 */
[----:B------:R-:W3:Y:S01]  /*2aae0*/  LDL.LU R5, [R1+0x504] ;  /* 0x0005040001057983 */ /* 0x000ee20000300800 */
[----:B------:R-:W3:Y:S01]  /*2aaf0*/  LDL.LU R6, [R1+0x508] ;  /* 0x0005080001067983 */ /* 0x000ee20000300800 */
[----:B------:R-:W3:Y:S03]  /*2ab00*/  LDL.LU R7, [R1+0x50c] ;  /* 0x00050c0001077983 */ /* 0x000ee60000300800 */
[----:B----4-:R-:W-:Y:S01]  /*2ab10*/  STL.64 [R1+0x18e0], R10 ;  /* 0x0018e00a01007387 */ /* 0x010fe20000100a00 */
[----:B--2---:R0:W-:Y:S03]  /*2ab20*/  STL.64 [R1+0x18d8], R8 ;  /* 0x0018d80801007387 */ /* 0x0041e60000100a00 */
[----:B0-----:R-:W2:Y:S01]  /*2ab30*/  LDL.LU R8, [R1+0x4d0] ;  /* 0x0004d00001087983 */ /* 0x001ea20000300800 */
[----:B------:R-:W2:Y:S02]  /*2ab40*/  LDL.LU R9, [R1+0x4d4] ;  /* 0x0004d40001097983 */ /* 0x000ea40000300800 */
[----:B------:R-:W4:Y:S02]  /*2ab50*/  LDL.LU R10, [R1+0x4d8] ;  /* 0x0004d800010a7983 */ /* 0x000f240000300800 */
[----:B------:R-:W4:Y:S02]  /*2ab60*/  LDL.LU R11, [R1+0x4dc] ;  /* 0x0004dc00010b7983 */ /* 0x000f240000300800 */
[----:B----4-:R-:W-:Y:S01]  /*2ab70*/  STL.64 [R1+0x18f8], R10 ;  /* 0x0018f80a01007387 */ /* 0x010fe20000100a00 */
[----:B--2---:R0:W-:Y:S03]  /*2ab80*/  STL.64 [R1+0x18f0], R8 ;  /* 0x0018f00801007387 */ /* 0x0041e60000100a00 */
[----:B0-----:R-:W2:Y:S01]  /*2ab90*/  LDL.LU R8, [R1+0x4e0] ;  /* 0x0004e00001087983 */ /* 0x001ea20000300800 */
[----:B------:R-:W2:Y:S02]  /*2aba0*/  LDL.LU R9, [R1+0x4e4] ;  /* 0x0004e40001097983 */ /* 0x000ea40000300800 */
[----:B------:R-:W2:Y:S02]  /*2abb0*/  LDL.LU R10, [R1+0x4e8] ;  /* 0x0004e800010a7983 */ /* 0x000ea40000300800 */
[----:B------:R-:W2:Y:S01]  /*2abc0*/  LDL.LU R11, [R1+0x4ec] ;  /* 0x0004ec00010b7983 */ /* 0x000ea20000300800 */
[----:B---3--:R-:W-:Y:S01]  /*2abd0*/  STL.64 [R1+0x1878], R18 ;  /* 0x0018781201007387 */ /* 0x008fe20000100a00 */
[----:B------:R0:W-:Y:S03]  /*2abe0*/  STL.64 [R1+0x1870], R16 ;  /* 0x0018701001007387 */ /* 0x0001e60000100a00 */
        /* <DEDUP_REMOVED lines=9> */
[----:B------:R-:W4:Y:S02]  /*2ac80*/  LDL.LU R18, [R1+0x478] ;  /* 0x0004780001127983 */ /* 0x000f240000300800 */
[----:B------:R-:W4:Y:S01]  /*2ac90*/  LDL.LU R19, [R1+0x47c] ;  /* 0x00047c0001137983 */ /* 0x000f220000300800 */
[C---:B--2---:R-:W-:Y:S01]  /*2aca0*/  HMMA.16816.F32 R20, R24.reuse, R22, R8 ;  /* 0x000000161814723c */ /* 0x044fe20000001808 */
[----:B----4-:R-:W-:Y:S01]  /*2acb0*/  STL.64 [R1+0x18a8], R18 ;  /* 0x0018a81201007387 */ /* 0x010fe20000100a00 */
[----:B---3--:R0:W-:Y:S03]  /*2acc0*/  STL.64 [R1+0x18a0], R16 ;  /* 0x0018a01001007387 */ /* 0x0081e60000100a00 */
[----:B0-----:R-:W2:Y:S01]  /*2acd0*/  LDL.LU R16, [R1+0x480] ;  /* 0x0004800001107983 */ /* 0x001ea20000300800 */
[----:B------:R-:W2:Y:S02]  /*2ace0*/  LDL.LU R17, [R1+0x484] ;  /* 0x0004840001117983 */ /* 0x000ea40000300800 */
[----:B------:R-:W2:Y:S02]  /*2acf0*/  LDL.LU R18, [R1+0x488] ;  /* 0x0004880001127983 */ /* 0x000ea40000300800 */
[----:B------:R-:W2:Y:S01]  /*2ad00*/  LDL.LU R19, [R1+0x48c] ;  /* 0x00048c0001137983 */ /* 0x000ea20000300800 */
[----:B------:R-:W3:Y:S01]  /*2ad10*/  LDL.LU.64 R4, [R1+0x1900] ;  /* 0x0019000001047983 */ /* 0x000ee20000300a00 */
[----:B------:R-:W-:Y:S02]  /*2ad20*/  STL.64 [R1+0xd0], R12 ;  /* 0x0000d00c01007387 */ /* 0x000fe40000100a00 */
[----:B------:R0:W-:Y:S02]  /*2ad30*/  STL.64 [R1+0xd8], R14 ;  /* 0x0000d80e01007387 */ /* 0x0001e40000100a00 */
[----:B0-----:R-:W4:Y:S01]  /*2ad40*/  LDL.LU R15, [R1+0x868] ;  /* 0x00086800010f7983 */ /* 0x001f220000300800 */
[----:B------:R-:W2:Y:S02]  /*2ad50*/  LDL R7, [R1+0x648] ;  /* 0x0006480001077983 */ /* 0x000ea40000100800 */
[----:B------:R-:W2:Y:S02]  /*2ad60*/  LDL.LU.64 R10, [R1+0x18f8] ;  /* 0x0018f800010a7983 */ /* 0x000ea40000300a00 */
[----:B------:R-:W2:Y:S02]  /*2ad70*/  LDL.LU.64 R8, [R1+0x18f0] ;  /* 0x0018f00001087983 */ /* 0x000ea40000300a00 */
        /* <DEDUP_REMOVED lines=10> */
[----:B------:R-:W3:Y:S01]  /*2ae20*/  LDL.LU R14, [R1+0x888] ;  /* 0x00088800010e7983 */ /* 0x000ee20000300800 */
[C---:B--2---:R-:W-:Y:S02]  /*2ae30*/  HMMA.16816.F32 R20, R24.reuse, R22, R8 ;  /* 0x000000161814723c */ /* 0x044fe40000001808 */
[----:B------:R-:W2:Y:S01]  /*2ae40*/  LDL.LU.64 R10, [R1+0x18c8] ;  /* 0x0018c800010a7983 */ /* 0x000ea20000300a00 */
[----:B------:R-:W2:Y:S11]  /*2ae50*/  LDL.LU.64 R8, [R1+0x18c0] ;  /* 0x0018c00001087983 */ /* 0x000eb60000300a00 */
[----:B------:R-:W-:Y:S09]  /*2ae60*/  @!UPT UIADD3 URZ, URZ, URZ, URZ ;  /* 0x0000003f3f3ff290 */ /* 0x000ff2000fffe03f */
[----:B------:R-:W-:Y:S01]  /*2ae70*/  STL.64 [R1+0x60], R20 ;  /* 0x0000601401007387 */ /* 0x000fe20000100a00 */
[----:B------:R0:W-:Y:S03]  /*2ae80*/  STL.64 [R1+0x68], R22 ;  /* 0x0000681601007387 */ /* 0x0001e60000100a00 */
[----:B0-----:R-:W2:Y:S01]  /*2ae90*/  LDL.LU.64 R22, [R1+0x18b8] ;  /* 0x0018b80001167983 */ /* 0x001ea20000300a00 */
[----:B------:R-:W3:Y:S02]  /*2aea0*/  LDL.LU R13, [R1+0x880] ;  /* 0x00088000010d7983 */ /* 0x000ee40000300800 */
[----:B------:R-:W3:Y:S01]  /*2aeb0*/  LDL.LU R12, [R1+0x874] ;  /* 0x00087400010c7983 */ /* 0x000ee20000300800 */
[C---:B--2---:R-:W-:Y:S11]  /*2aec0*/  HMMA.16816.F32 R8, R24.reuse, R22, R8 ;  /* 0x000000161808723c */ /* 0x044ff60000001808 */
[----:B------:R-:W-:Y:S11]  /*2aed0*/  @!UPT UIADD3 URZ, URZ, URZ, URZ ;  /* 0x0000003f3f3ff290 */ /* 0x000ff6000fffe03f */
[----:B------:R-:W-:Y:S02]  /*2aee0*/  @!UPT UIADD3 URZ, URZ, URZ, URZ ;  /* 0x0000003f3f3ff290 */ /* 0x000fe4000fffe03f */
[----:B------:R-:W-:Y:S02]  /*2aef0*/  MOV R21, R10 ;  /* 0x0000000a00157202 */ /* 0x000fe40000000f00 */
[----:B------:R-:W-:Y:S02]  /*2af00*/  MOV R20, R11 ;  /* 0x0000000b00147202 */ /* 0x000fe40000000f00 */
[----:B------:R-:W2:Y:S01]  /*2af10*/  LDL.LU.64 R10, [R1+0x18b0] ;  /* 0x0018b000010a7983 */ /* 0x000ea20000300a00 */
[----:B------:R-:W-:Y:S01]  /*2af20*/  MOV R23, R8 ;  /* 0x0000000800177202 */ /* 0x000fe20000000f00 */
[----:B------:R-:W-:Y:S02]  /*2af30*/  IMAD.MOV.U32 R22, RZ, RZ, R9 ;  /* 0x000000ffff167224 */ /* 0x000fe400078e0009 */
[----:B------:R-:W3:Y:S03]  /*2af40*/  LDL.LU R6, [R1+0x86c] ;  /* 0x00086c0001067983 */ /* 0x000ee60000300800 */
[----:B------:R0:W-:Y:S01]  /*2af50*/  STL.64 [R1+0x16c8], R22 ;  /* 0x0016c81601007387 */ /* 0x0001e20000100a00 */
[----:B------:R-:W-:Y:S03]  /*2af60*/  STL.64 [R1+0x16c0], R20 ;  /* 0x0016c01401007387 */ /* 0x000fe60000100a00 */
[----:B0-----:R-:W3:Y:S01]  /*2af70*/  LDL.LU R22, [R1+0x128] ;  /* 0x0001280001167983 */ /* 0x001ee20000300800 */
[----:B------:R-:W3:Y:S01]  /*2af80*/  LDL.LU R23, [R1+0x12c] ;  /* 0x00012c0001177983 */ /* 0x000ee20000300800 */
        /* <DEDUP_REMOVED lines=43> */
[----:B------:R-:W5:Y:S11]  /*2b240*/  LDL.LU.64 R18, [R1+0x1818] ;  /* 0x0018180001127983 */ /* 0x000f760000300a00 */
[----:B------:R-:W-:Y:S10]  /*2b250*/  @!UPT UIADD3 URZ, URZ, URZ, URZ ;  /* 0x0000003f3f3ff290 */ /* 0x000ff4000fffe03f */
[----:B------:R-:W-:Y:S01]  /*2b260*/  STL.64 [R1+0x280], R8 ;  /* 0x0002800801007387 */ /* 0x000fe20000100a00 */
[----:B------:R0:W-:Y:S03]  /*2b270*/  STL.64 [R1+0x288], R10 ;  /* 0x0002880a01007387 */ /* 0x0001e60000100a00 */
[----:B0-----:R-:W3:Y:S01]  /*2b280*/  LDL.LU.64 R10, [R1+0x1810] ;  /* 0x00181000010a7983 */ /* 0x001ee20000300a00 */
[----:B------:R-:W3:Y:S02]  /*2b290*/  LDL.LU.64 R8, [R1+0x1808] ;  /* 0x0018080001087983 */ /* 0x000ee40000300a00 */
[----:B---3--:R-:W-:Y:S01]  /*2b2a0*/  HMMA.16816.F32 R20, R24, R22, R8 ;  /* 0x000000161814723c */ /* 0x008fe20000001808 */
[----:B------:R-:W2:Y:S01]  /*2b2b0*/  LDL.LU.64 R10, [R1+0x1800] ;  /* 0x00180000010a7983 */ /* 0x000ea20000300a00 */
[--C-:B-----5:R-:W-:Y:S02]  /*2b2c0*/  FADD R0, R0, -R19.reuse ;  /* 0x8000001300007221 */ /* 0x120fe40000000000 */
[----:B------:R-:W-:-:S02]  /*2b2d0*/  FADD R2, R2, -R19 ;  /* 0x8000001302027221 */ /* 0x000fc40000000000 */
[----:B------:R-:W3:Y:S02]  /*2b2e0*/  LDL.LU.64 R8, [R1+0x17f8] ;  /* 0x0017f80001087983 */ /* 0x000ee40000300a00 */
[----:B------:R-:W-:-:S04]  /*2b2f0*/  FMUL R0, R0, 1.4426950216293334961 ;  /* 0x3fb8aa3b00007820 */ /* 0x000fc80000400000 */
[----:B------:R0:W1:Y:S02]  /*2b300*/  MUFU.EX2 R16, R0 ;  /* 0x0000000000107308 */ /* 0x0000640000000800 */
[----:B0-----:R-:W-:Y:S02]  /*2b310*/  FMUL R0, R2, 1.4426950216293334961 ;  /* 0x3fb8aa3b02007820 */ /* 0x001fe40000400000 */
[----:B------:R-:W-:-:S07]  /*2b320*/  FADD R2, R18, -R19 ;  /* 0x8000001312027221 */ /* 0x000fce0000000000 */
[----:B------:R-:W-:Y:S01]  /*2b330*/  STL.64 [R1+0x540], R20 ;  /* 0x0005401401007387 */ /* 0x000fe20000100a00 */
[----:B------:R-:W-:Y:S02]  /*2b340*/  STL.64 [R1+0x548], R22 ;  /* 0x0005481601007387 */ /* 0x000fe40000100a00 */
[----:B-1----:R0:W-:Y:S02]  /*2b350*/  STL [R1+0x7e0], R16 ;  /* 0x0007e01001007387 */ /* 0x0021e40000100800 */
[----:B0-----:R0:W1:Y:S02]  /*2b360*/  MUFU.EX2 R16, R0 ;  /* 0x0000000000107308 */ /* 0x0010640000000800 */
[----:B0-----:R-:W-:Y:S02]  /*2b370*/  FMUL R0, R2, 1.4426950216293334961 ;  /* 0x3fb8aa3b02007820 */ /* 0x001fe40000400000 */
[----:B----4-:R-:W-:-:S04]  /*2b380*/  FADD R2, R15, -R19 ;  /* 0x800000130f027221 */ /* 0x010fc80000000000 */
[----:B------:R0:W4:Y:S02]  /*2b390*/  MUFU.EX2 R15, R0 ;  /* 0x00000000000f7308 */ /* 0x0001240000000800 */
[----:B0-----:R-:W-:Y:S02]  /*2b3a0*/  FMUL R0, R2, 1.4426950216293334961 ;  /* 0x3fb8aa3b02007820 */ /* 0x001fe40000400000 */
[----:B------:R-:W-:-:S04]  /*2b3b0*/  FADD R2, R14, -R7 ;  /* 0x800000070e027221 */ /* 0x000fc80000000000 */
[----:B------:R0:W5:Y:S02]  /*2b3c0*/  MUFU.EX2 R14, R0 ;  /* 0x00000000000e7308 */ /* 0x0001640000000800 */
[----:B0-----:R-:W-:Y:S02]  /*2b3d0*/  FMUL R0, R2, 1.4426950216293334961 ;  /* 0x3fb8aa3b02007820 */ /* 0x001fe40000400000 */
[----:B------:R-:W-:-:S04]  /*2b3e0*/  FADD R2, R13, -R7 ;  /* 0x800000070d027221 */ /* 0x000fc80000000000 */
[----:B------:R0:W5:Y:S02]  /*2b3f0*/  MUFU.EX2 R13, R0 ;  /* 0x00000000000d7308 */ /* 0x0001640000000800 */
[----:B0-----:R-:W-:Y:S02]  /*2b400*/  FMUL R0, R2, 1.4426950216293334961 ;  /* 0x3fb8aa3b02007820 */ /* 0x001fe40000400000 */
[----:B------:R-:W-:-:S04]  /*2b410*/  FADD R2, R12, -R7 ;  /* 0x800000070c027221 */ /* 0x000fc80000000000 */
[----:B------:R-:W0:Y:S01]  /*2b420*/  MUFU.EX2 R12, R0 ;  /* 0x00000000000c7308 */ /* 0x000e220000000800 */
[----:B-1----:R-:W-:Y:S01]  /*2b430*/  STL [R1+0x800], R16 ;  /* 0x0008001001007387 */ /* 0x002fe20000100800 */
[----:B----4-:R-:W-:Y:S02]  /*2b440*/  STL [R1+0x804], R15 ;  /* 0x0008040f01007387 */ /* 0x010fe40000100800 */
[----:B-----5:R-:W-:Y:S02]  /*2b450*/  STL [R1+0x808], R14 ;  /* 0x0008080e01007387 */ /* 0x020fe40000100800 */
[----:B------:R-:W-:Y:S01]  /*2b460*/  IMAD.MOV.U32 R18, RZ, RZ, R29 ;  /* 0x000000ffff127224 */ /* 0x000fe200078e001d */
[----:B------:R-:W-:Y:S04]  /*2b470*/  STL [R1+0x7dc], R13 ;  /* 0x0007dc0d01007387 */ /* 0x000fe80000100800 */
[----:B0-----:R-:W-:Y:S01]  /*2b480*/  STL [R1+0x7f4], R12 ;  /* 0x0007f40c01007387 */ /* 0x001fe20000100800 */
[----:B------:R-:W4:Y:S01]  /*2b490*/  LDL.LU R29, [R1+0x17f0] ;  /* 0x0017f000011d7983 */ /* 0x000f220000300800 */
[----:B--2---:R-:W-:-:S02]  /*2b4a0*/  MOV R19, R10 ;  /* 0x0000000a00137202 */ /* 0x004fc40000000f00 */
[----:B------:R-:W2:Y:S03]  /*2b4b0*/  LDL.LU R10, [R1+0x860] ;  /* 0x00086000010a7983 */ /* 0x000ea60000300800 */
[----:B------:R0:W-:Y:S02]  /*2b4c0*/  STL.64 [R1+0x1768], R18 ;  /* 0x0017681201007387 */ /* 0x0001e40000100a00 */
[----:B0-----:R-:W-:Y:S01]  /*2b4d0*/  MOV R18, R28 ;  /* 0x0000001c00127202 */ /* 0x001fe20000000f00 */
[----:B------:R-:W-:Y:S01]  /*2b4e0*/  IMAD.MOV.U32 R19, RZ, RZ, R11 ;  /* 0x000000ffff137224 */ /* 0x000fe200078e000b */
[----:B------:R-:W5:Y:S01]  /*2b4f0*/  LDL.LU R28, [R1+0x17ec] ;  /* 0x0017ec00011c7983 */ /* 0x000f620000300800 */
[----:B------:R-:W2:Y:S03]  /*2b500*/  LDL.LU R11, [R1+0x87c] ;  /* 0x00087c00010b7983 */ /* 0x000ea60000300800 */
[----:B--2---:R0:W-:Y:S01]  /*2b510*/  STL.64 [R1+0x17a0], R10 ;  /* 0x0017a00a01007387 */ /* 0x0041e20000100a00 */
[----:B---3--:R-:W-:Y:S01]  /*2b520*/  STL [R1+0x1798], R8 ;  /* 0x0017980801007387 */ /* 0x008fe20000100800 */
[----:B0-----:R-:W-:-:S02]  /*2b530*/  MOV R10, R9 ;  /* 0x00000009000a7202 */ /* 0x001fc40000000f00 */
[----:B------:R-:W2:Y:S01]  /*2b540*/  LDL.LU R9, [R1+0x17e8] ;  /* 0x0017e80001097983 */ /* 0x000ea20000300800 */
[----:B------:R-:W3:Y:S02]  /*2b550*/  LDL.LU R11, [R1+0xcc] ;  /* 0x0000cc00010b7983 */ /* 0x000ee40000300800 */
[----:B------:R-:W2:Y:S02]  /*2b560*/  LDL.LU R14, [R1+0x108] ;  /* 0x00010800010e7983 */ /* 0x000ea40000300800 */
[----:B------:R-:W2:Y:S01]  /*2b570*/  LDL.LU R15, [R1+0x10c] ;  /* 0x00010c00010f7983 */ /* 0x000ea20000300800 */
[----:B------:R-:W3:Y:S04]  /*2b580*/  LDL.LU R12, [R1+0x890] ;  /* 0x00089000010c7983 */ /* 0x000ee80000300800 */
[----:B--2---:R0:W-:Y:S01]  /*2b590*/  STL.64 [R1+0x17c8], R14 ;  /* 0x0017c80e01007387 */ /* 0x0041e20000100a00 */
[----:B---3--:R-:W-:Y:S03]  /*2b5a0*/  STL [R1+0x17c0], R12 ;  /* 0x0017c00c01007387 */ /* 0x008fe60000100800 */
[----:B0-----:R-:W2:Y:S01]  /*2b5b0*/  LDL.LU R14, [R1+0x118] ;  /* 0x00011800010e7983 */ /* 0x001ea20000300800 */
[----:B------:R-:W-:-:S02]  /*2b5c0*/  MOV R15, R9 ;  /* 0x00000009000f7202 */ /* 0x000fc40000000f00 */
[----:B------:R-:W3:Y:S02]  /*2b5d0*/  LDL.LU R9, [R1+0x88c] ;  /* 0x00088c0001097983 */ /* 0x000ee40000300800 */
[----:B------:R-:W-:Y:S01]  /*2b5e0*/  STL.64 [R1+0x17b8], R10 ;  /* 0x0017b80a01007387 */ /* 0x000fe20000100a00 */
[----:B---3--:R0:W-:Y:S01]  /*2b5f0*/  STL [R1+0x17b0], R9 ;  /* 0x0017b00901007387 */ /* 0x0081e20000100800 */
[----:B------:R-:W3:Y:S03]  /*2b600*/  LDL.LU R8, [R1+0x3a0] ;  /* 0x0003a00001087983 */ /* 0x000ee60000300800 */
[----:B0-----:R-:W3:Y:S01]  /*2b610*/  LDL.LU R9, [R1+0x3a4] ;  /* 0x0003a40001097983 */ /* 0x001ee20000300800 */
[----:B------:R-:W2:Y:S02]  /*2b620*/  LDL.LU R10, [R1+0x3a8] ;  /* 0x0003a800010a7983 */ /* 0x000ea40000300800 */
[----:B------:R-:W2:Y:S02]  /*2b630*/  LDL.LU R11, [R1+0x3ac] ;  /* 0x0003ac00010b7983 */ /* 0x000ea40000300800 */
[----:B------:R-:W-:-:S02]  /*2b640*/  FMUL R0, R2, 1.4426950216293334961 ;  /* 0x3fb8aa3b02007820 */ /* 0x000fc40000400000 */
[----:B------:R-:W-:Y:S01]  /*2b650*/  FADD R2, R6, -R7 ;  /* 0x8000000706027221 */ /* 0x000fe20000000000 */
[----:B--2---:R-:W-:Y:S01]  /*2b660*/  STL.64 [R1+0x17d8], R10 ;  /* 0x0017d80a01007387 */ /* 0x004fe20000100a00 */
[----:B---3--:R0:W-:Y:S03]  /*2b670*/  STL.64 [R1+0x17d0], R8 ;  /* 0x0017d00801007387 */ /* 0x0081e60000100a00 */
[----:B0-----:R-:W2:Y:S01]  /*2b680*/  LDL.LU R8, [R1+0x3c0] ;  /* 0x0003c00001087983 */ /* 0x001ea20000300800 */
[----:B------:R-:W2:Y:S02]  /*2b690*/  LDL.LU R9, [R1+0x3c4] ;  /* 0x0003c40001097983 */ /* 0x000ea40000300800 */
[----:B------:R-:W2:Y:S02]  /*2b6a0*/  LDL.LU R10, [R1+0x3c8] ;  /* 0x0003c800010a7983 */ /* 0x000ea40000300800 */
[----:B------:R-:W2:Y:S01]  /*2b6b0*/  LDL.LU R11, [R1+0x3cc] ;  /* 0x0003cc00010b7983 */ /* 0x000ea20000300800 */
[----:B------:R5:W-:Y:S02]  /*2b6c0*/  STL.64 [R1+0x1780], R18 ;  /* 0x0017801201007387 */ /* 0x000be40000100a00 */
[----:B-----5:R-:W-:Y:S01]  /*2b6d0*/  IMAD.MOV.U32 R18, RZ, RZ, R28 ;  /* 0x000000ffff127224 */ /* 0x020fe200078e001c */
[----:B----4-:R-:W-:Y:S01]  /*2b6e0*/  MOV R19, R29 ;  /* 0x0000001d00137202 */ /* 0x010fe20000000f00 */
[----:B------:R-:W3:Y:S01]  /*2b6f0*/  LDL.LU R28, [R1+0x17e4] ;  /* 0x0017e400011c7983 */ /* 0x000ee20000300800 */
[----:B------:R-:W4:Y:S03]  /*2b700*/  LDL.LU R29, [R1+0x17e0] ;  /* 0x0017e000011d7983 */ /* 0x000f260000300800 */
[----:B------:R0:W-:Y:S01]  /*2b710*/  STL.64 [R1+0x17a8], R18 ;  /* 0x0017a81201007387 */ /* 0x0001e20000100a00 */
[----:B------:R-:W5:Y:S02]  /*2b720*/  LDL.LU R16, [R1+0x380] ;  /* 0x0003800001107983 */ /* 0x000f640000300800 */
[----:B------:R-:W5:Y:S01]  /*2b730*/  LDL.LU R17, [R1+0x384] ;  /* 0x0003840001117983 */ /* 0x000f620000300800 */
[----:B0-----:R-:W5:Y:S01]  /*2b740*/  LDL.LU R18, [R1+0x388] ;  /* 0x0003880001127983 */ /* 0x001f620000300800 */
[----:B------:R-:W5:Y:S02]  /*2b750*/  LDL.LU R19, [R1+0x38c] ;  /* 0x00038c0001137983 */ /* 0x000f640000300800 */
[----:B------:R-:W2:Y:S02]  /*2b760*/  LDL.LU R6, [R1+0x89c] ;  /* 0x00089c0001067983 */ /* 0x000ea40000300800 */
[----:B--2---:R-:W-:Y:S01]  /*2b770*/  STL [R1+0x1778], R6 ;  /* 0x0017780601007387 */ /* 0x004fe20000100800 */
[----:B------:R0:W-:Y:S03]  /*2b780*/  STL.64 [R1+0x1770], R4 ;  /* 0x0017700401007387 */ /* 0x0001e60000100a00 */
[----:B0-----:R-:W2:Y:S01]  /*2b790*/  LDL.LU R4, [R1+0x330] ;  /* 0x0003300001047983 */ /* 0x001ea20000300800 */
[----:B------:R-:W2:Y:S02]  /*2b7a0*/  LDL.LU R5, [R1+0x334] ;  /* 0x0003340001057983 */ /* 0x000ea40000300800 */
[----:B------:R-:W2:Y:S02]  /*2b7b0*/  LDL.LU R6, [R1+0x338] ;  /* 0x0003380001067983 */ /* 0x000ea40000300800 */
[----:B------:R-:W2:Y:S01]  /*2b7c0*/  LDL.LU R7, [R1+0x33c] ;  /* 0x00033c0001077983 */ /* 0x000ea20000300800 */
[----:B------:R-:W-:Y:S01]  /*2b7d0*/  HMMA.16816.F32 R12, R24, R14, R8 ;  /* 0x0000000e180c723c */ /* 0x000fe20000001808 */
[----:B------:R-:W0:Y:S01]  /*2b7e0*/  MUFU.EX2 R0, R0 ;  /* 0x0000000000007308 */ /* 0x000e220000000800 */
[----:B--2---:R-:W-:Y:S01]  /*2b7f0*/  STL.64 [R1+0x1790], R6 ;  /* 0x0017900601007387 */ /* 0x004fe20000100a00 */
[----:B------:R1:W-:Y:S03]  /*2b800*/  STL.64 [R1+0x1788], R4 ;  /* 0x0017880401007387 */ /* 0x0003e60000100a00 */
[----:B-1----:R-:W2:Y:S01]  /*2b810*/  LDL.LU R4, [R1+0x350] ;  /* 0x0003500001047983 */ /* 0x002ea20000300800 */
[----:B------:R-:W2:Y:S02]  /*2b820*/  LDL.LU R5, [R1+0x354] ;  /* 0x0003540001057983 */ /* 0x000ea40000300800 */
[----:B------:R-:W2:Y:S02]  /*2b830*/  LDL.LU R6, [R1+0x358] ;  /* 0x0003580001067983 */ /* 0x000ea40000300800 */
[----:B------:R-:W2:Y:S01]  /*2b840*/  LDL.LU R7, [R1+0x35c] ;  /* 0x00035c0001077983 */ /* 0x000ea20000300800 */
[----:B------:R-:W2:Y:S01]  /*2b850*/  LDL.LU R20, [R1+0x310] ;  /* 0x0003100001147983 */ /* 0x000ea20000300800 */
[----:B------:R-:W2:Y:S02]  /*2b860*/  LDL.LU R21, [R1+0x314] ;  /* 0x0003140001157983 */ /* 0x000ea40000300800 */
[----:B------:R-:W2:Y:S02]  /*2b870*/  LDL.LU R22, [R1+0x318] ;  /* 0x0003180001167983 */ /* 0x000ea40000300800 */
[----:B------:R-:W2:Y:S01]  /*2b880*/  LDL.LU R23, [R1+0x31c] ;  /* 0x00031c0001177983 */ /* 0x000ea20000300800 */
[----:B------:R-:W2:Y:S01]  /*2b890*/  LDL.LU.64 R10, [R1+0x17d8] ;  /* 0x0017d800010a7983 */ /* 0x000ea20000300a00 */
[----:B0-----:R-:W-:Y:S02]  /*2b8a0*/  STL [R1+0x7fc], R0 ;  /* 0x0007fc0001007387 */ /* 0x001fe40000100800 */
[----:B------:R-:W2:Y:S02]  /*2b8b0*/  LDL.LU.64 R8, [R1+0x17d0] ;  /* 0x0017d00001087983 */ /* 0x000ea40000300a00 */
[----:B------:R-:W-:Y:S01]  /*2b8c0*/  STL.64 [R1+0x300], R12 ;  /* 0x0003000c01007387 */ /* 0x000fe20000100a00 */
[----:B------:R0:W-:Y:S04]  /*2b8d0*/  STL.64 [R1+0x308], R14 ;  /* 0x0003080e01007387 */ /* 0x0001e80000100a00 */
[----:B0-----:R-:W2:Y:S01]  /*2b8e0*/  LDL.LU.64 R14, [R1+0x17c8] ;  /* 0x0017c800010e7983 */ /* 0x001ea20000300a00 */
[----:B------:R-:W4:Y:S02]  /*2b8f0*/  LDL.LU R12, [R1+0x17c0] ;  /* 0x0017c000010c7983 */ /* 0x000f240000300800 */
[----:B------:R-:W-:-:S06]  /*2b900*/  FMUL R0, R2, 1.4426950216293334961 ;  /* 0x3fb8aa3b02007820 */ /* 0x000fcc0000400000 */
[----:B------:R-:W0:Y:S01]  /*2b910*/  MUFU.EX2 R0, R0 ;  /* 0x0000000000007308 */ /* 0x000e220000000800 */
[--C-:B----4-:R-:W-:Y:S02]  /*2b920*/  FADD R2, R12, -R29.reuse ;  /* 0x8000001d0c027221 */ /* 0x110fe40000000000 */
[C---:B--2---:R-:W-:Y:S01]  /*2b930*/  HMMA.16816.F32 R12, R24.reuse, R14, R8 ;  /* 0x0000000e180c723c */ /* 0x044fe20000001808 */
[----:B------:R-:W5:Y:S01]  /*2b940*/  LDL.LU.64 R10, [R1+0x17b8] ;  /* 0x0017b800010a7983 */ /* 0x000f620000300a00 */
[----:B0-----:R0:W-:Y:S02]  /*2b950*/  STL [R1+0x7f8], R0 ;  /* 0x0007f80001007387 */ /* 0x0011e40000100800 */
[----:B------:R-:W2:Y:S02]  /*2b960*/  LDL.LU R9, [R1+0x17b0] ;  /* 0x0017b00001097983 */ /* 0x000ea40000300800 */
[----:B0-----:R-:W-:Y:S11]  /*2b970*/  FMUL R0, R2, 1.4426950216293334961 ;  /* 0x3fb8aa3b02007820 */ /* 0x001ff60000400000 */
[----:B------:R-:W-:Y:S06]  /*2b980*/  @!UPT UIADD3 URZ, URZ, URZ, URZ ;  /* 0x0000003f3f3ff290 */ /* 0x000fec000fffe03f */
[----:B------:R0:W-:Y:S01]  /*2b990*/  STL.64 [R1+0x290], R12 ;  /* 0x0002900c01007387 */ /* 0x0001e20000100a00 */
[----:B------:R-:W-:Y:S02]  /*2b9a0*/  STL.64 [R1+0x298], R14 ;  /* 0x0002980e01007387 */ /* 0x000fe40000100a00 */
[--C-:B--2---:R-:W-:Y:S02]  /*2b9b0*/  FADD R2, R9, -R29.reuse ;  /* 0x8000001d09027221 */ /* 0x104fe40000000000 */
[C---:B-----5:R-:W-:Y:S01]  /*2b9c0*/  HMMA.16816.F32 R8, R24.reuse, R10, R16 ;  /* 0x0000000a1808723c */ /* 0x060fe20000001810 */
[----:B------:R-:W2:Y:S01]  /*2b9d0*/  LDL.LU.64 R18, [R1+0x17a8] ;  /* 0x0017a80001127983 */ /* 0x000ea20000300a00 */
[----:B0-----:R-:W0:Y:S11]  /*2b9e0*/  MUFU.EX2 R13, R0 ;  /* 0x00000000000d7308 */ /* 0x001e360000000800 */
[----:B------:R-:W-:Y:S10]  /*2b9f0*/  @!UPT UIADD3 URZ, URZ, URZ, URZ ;  /* 0x0000003f3f3ff290 */ /* 0x000ff4000fffe03f */
[----:B------:R-:W-:Y:S01]  /*2ba00*/  STL.64 [R1+0x530], R8 ;  /* 0x0005300801007387 */ /* 0x000fe20000100a00 */
[----:B------:R1:W-:Y:S03]  /*2ba10*/  STL.64 [R1+0x538], R10 ;  /* 0x0005380a01007387 */ /* 0x0003e60000100a00 */
[----:B-1----:R-:W4:Y:S01]  /*2ba20*/  LDL.LU.64 R10, [R1+0x17a0] ;  /* 0x0017a000010a7983 */ /* 0x002f220000300a00 */
[----:B------:R-:W5:Y:S02]  /*2ba30*/  LDL.LU R8, [R1+0x1798] ;  /* 0x0017980001087983 */ /* 0x000f640000300800 */
[----:B------:R-:W3:Y:S02]  /*2ba40*/  LDL.LU R9, [R1+0x898] ;  /* 0x0008980001097983 */ /* 0x000ee40000300800 */
[----:B0-----:R-:W-:Y:S01]  /*2ba50*/  STL [R1+0x7f0], R13 ;  /* 0x0007f00d01007387 */ /* 0x001fe20000100800 */
[----:B--2---:R-:W-:Y:S01]  /*2ba60*/  HMMA.16816.F32 R16, R24, R18, R4 ;  /* 0x000000121810723c */ /* 0x004fe20000001804 */
[----:B------:R-:W2:Y:S01]  /*2ba70*/  LDL.LU.64 R6, [R1+0x1790] ;  /* 0x0017900001067983 */ /* 0x000ea20000300a00 */
[----:B------:R-:W2:Y:S11]  /*2ba80*/  LDL.LU.64 R4, [R1+0x1788] ;  /* 0x0017880001047983 */ /* 0x000eb60000300a00 */
[----:B------:R-:W-:Y:S10]  /*2ba90*/  @!UPT UIADD3 URZ, URZ, URZ, URZ ;  /* 0x0000003f3f3ff290 */ /* 0x000ff4000fffe03f */
[----:B------:R-:W-:Y:S01]  /*2baa0*/  STL.64 [R1+0x630], R16 ;  /* 0x0006301001007387 */ /* 0x000fe20000100a00 */
[----:B------:R0:W-:Y:S03]  /*2bab0*/  STL.64 [R1+0x638], R18 ;  /* 0x0006381201007387 */ /* 0x0001e60000100a00 */
[----:B0-----:R-:W2:Y:S01]  /*2bac0*/  LDL.LU.64 R18, [R1+0x1780] ;  /* 0x0017800001127983 */ /* 0x001ea20000300a00 */
[----:B------:R-:W-:Y:S02]  /*2bad0*/  FMUL R0, R2, 1.4426950216293334961 ;  /* 0x3fb8aa3b02007820 */ /* 0x000fe40000400000 */
[----:B----4-:R-:W-:Y:S02]  /*2bae0*/  FADD R2, R11, -R29 ;  /* 0x8000001d0b027221 */ /* 0x010fe40000000000 */
[----:B------:R0:W1:Y:S02]  /*2baf0*/  MUFU.EX2 R12, R0 ;  /* 0x00000000000c7308 */ /* 0x0000640000000800 */
[----:B0-----:R-:W-:-:S06]  /*2bb00*/  FMUL R0, R2, 1.4426950216293334961 ;  /* 0x3fb8aa3b02007820 */ /* 0x001fcc0000400000 */
[----:B------:R-:W0:Y:S01]  /*2bb10*/  MUFU.EX2 R0, R0 ;  /* 0x0000000000007308 */ /* 0x000e220000000800 */
[----:B-1----:R-:W-:Y:S01]  /*2bb20*/  STL [R1+0x7ec], R12 ;  /* 0x0007ec0c01007387 */ /* 0x002fe20000100800 */
[----:B------:R1:W-:Y:S02]  /*2bb30*/  STL [R1+0x1040], R29 ;  /* 0x0010401d01007387 */ /* 0x0003e40000100800 */
[----:B------:R-:W-:Y:S01]  /*2bb40*/  FADD R2, R10, -R29 ;  /* 0x8000001d0a027221 */ /* 0x000fe20000000000 */
[----:B0-----:R-:W-:Y:S01]  /*2bb50*/  STL [R1+0x7e8], R0 ;  /* 0x0007e80001007387 */ /* 0x001fe20000100800 */
[----:B--2---:R-:W-:Y:S03]  /*2bb60*/  HMMA.16816.F32 R16, R24, R18, R4 ;  /* 0x000000121810723c */ /* 0x004fe60000001804 */
[----:B------:R-:W3:Y:S01]  /*2bb70*/  LDL.LU R6, [R1+0x1778] ;  /* 0x0017780001067983 */ /* 0x000ee20000300800 */
[----:B------:R-:W2:Y:S11]  /*2bb80*/  LDL.LU.64 R4, [R1+0x1770] ;  /* 0x0017700001047983 */ /* 0x000eb60000300a00 */
[----:B------:R-:W-:Y:S08]  /*2bb90*/  @!UPT UIADD3 URZ, URZ, URZ, URZ ;  /* 0x0000003f3f3ff290 */ /* 0x000ff0000fffe03f */
[----:B------:R-:W-:Y:S01]  /*2bba0*/  STL.64 [R1+0x620], R16 ;  /* 0x0006201001007387 */ /* 0x000fe20000100a00 */
[----:B------:R0:W-:Y:S01]  /*2bbb0*/  STL [R1+0x628], R18 ;  /* 0x0006281201007387 */ /* 0x0001e20000100800 */
[----:B-1----:R-:W-:Y:S02]  /*2bbc0*/  MOV R29, R19 ;  /* 0x00000013001d7202 */ /* 0x002fe40000000f00 */
[----:B0-----:R-:W4:Y:S04]  /*2bbd0*/  LDL.LU.64 R18, [R1+0x1768] ;  /* 0x0017680001127983 */ /* 0x001f280000300a00 */
[----:B------:R-:W0:Y:S01]  /*2bbe0*/  S2R R11, SR_TID.X ;  /* 0x00000000000b7919 */ /* 0x000e220000002100 */
[----:B------:R-:W-:-:S06]  /*2bbf0*/  FMUL R0, R2, 1.4426950216293334961 ;  /* 0x3fb8aa3b02007820 */ /* 0x000fcc0000400000 */
[----:B------:R-:W1:Y:S01]  /*2bc00*/  MUFU.EX2 R0, R0 ;  /* 0x0000000000007308 */ /* 0x000e620000000800 */
[----:B------:R0:W-:Y:S02]  /*2bc10*/  STL [R1+0x12f4], R29 ;  /* 0x0012f41d01007387 */ /* 0x0001e40000100800 */
[C---:B0-----:R-:W-:Y:S01]  /*2bc20*/  LOP3.LUT R10, R11.reuse, 0x7, RZ, 0xc0, !PT ;  /* 0x000000070b0a7812 */ /* 0x041fe200078ec0ff */
[----:B------:R-:W-:-:S04]  /*2bc30*/  IMAD.SHL.U32 R11, R11, 0x2, RZ ;  /* 0x000000020b0b7824 */ /* 0x000fc800078e00ff */
[----:B------:R-:W-:-:S05]  /*2bc40*/  IMAD R10, R10, 0x90, RZ ;  /* 0x000000900a0a7824 */ /* 0x000fca00078e02ff */
[----:B------:R-:W-:Y:S01]  /*2bc50*/  LOP3.LUT R10, R10, 0x30, R11, 0x78, !PT ;  /* 0x000000300a0a7812 */ /* 0x000fe200078e780b */
[----:B-1----:R-:W-:Y:S03]  /*2bc60*/  STL [R1+0x7e4], R0 ;  /* 0x0007e40001007387 */ /* 0x002fe60000100800 */
[----:B------:R-:W-:Y:S01]  /*2bc70*/  LOP3.LUT R10, R10, 0x40, RZ, 0x3c, !PT ;  /* 0x000000400a0a7812 */ /* 0x000fe200078e3cff */
[----:B----4-:R-:W-:Y:S11]  /*2bc80*/  HMMA.16816.F32 R16, R24, R18, R20 ;  /* 0x000000121810723c */ /* 0x010ff60000001814 */
[----:B------:R-:W-:Y:S11]  /*2bc90*/  @!UPT UIADD3 URZ, URZ, URZ, URZ ;  /* 0x0000003f3f3ff290 */ /* 0x000ff6000fffe03f */
[----:B------:R-:W-:Y:S01]  /*2bca0*/  @!UPT UIADD3 URZ, URZ, URZ, URZ ;  /* 0x0000003f3f3ff290 */ /* 0x000fe2000fffe03f */
[----:B------:R-:W-:Y:S01]  /*2bcb0*/  STL.64 [R1+0x610], R16 ;  /* 0x0006101001007387 */ /* 0x000fe20000100a00 */
[----:B------:R-:W-:Y:S01]  /*2bcc0*/  STL [R1+0x61c], R19 ;  /* 0x00061c1301007387 */ /* 0x000fe20000100800 */
[----:B------:R-:W-:Y:S02]  /*2bcd0*/  MOV R29, R18 ;  /* 0x00000012001d7202 */ /* 0x000fe40000000f00 */
[----:B------:R-:W0:Y:S04]  /*2bce0*/  LDSM.16.M88.4 R16, [R10+0x20000] ;  /* 0x020000000a10783b */ /* 0x000e280000000200 */
[----:B------:R-:W-:Y:S04]  /*2bcf0*/  STL [R1+0x12f8], R29 ;  /* 0x0012f81d01007387 */ /* 0x000fe80000100800 */
[----:B0-----:R-:W-:Y:S01]  /*2bd00*/  STL [R1+0x1700], R17 ;  /* 0x0017001101007387 */ /* 0x001fe20000100800 */
[----:B------:R-:W-:Y:S02]  /*2bd10*/  STL.64 [R1+0x1760], R18 ;  /* 0x0017601201007387 */ /* 0x000fe40000100a00 */
[----:B------:R0:W-:Y:S02]  /*2bd20*/  STL [R1+0x1758], R16 ;  /* 0x0017581001007387 */ /* 0x0001e40000100800 */
[----:B0-----:R-:W4:Y:S01]  /*2bd30*/  LDL.LU R16, [R1+0x2f0] ;  /* 0x0002f00001107983 */ /* 0x001f220000300800 */
[----:B------:R-:W4:Y:S02]  /*2bd40*/  LDL.LU R17, [R1+0x2f4] ;  /* 0x0002f40001117983 */ /* 0x000f240000300800 */
[----:B------:R-:W4:Y:S02]  /*2bd50*/  LDL.LU R18, [R1+0x2f8] ;  /* 0x0002f80001127983 */ /* 0x000f240000300800 */
[----:B------:R-:W4:Y:S01]  /*2bd60*/  LDL.LU R19, [R1+0x2fc] ;  /* 0x0002fc0001137983 */ /* 0x000f220000300800 */
[----:B------:R-:W4:Y:S01]  /*2bd70*/  LDL.LU R14, [R1+0x894] ;  /* 0x00089400010e7983 */ /* 0x000f220000300800 */
[----:B------:R-:W4:Y:S02]  /*2bd80*/  LDL.LU R20, [R1+0x850] ;  /* 0x0008500001147983 */ /* 0x000f240000300800 */
[----:B------:R-:W4:Y:S02]  /*2bd90*/  LDL.LU R11, [R1+0x854] ;  /* 0x00085400010b7983 */ /* 0x000f240000300800 */
[----:B------:R-:W4:Y:S02]  /*2bda0*/  LDL.LU R23, [R1+0x848] ;  /* 0x0008480001177983 */ /* 0x000f240000300800 */
[----:B---3--:R-:W-:Y:S01]  /*2bdb0*/  FADD R2, R6, -R28 ;  /* 0x8000001c06027221 */ /* 0x008fe20000000000 */
[----:B--2---:R-:W-:Y:S01]  /*2bdc0*/  MOV R22, R5 ;  /* 0x0000000500167202 */ /* 0x004fe20000000f00 */
[----:B----4-:R0:W-:Y:S01]  /*2bdd0*/  STL [R1+0x1718], R23 ;  /* 0x0017181701007387 */ /* 0x0101e20000100800 */
[----:B------:R-:W2:Y:S02]  /*2bde0*/  LDL.LU R6, [R1+0x840] ;  /* 0x0008400001067983 */ /* 0x000ea40000300800 */
[----:B------:R-:W3:Y:S02]  /*2bdf0*/  LDL.LU R5, [R1+0x83c] ;  /* 0x00083c0001057983 */ /* 0x000ee40000300800 */
[----:B0-----:R-:W-:-:S02]  /*2be00*/  IMAD.MOV.U32 R23, RZ, RZ, R3 ;  /* 0x000000ffff177224 */ /* 0x001fc400078e0003 */
[----:B------:R-:W4:Y:S01]  /*2be10*/  LDL.LU R3, [R1+0x864] ;  /* 0x0008640001037983 */ /* 0x000f220000300800 */
[----:B------:R-:W2:Y:S02]  /*2be20*/  LDL.LU R21, [R1+0x754] ;  /* 0x0007540001157983 */ /* 0x000ea40000300800 */
[----:B------:R5:W-:Y:S02]  /*2be30*/  STL.64 [R1+0x1750], R22 ;  /* 0x0017501601007387 */ /* 0x000be40000100a00 */
[----:B------:R-:W-:Y:S02]  /*2be40*/  FMUL R0, R2, 1.4426950216293334961 ;  /* 0x3fb8aa3b02007820 */ /* 0x000fe40000400000 */
[----:B------:R-:W-:Y:S01]  /*2be50*/  FADD R2, R9, -R28 ;  /* 0x8000001c09027221 */ /* 0x000fe20000000000 */
[----:B-----5:R-:W-:Y:S02]  /*2be60*/  MOV R22, R8 ;  /* 0x0000000800167202 */ /* 0x020fe40000000f00 */
[----:B------:R-:W-:Y:S01]  /*2be70*/  MOV R23, R4 ;  /* 0x0000000400177202 */ /* 0x000fe20000000f00 */
[----:B--2---:R0:W-:Y:S01]  /*2be80*/  STL.64 [R1+0x1748], R20 ;  /* 0x0017481401007387 */ /* 0x0041e20000100a00 */
[----:B------:R-:W3:Y:S02]  /*2be90*/  LDL.LU R4, [R1+0x828] ;  /* 0x0008280001047983 */ /* 0x000ee40000300800 */
[----:B------:R-:W2:Y:S03]  /*2bea0*/  LDL.LU R9, [R1+0x858] ;  /* 0x0008580001097983 */ /* 0x000ea60000300800 */
[C---:B0-----:R-:W-:Y:S01]  /*2beb0*/  HMMA.16816.F32 R20, R24.reuse, R22, R16 ;  /* 0x000000161814723c */ /* 0x041fe20000001810 */
[----:B------:R-:W5:Y:S01]  /*2bec0*/  LDL.LU.64 R18, [R1+0x1760] ;  /* 0x0017600001127983 */ /* 0x000f620000300a00 */
[----:B------:R-:W2:Y:S11]  /*2bed0*/  LDL.LU R16, [R1+0x1758] ;  /* 0x0017580001107983 */ /* 0x000eb60000300800 */
[----:B------:R-:W-:Y:S10]  /*2bee0*/  @!UPT UIADD3 URZ, URZ, URZ, URZ ;  /* 0x0000003f3f3ff290 */ /* 0x000ff4000fffe03f */
[----:B------:R-:W-:Y:S01]  /*2bef0*/  STL.64 [R1+0x600], R20 ;  /* 0x0006001401007387 */ /* 0x000fe20000100a00 */
[----:B------:R-:W-:Y:S02]  /*2bf00*/  STL [R1+0x608], R22 ;  /* 0x0006081601007387 */ /* 0x000fe40000100800 */
[----:B------:R-:W-:Y:S02]  /*2bf10*/  IMAD.MOV.U32 R29, RZ, RZ, R23 ;  /* 0x000000ffff1d7224 */ /* 0x000fe400078e0017 */
[----:B------:R-:W0:Y:S01]  /*2bf20*/  LDSM.16.M88.4 R20, [R10+0x20400] ;  /* 0x020400000a14783b */ /* 0x000e220000000200 */
[----:B------:R-:W1:Y:S01]  /*2bf30*/  MUFU.EX2 R15, R0 ;  /* 0x00000000000f7308 */ /* 0x000e620000000800 */
[----:B0-----:R-:W-:Y:S02]  /*2bf40*/  MOV R7, R20 ;  /* 0x0000001400077202 */ /* 0x001fe40000000f00 */
[----:B------:R-:W-:Y:S01]  /*2bf50*/  MOV R8, R21 ;  /* 0x0000001500087202 */ /* 0x000fe20000000f00 */
[----:B-----5:R-:W-:Y:S01]  /*2bf60*/  STL.64 [R1+0x268], R18 ;  /* 0x0002681201007387 */ /* 0x020fe20000100a00 */
[----:B--2---:R0:W-:Y:S03]  /*2bf70*/  STL [R1+0x1740], R16 ;  /* 0x0017401001007387 */ /* 0x0041e60000100800 */
[----:B0-----:R-:W2:Y:S01]  /*2bf80*/  LDL.LU R16, [R1+0x2e0] ;  /* 0x0002e00001107983 */ /* 0x001ea20000300800 */
[----:B------:R-:W2:Y:S02]  /*2bf90*/  LDL.LU R17, [R1+0x2e4] ;  /* 0x0002e40001117983 */ /* 0x000ea40000300800 */
[----:B------:R-:W2:Y:S02]  /*2bfa0*/  LDL.LU R18, [R1+0x2e8] ;  /* 0x0002e80001127983 */ /* 0x000ea40000300800 */
[----:B------:R-:W2:Y:S01]  /*2bfb0*/  LDL.LU R19, [R1+0x2ec] ;  /* 0x0002ec0001137983 */ /* 0x000ea20000300800 */
[----:B-1----:R-:W-:Y:S01]  /*2bfc0*/  STL [R1+0x7d8], R15 ;  /* 0x0007d80f01007387 */ /* 0x002fe20000100800 */
[----:B------:R0:W-:Y:S03]  /*2bfd0*/  STL [R1+0x12fc], R29 ;  /* 0x0012fc1d01007387 */ /* 0x0001e60000100800 */
[----:B0-----:R-:W5:Y:S01]  /*2bfe0*/  LDL.LU R29, [R1+0x7d0] ;  /* 0x0007d000011d7983 */ /* 0x001f620000300800 */
[----:B------:R0:W-:Y:S03]  /*2bff0*/  STL.64 [R1+0x238], R22 ;  /* 0x0002381601007387 */ /* 0x0001e60000100a00 */
[----:B0-----:R-:W2:Y:S01]  /*2c000*/  LDL.LU.64 R22, [R1+0x1750] ;  /* 0x0017500001167983 */ /* 0x001ea20000300a00 */
[----:B------:R-:W2:Y:S02]  /*2c010*/  LDL.LU.64 R20, [R1+0x1748] ;  /* 0x0017480001147983 */ /* 0x000ea40000300a00 */
[----:B------:R0:W-:Y:S02]  /*2c020*/  STL.64 [R1+0x1738], R6 ;  /* 0x0017380601007387 */ /* 0x0001e40000100a00 */
[----:B---3--:R2:W-:Y:S01]  /*2c030*/  STL.64 [R1+0x1730], R4 ;  /* 0x0017300401007387 */ /* 0x0085e20000100a00 */
[----:B0-----:R-:W2:Y:S01]  /*2c040*/  LDL.LU R6, [R1+0x18] ;  /* 0x0000180001067983 */ /* 0x001ea20000300800 */
[----:B------:R-:W2:Y:S02]  /*2c050*/  LDL.LU R7, [R1+0x1c] ;  /* 0x00001c0001077983 */ /* 0x000ea40000300800 */
[----:B--2---:R-:W-:Y:S01]  /*2c060*/  HMMA.16816.F32 R4, R24, R6, R16 ;  /* 0x000000061804723c */ /* 0x004fe20000001810 */
[----:B------:R-:W2:Y:S01]  /*2c070*/  LDL.LU R16, [R1+0x1740] ;  /* 0x0017400001107983 */ /* 0x000ea20000300800 */
[----:B------:R-:W2:Y:S02]  /*2c080*/  LDL.LU R17, [R1+0x82c] ;  /* 0x00082c0001117983 */ /* 0x000ea40000300800 */
[----:B------:R-:W-:-:S02]  /*2c090*/  FMUL R0, R2, 1.4426950216293334961 ;  /* 0x3fb8aa3b02007820 */ /* 0x000fc40000400000 */
[----:B------:R-:W-:Y:S02]  /*2c0a0*/  FADD R2, R14, -R28 ;  /* 0x8000001c0e027221 */ /* 0x000fe40000000000 */
[----:B------:R0:W1:Y:S01]  /*2c0b0*/  MUFU.EX2 R14, R0 ;  /* 0x00000000000e7308 */ /* 0x0000620000000800 */
[----:B------:R-:W-:Y:S02]  /*2c0c0*/  FADD R20, R11, R20 ;  /* 0x000000140b147221 */ /* 0x000fe40000000000 */
[----:B0-----:R-:W-:Y:S01]  /*2c0d0*/  FMUL R0, R2, 1.4426950216293334961 ;  /* 0x3fb8aa3b02007820 */ /* 0x001fe20000400000 */
[----:B--2---:R0:W-:Y:S11]  /*2c0e0*/  STL.64 [R1+0x1720], R16 ;  /* 0x0017201001007387 */ /* 0x0041f60000100a00 */
[----:B------:R-:W-:Y:S02]  /*2c0f0*/  STL.64 [R1+0x5f0], R4 ;  /* 0x0005f00401007387 */ /* 0x000fe40000100a00 */
[----:B------:R-:W-:Y:S02]  /*2c100*/  STL.64 [R1+0x5f8], R6 ;  /* 0x0005f80601007387 */ /* 0x000fe40000100a00 */
[----:B------:R-:W2:Y:S04]  /*2c110*/  LDSM.16.M88.4 R4, [R10+0x20800] ;  /* 0x020800000a04783b */ /* 0x000ea80000000200 */
[----:B0-----:R-:W3:Y:S01]  /*2c120*/  LDL.LU R16, [R1+0x2b0] ;  /* 0x0002b00001107983 */ /* 0x001ee20000300800 */
[----:B------:R-:W3:Y:S02]  /*2c130*/  LDL.LU R17, [R1+0x2b4] ;  /* 0x0002b40001117983 */ /* 0x000ee40000300800 */
[----:B------:R-:W3:Y:S02]  /*2c140*/  LDL.LU R18, [R1+0x2b8] ;  /* 0x0002b80001127983 */ /* 0x000ee40000300800 */
[----:B------:R-:W3:Y:S01]  /*2c150*/  LDL.LU R19, [R1+0x2bc] ;  /* 0x0002bc0001137983 */ /* 0x000ee20000300800 */
[----:B--2---:R-:W-:Y:S01]  /*2c160*/  STL.64 [R1+0x220], R4 ;  /* 0x0002200401007387 */ /* 0x004fe20000100a00 */
[----:B------:R0:W-:Y:S03]  /*2c170*/  STL.64 [R1+0x228], R6 ;  /* 0x0002280601007387 */ /* 0x0001e60000100a00 */
[----:B0-----:R-:W2:Y:S01]  /*2c180*/  LDL.LU.64 R6, [R1+0x1738] ;  /* 0x0017380001067983 */ /* 0x001ea20000300a00 */
[----:B------:R-:W2:Y:S02]  /*2c190*/  LDL.LU.64 R4, [R1+0x1730] ;  /* 0x0017300001047983 */ /* 0x000ea40000300a00 */
[----:B------:R-:W3:Y:S02]  /*2c1a0*/  LDL.LU R10, [R1+0x84c] ;  /* 0x00084c00010a7983 */ /* 0x000ee40000300800 */
[----:B------:R-:W3:Y:S01]  /*2c1b0*/  LDL.LU R11, [R1+0x834] ;  /* 0x00083400010b7983 */ /* 0x000ee20000300800 */
[----:B-1----:R-:W-:Y:S01]  /*2c1c0*/  STL [R1+0x7d4], R14 ;  /* 0x0007d40e01007387 */ /* 0x002fe20000100800 */
[----:B------:R-:W4:Y:S02]  /*2c1d0*/  LDL.LU R2, [R1+0x844] ;  /* 0x0008440001027983 */ /* 0x000f240000300800 */
[----:B------:R-:W-:-:S02]  /*2c1e0*/  FADD R9, R9, R20 ;  /* 0x0000001409097221 */ /* 0x000fc40000000000 */
[----:B--2---:R-:W-:Y:S02]  /*2c1f0*/  FADD R4, R4, R21 ;  /* 0x0000001504047221 */ /* 0x004fe40000000000 */
[----:B---3--:R-:W-:Y:S01]  /*2c200*/  HMMA.16816.F32 R20, R24, R22, R16 ;  /* 0x000000161814723c */ /* 0x008fe20000001810 */
[----:B-----5:R-:W-:Y:S02]  /*2c210*/  FADD R5, R5, R29 ;  /* 0x0000001d05057221 */ /* 0x020fe40000000000 */
[----:B----4-:R-:W-:Y:S01]  /*2c220*/  FADD R2, R2, R6 ;  /* 0x0000000602027221 */ /* 0x010fe20000000000 */
[----:B------:R0:W1:Y:S01]  /*2c230*/  MUFU.EX2 R29, R0 ;  /* 0x00000000001d7308 */ /* 0x0000620000000800 */
[----:B------:R-:W2:Y:S01]  /*2c240*/  LDL.LU R6, [R1+0x1728] ;  /* 0x0017280001067983 */ /* 0x000ea20000300800 */
[----:B------:R-:W-:Y:S03]  /*2c250*/  STL [R1+0x1044], R28 ;  /* 0x0010441c01007387 */ /* 0x000fe60000100800 */
[----:B0-----:R-:W3:Y:S01]  /*2c260*/  LDL.LU R0, [R1+0x838] ;  /* 0x0008380001007983 */ /* 0x001ee20000300800 */
[----:B------:R-:W4:Y:S11]  /*2c270*/  LDL.LU.64 R16, [R1+0x1720] ;  /* 0x0017200001107983 */ /* 0x000f360000300a00 */
[----:B------:R-:W-:Y:S02]  /*2c280*/  @!UPT UIADD3 URZ, URZ, URZ, URZ ;  /* 0x0000003f3f3ff290 */ /* 0x000fe4000fffe03f */
[----:B------:R-:W-:Y:S01]  /*2c290*/  STL.64 [R1+0x5e0], R20 ;  /* 0x0005e01401007387 */ /* 0x000fe20000100a00 */
[----:B------:R0:W-:Y:S03]  /*2c2a0*/  STL.64 [R1+0x5e8], R22 ;  /* 0x0005e81601007387 */ /* 0x0001e60000100a00 */
[----:B0-----:R-:W5:Y:S01]  /*2c2b0*/  LDL.LU R23, [R1+0x1718] ;  /* 0x0017180001177983 */ /* 0x001f620000300800 */
[----:B------:R-:W2:Y:S02]  /*2c2c0*/  LDL.LU R19, [R1+0x10] ;  /* 0x0000100001137983 */ /* 0x000ea40000300800 */
[----:B------:R-:W-:Y:S02]  /*2c2d0*/  FADD R3, R3, -R28 ;  /* 0x8000001c03037221 */ /* 0x000fe40000000000 */
[----:B-1----:R-:W-:Y:S01]  /*2c2e0*/  STL [R1+0x7d0], R29 ;  /* 0x0007d01d01007387 */ /* 0x002fe20000100800 */
[----:B------:R-:W2:Y:S04]  /*2c2f0*/  LDL R28, [R1+0x7e4] ;  /* 0x0007e400011c7983 */ /* 0x000ea80000100800 */
[----:B------:R-:W2:Y:S01]  /*2c300*/  LDL R18, [R1+0x7e8] ;  /* 0x0007e80001127983 */ /* 0x000ea20000100800 */
[----:B------:R-:W2:Y:S02]  /*2c310*/  LDL.LU R20, [R1+0x2a0] ;  /* 0x0002a00001147983 */ /* 0x000ea40000300800 */
[----:B------:R-:W2:Y:S02]  /*2c320*/  LDL.LU R21, [R1+0x2a4] ;  /* 0x0002a40001157983 */ /* 0x000ea40000300800 */
[----:B------:R-:W2:Y:S02]  /*2c330*/  LDL.LU R22, [R1+0x2a8] ;  /* 0x0002a80001167983 */ /* 0x000ea40000300800 */
[----:B-----5:R-:W-:-:S02]  /*2c340*/  FADD R2, R23, R2 ;  /* 0x0000000217027221 */ /* 0x020fc40000000000 */
[----:B------:R-:W2:Y:S01]  /*2c350*/  LDL.LU R23, [R1+0x2ac] ;  /* 0x0002ac0001177983 */ /* 0x000ea20000300800 */
[----:B------:R-:W-:Y:S02]  /*2c360*/  FMUL R3, R3, 1.4426950216293334961 ;  /* 0x3fb8aa3b03037820 */ /* 0x000fe40000400000 */
[----:B---3--:R-:W-:Y:S02]  /*2c370*/  FADD R0, R0, R5 ;  /* 0x0000000500007221 */ /* 0x008fe40000000000 */
[----:B----4-:R-:W-:Y:S01]  /*2c380*/  FADD R17, R17, R4 ;  /* 0x0000000411117221 */ /* 0x010fe20000000000 */
[----:B--2---:R0:W-:Y:S04]  /*2c390*/  STL.64 [R1+0x16d8], R22 ;  /* 0x0016d81601007387 */ /* 0x0041e80000100a00 */
[----:B0-----:R-:W2:Y:S01]  /*2c3a0*/  LDL.LU R23, [R1+0x14] ;  /* 0x0000140001177983 */ /* 0x001ea20000300800 */
[----:B------:R0:W-:Y:S01]  /*2c3b0*/  STL.64 [R1+0x16d0], R20 ;  /* 0x0016d01401007387 */ /* 0x0001e20000100a00 */
[----:B------:R1:W3:Y:S01]  /*2c3c0*/  MUFU.EX2 R22, R3 ;  /* 0x0000000300167308 */ /* 0x0002e20000000800 */
[----:B0-----:R-:W-:Y:S01]  /*2c3d0*/  IMAD.MOV.U32 R20, RZ, RZ, R7 ;  /* 0x000000ffff147224 */ /* 0x001fe200078e0007 */
[----:B------:R-:W-:Y:S01]  /*2c3e0*/  MOV R21, R8 ;  /* 0x0000000800157202 */ /* 0x000fe20000000f00 */
[----:B------:R-:W4:Y:S01]  /*2c3f0*/  LDL.LU R7, [R1+0x1714] ;  /* 0x0017140001077983 */ /* 0x000f220000300800 */
[----:B------:R-:W4:Y:S02]  /*2c400*/  LDL.LU R8, [R1+0x1710] ;  /* 0x0017100001087983 */ /* 0x000f240000300800 */
[----:B------:R-:W5:Y:S02]  /*2c410*/  LDL R5, [R1+0x7dc] ;  /* 0x0007dc0001057983 */ /* 0x000f640000100800 */
[----:B------:R-:W2:Y:S01]  /*2c420*/  LDL R4, [R1+0x7e0] ;  /* 0x0007e00001047983 */ /* 0x000ea20000100800 */
[----:B-1----:R-:W2:Y:S01]  /*2c430*/  LDL.LU R3, [R1+0x85c] ;  /* 0x00085c0001037983 */ /* 0x002ea20000300800 */
[----:B------:R-:W-:-:S02]  /*2c440*/  FADD R2, R10, R2 ;  /* 0x000000020a027221 */ /* 0x000fc40000000000 */
[----:B------:R-:W-:Y:S02]  /*2c450*/  FADD R0, R11, R0 ;  /* 0x000000000b007221 */ /* 0x000fe40000000000 */
[----:B--2---:R-:W-:Y:S02]  /*2c460*/  FADD R3, R3, R9 ;  /* 0x0000000903037221 */ /* 0x004fe40000000000 */
[----:B------:R-:W4:Y:S01]  /*2c470*/  LDL.LU R9, [R1+0x170c] ;  /* 0x00170c0001097983 */ /* 0x000f220000300800 */
[----:B------:R-:W4:Y:S02]  /*2c480*/  LDL.LU R10, [R1+0x1708] ;  /* 0x00170800010a7983 */ /* 0x000f240000300800 */
[----:B------:R-:W4:Y:S02]  /*2c490*/  LDL.LU R11, [R1+0x1704] ;  /* 0x00170400010b7983 */ /* 0x000f240000300800 */
[----:B------:R0:W-:Y:S02]  /*2c4a0*/  STL [R1+0x778], R0 ;  /* 0x0007780001007387 */ /* 0x0001e40000100800 */
[----:B0-----:R-:W2:Y:S01]  /*2c4b0*/  LDL.LU R0, [R1+0x830] ;  /* 0x0008300001007983 */ /* 0x001ea20000300800 */
[----:B---3--:R-:W-:Y:S01]  /*2c4c0*/  STL [R1+0x754], R22 ;  /* 0x0007541601007387 */ /* 0x008fe20000100800 */
[----:B----4-:R-:W-:Y:S02]  /*2c4d0*/  HMMA.16816.F32 R8, R24, R6, R8 ;  /* 0x000000061808723c */ /* 0x010fe40000001808 */
[----:B------:R-:W3:Y:S04]  /*2c4e0*/  LDL R6, [R1+0x800] ;  /* 0x0008000001067983 */ /* 0x000ee80000100800 */
[----:B------:R-:W5:Y:S11]  /*2c4f0*/  LDL R7, [R1+0x7f4] ;  /* 0x0007f40001077983 */ /* 0x000f760000100800 */
[----:B------:R-:W-:Y:S06]  /*2c500*/  @!UPT UIADD3 URZ, URZ, URZ, URZ ;  /* 0x0000003f3f3ff290 */ /* 0x000fec000fffe03f */
[----:B------:R0:W-:Y:S01]  /*2c510*/  STL.64 [R1+0x5b0], R8 ;  /* 0x0005b00801007387 */ /* 0x0001e20000100a00 */
[----:B------:R1:W-:Y:S03]  /*2c520*/  STL.64 [R1+0x5b8], R10 ;  /* 0x0005b80a01007387 */ /* 0x0003e60000100a00 */
[----:B0-----:R-:W4:Y:S04]  /*2c530*/  LDL R8, [R1+0x808] ;  /* 0x0008080001087983 */ /* 0x001f280000100800 */
[----:B------:R-:W4:Y:S04]  /*2c540*/  LDL R9, [R1+0x804] ;  /* 0x0008040001097983 */ /* 0x000f280000100800 */
[----:B-1----:R-:W2:Y:S04]  /*2c550*/  LDL R10, [R1+0x7f8] ;  /* 0x0007f800010a7983 */ /* 0x002ea80000100800 */
[----:B------:R-:W5:Y:S01]  /*2c560*/  LDL R11, [R1+0x7fc] ;  /* 0x0007fc00010b7983 */ /* 0x000f620000100800 */
[----:B------:R-:W5:Y:S02]  /*2c570*/  LDL.LU R24, [R1+0x50] ;  /* 0x0000500001187983 */ /* 0x000f640000300800 */
[----:B------:R-:W5:Y:S02]  /*2c580*/  LDL.LU R25, [R1+0x54] ;  /* 0x0000540001197983 */ /* 0x000f640000300800 */
[----:B------:R-:W5:Y:S01]  /*2c590*/  LDL.LU R26, [R1+0x58] ;  /* 0x00005800011a7983 */ /* 0x000f620000300800 */
[----:B------:R-:W5:Y:S01]  /*2c5a0*/  LDL.LU R27, [R1+0x5c] ;  /* 0x00005c00011b7983 */ /* 0x000f620000300800 */
[----:B---3--:R-:W-:-:S02]  /*2c5b0*/  F2FP.PACK_AB R4, R6, R4 ;  /* 0x000000040604723e */ /* 0x008fc400000000ff */
[----:B----4-:R-:W-:Y:S01]  /*2c5c0*/  F2FP.PACK_AB R6, R8, R9 ;  /* 0x000000090806723e */ /* 0x010fe200000000ff */
[----:B--2---:R-:W-:Y:S02]  /*2c5d0*/  FADD R8, R0, R17 ;  /* 0x0000001100087221 */ /* 0x004fe40000000000 */
[----:B------:R-:W-:Y:S01]  /*2c5e0*/  FADD R0, R23, R3 ;  /* 0x0000000317007221 */ /* 0x000fe20000000000 */
[----:B------:R-:W2:Y:S01]  /*2c5f0*/  LDL.LU R17, [R1+0x1700] ;  /* 0x0017000001117983 */ /* 0x000ea20000300800 */
[----:B------:R-:W-:Y:S02]  /*2c600*/  FADD R3, R19, R2 ;  /* 0x0000000213037221 */ /* 0x000fe40000000000 */
[----:B------:R0:W-:Y:S01]  /*2c610*/  STL [R1+0x774], R8 ;  /* 0x0007740801007387 */ /* 0x0001e20000100800 */
[----:B------:R-:W-:Y:S02]  /*2c620*/  F2FP.PACK_AB R9, R14, R15 ;  /* 0x0000000f0e09723e */ /* 0x000fe400000000ff */
[----:B------:R-:W-:Y:S01]  /*2c630*/  STL [R1+0x126c], R3 ;  /* 0x00126c0301007387 */ /* 0x000fe20000100800 */
[----:B------:R-:W-:Y:S01]  /*2c640*/  STL [R1+0x770], R0 ;  /* 0x0007700001007387 */ /* 0x000fe20000100800 */
[----:B0-----:R-:W-:-:S02]  /*2c650*/  F2FP.PACK_AB R8, R12, R13 ;  /* 0x0000000d0c08723e */ /* 0x001fc400000000ff */
[----:B------:R-:W3:Y:S01]  /*2c660*/  LDL.LU R12, [R1+0x16fc] ;  /* 0x0016fc00010c7983 */ /* 0x000ee20000300800 */
[----:B------:R-:W3:Y:S02]  /*2c670*/  LDL.LU R13, [R1+0x16f8] ;  /* 0x0016f800010d7983 */ /* 0x000ee40000300800 */
[----:B------:R-:W3:Y:S02]  /*2c680*/  LDL.LU R14, [R1+0x16f4] ;  /* 0x0016f400010e7983 */ /* 0x000ee40000300800 */
[----:B------:R-:W3:Y:S01]  /*2c690*/  LDL.LU R15, [R1+0x16f0] ;  /* 0x0016f000010f7983 */ /* 0x000ee20000300800 */
[----:B-----5:R-:W-:Y:S01]  /*2c6a0*/  F2FP.PACK_AB R5, R7, R5 ;  /* 0x000000050705723e */ /* 0x020fe200000000ff */
[----:B------:R-:W-:Y:S01]  /*2c6b0*/  F2FP.PACK_AB R7, R10, R11 ;  /* 0x0000000b0a07723e */ /* 0x000fe200000000ff */
[----:B------:R-:W0:Y:S01]  /*2c6c0*/  S2R R19, SR_TID.X ;  /* 0x0000000000137919 */ /* 0x000e220000002100 */
[----:B------:R-:W-:Y:S02]  /*2c6d0*/  F2FP.PACK_AB R10, R28, R18 ;  /* 0x000000121c0a723e */ /* 0x000fe400000000ff */
[----:B------:R-:W-:-:S02]  /*2c6e0*/  F2FP.PACK_AB R11, R22, R29 ;  /* 0x0000001d160b723e */ /* 0x000fc400000000ff */
[C---:B0-----:R-:W-:Y:S01]  /*2c6f0*/  LOP3.LUT R18, R19.reuse, 0x7, RZ, 0xc0, !PT ;  /* 0x0000000713127812 */ /* 0x041fe200078ec0ff */
[----:B------:R-:W-:Y:S01]  /*2c700*/  SHF.L.U32 R19, R19, 0x1, RZ ;  /* 0x0000000113137819 */ /* 0x000fe200000006ff */
[-C--:B--2---:R-:W-:Y:S08]  /*2c710*/  HMMA.16816.F32 R24, R4, R16.reuse, R24 ;  /* 0x000000100418723c */ /* 0x084ff00000001818 */
[----:B---3--:R-:W-:Y:S11]  /*2c720*/  HMMA.16816.F32 R12, R8, R16, R12 ;  /* 0x00000010080c723c */ /* 0x008ff6000000180c */
[----:B------:R-:W-:Y:S04]  /*2c730*/  @!UPT UIADD3 URZ, URZ, URZ, URZ ;  /* 0x0000003f3f3ff290 */ /* 0x000fe8000fffe03f */
[----:B------:R-:W-:Y:S01]  /*2c740*/  STL.64 [R1+0x5d0], R24 ;  /* 0x0005d01801007387 */ /* 0x000fe20000100a00 */
[----:B------:R0:W-:Y:S02]  /*2c750*/  STL.64 [R1+0x5d8], R26 ;  /* 0x0005d81a01007387 */ /* 0x0001e40000100a00 */
[----:B0-----:R-:W-:-:S05]  /*2c760*/  IMAD R27, R18, 0x90, RZ ;  /* 0x00000090121b7824 */ /* 0x001fca00078e02ff */
[----:B------:R-:W-:Y:S02]  /*2c770*/  LOP3.LUT R27, R27, 0x30, R19, 0x78, !PT ;  /* 0x000000301b1b7812 */ /* 0x000fe400078e7813 */
[----:B------:R-:W2:Y:S01]  /*2c780*/  LDL.LU.64 R18, [R1+0x16e8] ;  /* 0x0016e80001127983 */ /* 0x000ea20000300a00 */
[----:B------:R-:W2:Y:S02]  /*2c790*/  LDL.LU.64 R16, [R1+0x16e0] ;  /* 0x0016e00001107983 */ /* 0x000ea40000300a00 */
[----:B------:R0:W-:Y:S02]  /*2c7a0*/  STL.64 [R1+0x5c0], R12 ;  /* 0x0005c00c01007387 */ /* 0x0001e40000100a00 */
[----:B------:R1:W-:Y:S01]  /*2c7b0*/  STL.64 [R1+0x5c8], R14 ;  /* 0x0005c80e01007387 */ /* 0x0003e20000100a00 */
[----:B0-----:R-:W3:Y:S01]  /*2c7c0*/  LDL.LU R12, [R1+0x40] ;  /* 0x00004000010c7983 */ /* 0x001ee20000300800 */
[----:B------:R-:W3:Y:S02]  /*2c7d0*/  LDL.LU R13, [R1+0x44] ;  /* 0x00004400010d7983 */ /* 0x000ee40000300800 */
[----:B-1----:R-:W3:Y:S02]  /*2c7e0*/  LDL.LU R14, [R1+0x48] ;  /* 0x00004800010e7983 */ /* 0x002ee40000300800 */
[----:B------:R-:W3:Y:S01]  /*2c7f0*/  LDL.LU R15, [R1+0x4c] ;  /* 0x00004c00010f7983 */ /* 0x000ee20000300800 */
[----:B------:R-:W-:Y:S01]  /*2c800*/  LOP3.LUT R27, R27, 0x40, RZ, 0x3c, !PT ;  /* 0x000000401b1b7812 */ /* 0x000fe200078e3cff */
[-C--:B---3--:R-:W-:Y:S11]  /*2c810*/  HMMA.16816.F32 R12, R4, R20.reuse, R12 ;  /* 0x00000014040c723c */ /* 0x088ff6000000180c */
[----:B------:R-:W-:Y:S11]  /*2c820*/  @!UPT UIADD3 URZ, URZ, URZ, URZ ;  /* 0x0000003f3f3ff290 */ /* 0x000ff6000fffe03f */
[----:B------:R-:W-:Y:S01]  /*2c830*/  @!UPT UIADD3 URZ, URZ, URZ, URZ ;  /* 0x0000003f3f3ff290 */ /* 0x000fe2000fffe03f */
[----:B------:R-:W-:Y:S01]  /*2c840*/  STL.64 [R1+0x5a0], R12 ;  /* 0x0005a00c01007387 */ /* 0x000fe20000100a00 */
[----:B------:R2:W-:Y:S02]  /*2c850*/  STL.64 [R1+0x5a8], R14 ;  /* 0x0005a80e01007387 */ /* 0x0005e40000100a00 */
[----:B--2---:R-:W-:Y:S01]  /*2c860*/  HMMA.16816.F32 R12, R8, R20, R16 ;  /* 0x00000014080c723c */ /* 0x004fe20000001810 */
[----:B------:R-:W0:Y:S04]  /*2c870*/  LDSM.16.M88.4 R20, [R27+0x20c00] ;  /* 0x020c00001b14783b */ /* 0x000e280000000200 */
[----:B------:R-:W2:Y:S11]  /*2c880*/  LDL.LU.64 R16, [R1+0x220] ;  /* 0x0002200001107983 */ /* 0x000eb60000300a00 */
[----:B------:R-:W-:Y:S07]  /*2c890*/  @!UPT UIADD3 URZ, URZ, URZ, URZ ;  /* 0x0000003f3f3ff290 */ /* 0x000fee000fffe03f */
[----:B------:R1:W-:Y:S01]  /*2c8a0*/  STL.64 [R1+0x590], R12 ;  /* 0x0005900c01007387 */ /* 0x0003e20000100a00 */
[----:B------:R-:W-:Y:S03]  /*2c8b0*/  STL.64 [R1+0x598], R14 ;  /* 0x0005980e01007387 */ /* 0x000fe60000100a00 */
[----:B0-----:R0:W-:Y:S01]  /*2c8c0*/  STL.64 [R1+0x188], R22 ;  /* 0x0001881601007387 */ /* 0x0011e20000100a00 */
[----:B-1----:R-:W-:Y:S01]  /*2c8d0*/  IMAD.MOV.U32 R13, RZ, RZ, R20 ;  /* 0x000000ffff0d7224 */ /* 0x002fe200078e0014 */
[----:B------:R-:W-:Y:S02]  /*2c8e0*/  MOV R12, R21 ;  /* 0x00000015000c7202 */ /* 0x000fe40000000f00 */
[----:B0-----:R-:W2:Y:S01]  /*2c8f0*/  LDL.LU.64 R22, [R1+0x16d8] ;  /* 0x0016d80001167983 */ /* 0x001ea20000300a00 */
[----:B------:R-:W2:Y:S02]  /*2c900*/  LDL.LU.64 R20, [R1+0x16d0] ;  /* 0x0016d00001147983 */ /* 0x000ea40000300a00 */
[----:B--2---:R-:W-:Y:S11]  /*2c910*/  HMMA.16816.F32 R20, R4, R16, R20 ;  /* 0x000000100414723c */ /* 0x004ff60000001814 */
[----:B------:R-:W-:Y:S11]  /*2c920*/  @!UPT UIADD3 URZ, URZ, URZ, URZ ;  /* 0x0000003f3f3ff290 */ /* 0x000ff6000fffe03f */
[----:B------:R-:W-:Y:S01]  /*2c930*/  @!UPT UIADD3 URZ, URZ, URZ, URZ ;  /* 0x0000003f3f3ff290 */ /* 0x000fe2000fffe03f */
[----:B------:R-:W-:Y:S01]  /*2c940*/  STL.64 [R1+0x580], R20 ;  /* 0x0005801401007387 */ /* 0x000fe20000100a00 */
[----:B------:R0:W-:Y:S03]  /*2c950*/  STL.64 [R1+0x588], R22 ;  /* 0x0005881601007387 */ /* 0x0001e60000100a00 */
[----:B0-----:R-:W2:Y:S01]  /*2c960*/  LDL.LU.64 R22, [R1+0x16c8] ;  /* 0x0016c80001167983 */ /* 0x001ea20000300a00 */
[----:B------:R-:W3:Y:S01]  /*2c970*/  LDL.LU.64 R20, [R1+0x16c0] ;  /* 0x0016c00001147983 */ /* 0x000ee20000300a00 */
[----:B------:R-:W-:Y:S01]  /*2c980*/  MOV R2, R16 ;  /* 0x0000001000027202 */ /* 0x000fe20000000f00 */
[----:B------:R-:W-:Y:S01]  /*2c990*/  IMAD.MOV.U32 R0, RZ, RZ, R17 ;  /* 0x000000ffff007224 */ /* 0x000fe200078e0011 */
[----:B--2---:R-:W-:Y:S02]  /*2c9a0*/  MOV R16, R23 ;  /* 0x0000001700107202 */ /* 0x004fe40000000f00 */
[----:B------:R-:W-:Y:S01]  /*2c9b0*/  MOV R17, R22 ;  /* 0x0000001600117202 */ /* 0x000fe20000000f00 */
[----:B---3--:R-:W-:Y:S01]  /*2c9c0*/  IMAD.MOV.U32 R18, RZ, RZ, R21 ;  /* 0x000000ffff127224 */ /* 0x008fe200078e0015 */
[----:B------:R-:W-:-:S02]  /*2c9d0*/  MOV R19, R20 ;  /* 0x0000001400137202 */ /* 0x000fc40000000f00 */
[----:B------:R-:W0:Y:S04]  /*2c9e0*/  LDSM.16.M88.4 R20, [R27+0x21000] ;  /* 0x021000001b14783b */ /* 0x000e280000000200 */
[----:B------:R-:W-:Y:S01]  /*2c9f0*/  STL.64 [R1+0x1508], R18 ;  /* 0x0015081201007387 */ /* 0x000fe20000100a00 */
[----:B------:R1:W-:Y:S02]  /*2ca00*/  STL.64 [R1+0x1500], R16 ;  /* 0x0015001001007387 */ /* 0x0003e40000100a00 */
[----:B-1----:R-:W-:Y:S01]  /*2ca10*/  MOV R16, R2 ;  /* 0x0000000200107202 */ /* 0x002fe20000000f00 */
[----:B------:R-:W-:Y:S01]  /*2ca20*/  IMAD.MOV.U32 R17, RZ, RZ, R0 ;  /* 0x000000ffff117224 */ /* 0x000fe200078e0000 */
[----:B0-----:R-:W-:Y:S01]  /*2ca30*/  MOV R2, R20 ;  /* 0x0000001400027202 */ /* 0x001fe20000000f00 */
[----:B------:R-:W-:Y:S01]  /*2ca40*/  STL.64 [R1+0x178], R22 ;  /* 0x0001781601007387 */ /* 0x000fe20000100a00 */
[----:B------:R-:W-:-:S02]  /*2ca50*/  MOV R0, R21 ;  /* 0x0000001500007202 */ /* 0x000fc40000000f00 */
[----:B------:R-:W0:Y:S03]  /*2ca60*/  LDSM.16.M88.4 R20, [R27+0x21400] ;  /* 0x021400001b14783b */ /* 0x000e260000000200 */
[----:B------:R-:W-:Y:S01]  /*2ca70*/  STL [R1+0x1694], R0 ;  /* 0x0016940001007387 */ /* 0x000fe20000100800 */
[----:B------:R-:W-:Y:S02]  /*2ca80*/  STL [R1+0x1690], R2 ;  /* 0x0016900201007387 */ /* 0x000fe40000100800 */
[----:B0-----:R-:W-:Y:S01]  /*2ca90*/  IMAD.MOV.U32 R28, RZ, RZ, R20 ;  /* 0x000000ffff1c7224 */ /* 0x001fe200078e0014 */
[----:B------:R-:W-:Y:S01]  /*2caa0*/  STL.64 [R1+0x168], R22 ;  /* 0x0001681601007387 */ /* 0x000fe20000100a00 */
[----:B------:R-:W-:Y:S02]  /*2cab0*/  MOV R3, R21 ;  /* 0x0000001500037202 */ /* 0x000fe40000000f00 */
[----:B------:R-:W0:Y:S03]  /*2cac0*/  LDSM.16.M88.4 R20, [R27+0x21800] ;  /* 0x021800001b14783b */ /* 0x000e260000000200 */
[----:B------:R-:W-:Y:S01]  /*2cad0*/  STL [R1+0x169c], R3 ;  /* 0x00169c0301007387 */ /* 0x000fe20000100800 */
[----:B------:R-:W-:Y:S01]  /*2cae0*/  STL [R1+0x1698], R28 ;  /* 0x0016981c01007387 */ /* 0x000fe20000100800 */
[----:B0-----:R-:W-:-:S02]  /*2caf0*/  MOV R2, R20 ;  /* 0x0000001400027202 */ /* 0x001fc40000000f00 */
[----:B------:R-:W-:Y:S01]  /*2cb00*/  STL.64 [R1+0x158], R22 ;  /* 0x0001581601007387 */ /* 0x000fe20000100a00 */
[----:B------:R-:W-:Y:S02]  /*2cb10*/  IMAD.MOV.U32 R29, RZ, RZ, R21 ;  /* 0x000000ffff1d7224 */ /* 0x000fe400078e0015 */
[----:B------:R-:W0:Y:S03]  /*2cb20*/  LDSM.16.M88.4 R20, [R27+0x21c00] ;  /* 0x021c00001b14783b */ /* 0x000e260000000200 */
[----:B------:R-:W-:Y:S01]  /*2cb30*/  STL [R1+0x16a4], R29 ;  /* 0x0016a41d01007387 */ /* 0x000fe20000100800 */
[----:B------:R-:W-:Y:S03]  /*2cb40*/  STL [R1+0x16a0], R2 ;  /* 0x0016a00201007387 */ /* 0x000fe60000100800 */
[----:B0-----:R0:W-:Y:S01]  /*2cb50*/  STL.64 [R1+0x148], R22 ;  /* 0x0001481601007387 */ /* 0x0011e20000100a00 */
[----:B------:R-:W-:-:S02]  /*2cb60*/  MOV R28, R20 ;  /* 0x00000014001c7202 */ /* 0x000fc40000000f00 */
[----:B------:R-:W-:Y:S01]  /*2cb70*/  MOV R0, R21 ;  /* 0x0000001500007202 */ /* 0x000fe20000000f00 */
[----:B0-----:R-:W2:Y:S01]  /*2cb80*/  LDL.LU.64 R22, [R1+0x16b8] ;  /* 0x0016b80001167983 */ /* 0x001ea20000300a00 */
[----:B------:R-:W2:Y:S02]  /*2cb90*/  LDL.LU.64 R20, [R1+0x16b0] ;  /* 0x0016b00001147983 */ /* 0x000ea40000300a00 */
[----:B------:R-:W-:Y:S01]  /*2cba0*/  STL [R1+0x16a8], R28 ;  /* 0x0016a81c01007387 */ /* 0x000fe20000100800 */
[----:B--2---:R-:W-:Y:S01]  /*2cbb0*/  HMMA.16816.F32 R16, R8, R16, R20 ;  /* 0x000000100810723c */ /* 0x004fe20000001814 */
[----:B------:R-:W2:Y:S11]  /*2cbc0*/  LDL.LU R20, [R1+0x390] ;  /* 0x0003900001147983 */ /* 0x000eb60000300800 */
[----:B------:R-:W-:Y:S11]  /*2cbd0*/  @!UPT UIADD3 URZ, URZ, URZ, URZ ;  /* 0x0000003f3f3ff290 */ /* 0x000ff6000fffe03f */
[----:B------:R-:W-:Y:S01]  /*2cbe0*/  STL.64 [R1+0x570], R16 ;  /* 0x0005701001007387 */ /* 0x000fe20000100a00 */
[----:B------:R-:W-:Y:S02]  /*2cbf0*/  STL.64 [R1+0x578], R18 ;  /* 0x0005781201007387 */ /* 0x000fe40000100a00 */
[----:B------:R-:W2:Y:S02]  /*2cc00*/  LDL.LU R21, [R1+0x394] ;  /* 0x0003940001157983 */ /* 0x000ea40000300800 */
[----:B------:R-:W3:Y:S01]  /*2cc10*/  LDL.LU R22, [R1+0x398] ;  /* 0x0003980001167983 */ /* 0x000ee20000300800 */
[----:B------:R-:W3:Y:S04]  /*2cc20*/  LDL.LU R23, [R1+0x39c] ;  /* 0x00039c0001177983 */ /* 0x000ee80000300800 */
[----:B------:R-:W0:Y:S04]  /*2cc30*/  LDSM.16.M88.4 R16, [R27+0x22000] ;  /* 0x022000001b10783b */ /* 0x000e280000000200 */
[----:B---3--:R-:W-:Y:S01]  /*2cc40*/  STL.64 [R1+0x1518], R22 ;  /* 0x0015181601007387 */ /* 0x008fe20000100a00 */
[----:B--2---:R1:W-:Y:S03]  /*2cc50*/  STL.64 [R1+0x1510], R20 ;  /* 0x0015101401007387 */ /* 0x0043e60000100a00 */
[----:B-1----:R-:W2:Y:S01]  /*2cc60*/  LDL.LU R20, [R1+0x60] ;  /* 0x0000600001147983 */ /* 0x002ea20000300800 */
[----:B------:R-:W2:Y:S02]  /*2cc70*/  LDL.LU R21, [R1+0x64] ;  /* 0x0000640001157983 */ /* 0x000ea40000300800 */
[----:B------:R-:W3:Y:S02]  /*2cc80*/  LDL.LU R22, [R1+0x68] ;  /* 0x0000680001167983 */ /* 0x000ee40000300800 */
[----:B------:R-:W3:Y:S02]  /*2cc90*/  LDL.LU R23, [R1+0x6c] ;  /* 0x00006c0001177983 */ /* 0x000ee40000300800 */
[----:B---3--:R-:W-:Y:S01]  /*2cca0*/  STL.64 [R1+0x1528], R22 ;  /* 0x0015281601007387 */ /* 0x008fe20000100a00 */
[----:B--2---:R1:W-:Y:S03]  /*2ccb0*/  STL.64 [R1+0x1520], R20 ;  /* 0x0015201401007387 */ /* 0x0043e60000100a00 */
[----:B-1----:R-:W2:Y:S01]  /*2ccc0*/  LDL.LU R20, [R1+0x3b0] ;  /* 0x0003b00001147983 */ /* 0x002ea20000300800 */
[----:B------:R-:W2:Y:S02]  /*2ccd0*/  LDL.LU R21, [R1+0x3b4] ;  /* 0x0003b40001157983 */ /* 0x000ea40000300800 */
[----:B------:R-:W3:Y:S02]  /*2cce0*/  LDL.LU R22, [R1+0x3b8] ;  /* 0x0003b80001167983 */ /* 0x000ee40000300800 */
[----:B------:R-:W3:Y:S02]  /*2ccf0*/  LDL.LU R23, [R1+0x3bc] ;  /* 0x0003bc0001177983 */ /* 0x000ee40000300800 */
[----:B0-----:R-:W-:Y:S01]  /*2cd00*/  IMAD.MOV.U32 R2, RZ, RZ, R16 ;  /* 0x000000ffff027224 */ /* 0x001fe200078e0010 */
[----:B------:R-:W-:Y:S01]  /*2cd10*/  MOV R3, R17 ;  /* 0x0000001100037202 */ /* 0x000fe20000000f00 */
[----:B---3--:R-:W-:Y:S01]  /*2cd20*/  STL.64 [R1+0x1538], R22 ;  /* 0x0015381601007387 */ /* 0x008fe20000100a00 */
[----:B--2---:R-:W-:Y:S02]  /*2cd30*/  STL.64 [R1+0x1530], R20 ;  /* 0x0015301401007387 */ /* 0x004fe40000100a00 */
[----:B------:R-:W-:Y:S02]  /*2cd40*/  STL.64 [R1+0x138], R18 ;  /* 0x0001381201007387 */ /* 0x000fe40000100a00 */
[----:B------:R-:W0:Y:S04]  /*2cd50*/  LDSM.16.M88.4 R16, [R27+0x22400] ;  /* 0x022400001b10783b */ /* 0x000e280000000200 */
[----:B------:R-:W-:Y:S01]  /*2cd60*/  LDSM.16.M88.4 R20, [R27+0x22c00] ;  /* 0x022c00001b14783b */ /* 0x000fe20000000200 */
[----:B0-----:R-:W-:-:S03]  /*2cd70*/  MOV R15, R16 ;  /* 0x00000010000f7202 */ /* 0x001fc60000000f00 */
[----:B------:R-:W-:Y:S01]  /*2cd80*/  STL.64 [R1+0x128], R18 ;  /* 0x0001281201007387 */ /* 0x000fe20000100a00 */
[----:B------:R-:W-:Y:S02]  /*2cd90*/  IMAD.MOV.U32 R14, RZ, RZ, R17 ;  /* 0x000000ffff0e7224 */ /* 0x000fe400078e0011 */
[----:B------:R-:W0:Y:S02]  /*2cda0*/  LDSM.16.M88.4 R16, [R27+0x22800] ;  /* 0x022800001b10783b */ /* 0x000e240000000200 */
[----:B0-----:R-:W-:Y:S01]  /*2cdb0*/  MOV R28, R16 ;  /* 0x00000010001c7202 */ /* 0x001fe20000000f00 */
[----:B------:R-:W-:Y:S01]  /*2cdc0*/  STL.64 [R1+0x118], R18 ;  /* 0x0001181201007387 */ /* 0x000fe20000100a00 */
[----:B------:R-:W-:Y:S02]  /*2cdd0*/  MOV R29, R17 ;  /* 0x00000011001d7202 */ /* 0x000fe40000000f00 */
[----:B------:R-:W0:Y:S02]  /*2cde0*/  LDSM.16.M88.4 R16, [R27+0x23000] ;  /* 0x023000001b10783b */ /* 0x000e240000000200 */
[----:B0-----:R0:W-:Y:S02]  /*2cdf0*/  STL.64 [R1+0x1678], R18 ;  /* 0x0016781201007387 */ /* 0x0011e40000100a00 */
[----:B------:R1:W-:Y:S02]  /*2ce00*/  STL.64 [R1+0x1670], R16 ;  /* 0x0016701001007387 */ /* 0x0003e40000100a00 */
[----:B0-----:R-:W-:Y:S01]  /*2ce10*/  IMAD.MOV.U32 R18, RZ, RZ, R15 ;  /* 0x000000ffff127224 */ /* 0x001fe200078e000f */
[----:B------:R-:W-:-:S02]  /*2ce20*/  MOV R19, R14 ;  /* 0x0000000e00137202 */ /* 0x000fc40000000f00 */
[----:B-1----:R-:W-:Y:S01]  /*2ce30*/  MOV R16, R13 ;  /* 0x0000000d00107202 */ /* 0x002fe20000000f00 */
[----:B------:R-:W-:Y:S02]  /*2ce40*/  IMAD.MOV.U32 R17, RZ, RZ, R12 ;  /* 0x000000ffff117224 */ /* 0x000fe400078e000c */
[----:B------:R-:W0:Y:S04]  /*2ce50*/  LDSM.16.M88.4 R12, [R27+0x23400] ;  /* 0x023400001b0c783b */ /* 0x000e280000000200 */
[----:B0-----:R-:W-:Y:S01]  /*2ce60*/  STL.64 [R1+0x1668], R14 ;  /* 0x0016680e01007387 */ /* 0x001fe20000100a00 */
[----:B------:R0:W-:Y:S03]  /*2ce70*/  STL.64 [R1+0x1660], R12 ;  /* 0x0016600c01007387 */ /* 0x0001e60000100a00 */
[----:B0-----:R-:W2:Y:S01]  /*2ce80*/  LDL.LU R12, [R1+0x370] ;  /* 0x00037000010c7983 */ /* 0x001ea20000300800 */
[----:B------:R-:W2:Y:S02]  /*2ce90*/  LDL.LU R13, [R1+0x374] ;  /* 0x00037400010d7983 */ /* 0x000ea40000300800 */
[----:B------:R-:W2:Y:S02]  /*2cea0*/  LDL.LU R14, [R1+0x378] ;  /* 0x00037800010e7983 */ /* 0x000ea40000300800 */
[----:B------:R-:W2:Y:S01]  /*2ceb0*/  LDL.LU R15, [R1+0x37c] ;  /* 0x00037c00010f7983 */ /* 0x000ea20000300800 */
[----:B------:R0:W-:Y:S01]  /*2cec0*/  STL [R1+0x1540], R27 ;  /* 0x0015401b01007387 */ /* 0x0001e20000100800 */
[----:B------:R-:W3:Y:S02]  /*2ced0*/  LDL.LU R24, [R1+0xa0] ;  /* 0x0000a00001187983 */ /* 0x000ee40000300800 */
[----:B------:R-:W3:Y:S02]  /*2cee0*/  LDL.LU R25, [R1+0xa4] ;  /* 0x0000a40001197983 */ /* 0x000ee40000300800 */
[----:B------:R-:W4:Y:S01]  /*2cef0*/  LDL.LU R26, [R1+0xa8] ;  /* 0x0000a800011a7983 */ /* 0x000f220000300800 */
[----:B0-----:R-:W4:Y:S04]  /*2cf00*/  LDL.LU R27, [R1+0xac] ;  /* 0x0000ac00011b7983 */ /* 0x001f280000300800 */
[----:B----4-:R-:W-:Y:S01]  /*2cf10*/  STL.64 [R1+0x1550], R26 ;  /* 0x0015501a01007387 */ /* 0x010fe20000100a00 */
[----:B---3--:R0:W-:Y:S03]  /*2cf20*/  STL.64 [R1+0x1548], R24 ;  /* 0x0015481801007387 */ /* 0x0081e60000100a00 */
[----:B0-----:R-:W3:Y:S01]  /*2cf30*/  LDL.LU R24, [R1+0x3d0] ;  /* 0x0003d00001187983 */ /* 0x001ee20000300800 */
[----:B------:R-:W3:Y:S02]  /*2cf40*/  LDL.LU R25, [R1+0x3d4] ;  /* 0x0003d40001197983 */ /* 0x000ee40000300800 */
[----:B------:R-:W4:Y:S02]  /*2cf50*/  LDL.LU R26, [R1+0x3d8] ;  /* 0x0003d800011a7983 */ /* 0x000f240000300800 */
[----:B------:R-:W4:Y:S01]  /*2cf60*/  LDL.LU R27, [R1+0x3dc] ;  /* 0x0003dc00011b7983 */ /* 0x000f220000300800 */
[----:B--2---:R-:W-:Y:S01]  /*2cf70*/  HMMA.16816.F32 R12, R4, R16, R12 ;  /* 0x00000010040c723c */ /* 0x004fe2000000180c */
[----:B----4-:R-:W-:Y:S01]  /*2cf80*/  STL.64 [R1+0x1560], R26 ;  /* 0x0015601a01007387 */ /* 0x010fe20000100a00 */
[----:B---3--:R0:W-:Y:S02]  /*2cf90*/  STL.64 [R1+0x1558], R24 ;  /* 0x0015581801007387 */ /* 0x0081e40000100a00 */
[----:B0-----:R-:W-:-:S02]  /*2cfa0*/  MOV R24, R28 ;  /* 0x0000001c00187202 */ /* 0x001fc40000000f00 */
[----:B------:R-:W-:Y:S01]  /*2cfb0*/  MOV R25, R29 ;  /* 0x0000001d00197202 */ /* 0x000fe20000000f00 */
[----:B------:R-:W2:Y:S01]  /*2cfc0*/  LDL.LU R28, [R1+0x16a8] ;  /* 0x0016a800011c7983 */ /* 0x000ea20000300800 */
[----:B------:R-:W3:Y:S03]  /*2cfd0*/  LDL.LU R29, [R1+0x16a4] ;  /* 0x0016a400011d7983 */ /* 0x000ee60000300800 */
[----:B------:R0:W-:Y:S02]  /*2cfe0*/  STL.64 [R1+0x1580], R24 ;  /* 0x0015801801007387 */ /* 0x0001e40000100a00 */
[----:B0-----:R-:W-:Y:S01]  /*2cff0*/  IMAD.MOV.U32 R24, RZ, RZ, R18 ;  /* 0x000000ffff187224 */ /* 0x001fe200078e0012 */
[----:B------:R-:W-:-:S05]  /*2d000*/  MOV R25, R19 ;  /* 0x0000001300197202 */ /* 0x000fca0000000f00 */
[----:B------:R0:W-:Y:S01]  /*2d010*/  STL.64 [R1+0x15a8], R24 ;  /* 0x0015a81801007387 */ /* 0x0001e20000100a00 */
[----:B------:R-:W-:Y:S02]  /*2d020*/  STL.64 [R1+0x1688], R6 ;  /* 0x0016880601007387 */ /* 0x000fe40000100a00 */
[----:B------:R-:W-:Y:S02]  /*2d030*/  STL.64 [R1+0x1680], R4 ;  /* 0x0016800401007387 */ /* 0x000fe40000100a00 */
[----:B------:R-:W-:Y:S01]  /*2d040*/  STL.64 [R1+0x560], R12 ;  /* 0x0005600c01007387 */ /* 0x000fe20000100a00 */
[----:B------:R-:W-:Y:S01]  /*2d050*/  STL.64 [R1+0x568], R14 ;  /* 0x0005680e01007387 */ /* 0x000fe20000100a00 */
[----:B0-----:R-:W-:Y:S01]  /*2d060*/  MOV R24, R2 ;  /* 0x0000000200187202 */ /* 0x001fe20000000f00 */
[----:B------:R-:W-:Y:S02]  /*2d070*/  IMAD.MOV.U32 R25, RZ, RZ, R3 ;  /* 0x000000ffff197224 */ /* 0x000fe400078e0003 */
[----:B------:R-:W4:Y:S01]  /*2d080*/  LDL.LU R2, [R1+0x16a0] ;  /* 0x0016a00001027983 */ /* 0x000f220000300800 */
[----:B------:R-:W5:Y:S03]  /*2d090*/  LDL.LU R3, [R1+0x169c] ;  /* 0x00169c0001037983 */ /* 0x000f660000300800 */
[----:B------:R-:W-:Y:S01]  /*2d0a0*/  STL.64 [R1+0x15d0], R24 ;  /* 0x0015d01801007387 */ /* 0x000fe20000100a00 */
[----:B------:R-:W-:Y:S02]  /*2d0b0*/  STL.64 [R1+0x108], R22 ;  /* 0x0001081601007387 */ /* 0x000fe40000100a00 */
[----:B------:R0:W-:Y:S02]  /*2d0c0*/  STL.64 [R1+0x1568], R20 ;  /* 0x0015681401007387 */ /* 0x0001e40000100a00 */
[----:B0-----:R-:W2:Y:S01]  /*2d0d0*/  LDL.LU R20, [R1+0xb0] ;  /* 0x0000b00001147983 */ /* 0x001ea20000300800 */
[----:B------:R-:W2:Y:S02]  /*2d0e0*/  LDL.LU R21, [R1+0xb4] ;  /* 0x0000b40001157983 */ /* 0x000ea40000300800 */
[----:B------:R-:W2:Y:S02]  /*2d0f0*/  LDL.LU R22, [R1+0xb8] ;  /* 0x0000b80001167983 */ /* 0x000ea40000300800 */
[----:B------:R-:W2:Y:S01]  /*2d100*/  LDL.LU R23, [R1+0xbc] ;  /* 0x0000bc0001177983 */ /* 0x000ea20000300800 */
[----:B------:R-:W-:Y:S01]  /*2d110*/  MOV R25, R0 ;  /* 0x0000000000197202 */ /* 0x000fe20000000f00 */
[----:B--2---:R-:W-:Y:S01]  /*2d120*/  STL.64 [R1+0x1578], R22 ;  /* 0x0015781601007387 */ /* 0x004fe20000100a00 */
[----:B------:R0:W-:Y:S03]  /*2d130*/  STL.64 [R1+0x1570], R20 ;  /* 0x0015701401007387 */ /* 0x0001e60000100a00 */
[----:B0-----:R-:W2:Y:S01]  /*2d140*/  LDL.LU R20, [R1+0x400] ;  /* 0x0004000001147983 */ /* 0x001ea20000300800 */
[----:B------:R-:W2:Y:S02]  /*2d150*/  LDL.LU R21, [R1+0x404] ;  /* 0x0004040001157983 */ /* 0x000ea40000300800 */
[----:B------:R-:W2:Y:S02]  /*2d160*/  LDL.LU R22, [R1+0x408] ;  /* 0x0004080001167983 */ /* 0x000ea40000300800 */
[----:B------:R-:W2:Y:S01]  /*2d170*/  LDL.LU R23, [R1+0x40c] ;  /* 0x00040c0001177983 */ /* 0x000ea20000300800 */
[----:B------:R-:W-:-:S02]  /*2d180*/  MOV R24, R28 ;  /* 0x0000001c00187202 */ /* 0x000fc40000000f00 */
[----:B------:R-:W3:Y:S01]  /*2d190*/  LDL.LU R28, [R1+0x1698] ;  /* 0x00169800011c7983 */ /* 0x000ee20000300800 */
[----:B------:R-:W3:Y:S02]  /*2d1a0*/  LDL.LU R0, [R1+0x1694] ;  /* 0x0016940001007983 */ /* 0x000ee40000300800 */
[----:B------:R-:W-:Y:S01]  /*2d1b0*/  STL.64 [R1+0x15f8], R24 ;  /* 0x0015f81801007387 */ /* 0x000fe20000100a00 */
[----:B--2---:R-:W-:Y:S01]  /*2d1c0*/  STL.64 [R1+0x1590], R22 ;  /* 0x0015901601007387 */ /* 0x004fe20000100a00 */
[----:B------:R0:W-:Y:S03]  /*2d1d0*/  STL.64 [R1+0x1588], R20 ;  /* 0x0015881401007387 */ /* 0x0001e60000100a00 */
[----:B0-----:R-:W2:Y:S01]  /*2d1e0*/  LDL.LU R20, [R1+0xd0] ;  /* 0x0000d00001147983 */ /* 0x001ea20000300800 */
[----:B------:R-:W2:Y:S02]  /*2d1f0*/  LDL.LU R21, [R1+0xd4] ;  /* 0x0000d40001157983 */ /* 0x000ea40000300800 */
[----:B------:R-:W2:Y:S02]  /*2d200*/  LDL.LU R22, [R1+0xd8] ;  /* 0x0000d80001167983 */ /* 0x000ea40000300800 */
[----:B------:R-:W2:Y:S02]  /*2d210*/  LDL.LU R23, [R1+0xdc] ;  /* 0x0000dc0001177983 */ /* 0x000ea40000300800 */
[----:B----4-:R-:W-:Y:S01]  /*2d220*/  IMAD.MOV.U32 R24, RZ, RZ, R2 ;  /* 0x000000ffff187224 */ /* 0x010fe200078e0002 */
[----:B--2---:R-:W-:Y:S01]  /*2d230*/  STL.64 [R1+0x15a0], R22 ;  /* 0x0015a01601007387 */ /* 0x004fe20000100a00 */
[----:B------:R0:W-:Y:S03]  /*2d240*/  STL.64 [R1+0x1598], R20 ;  /* 0x0015981401007387 */ /* 0x0001e60000100a00 */
[----:B0-----:R-:W2:Y:S01]  /*2d250*/  LDL.LU R20, [R1+0x430] ;  /* 0x0004300001147983 */ /* 0x001ea20000300800 */
[----:B------:R-:W2:Y:S02]  /*2d260*/  LDL.LU R21, [R1+0x434] ;  /* 0x0004340001157983 */ /* 0x000ea40000300800 */
[----:B------:R-:W4:Y:S02]  /*2d270*/  LDL.LU R22, [R1+0x438] ;  /* 0x0004380001167983 */ /* 0x000f240000300800 */
[----:B------:R-:W4:Y:S01]  /*2d280*/  LDL.LU R23, [R1+0x43c] ;  /* 0x00043c0001177983 */ /* 0x000f220000300800 */
[----:B---3--:R-:W-:Y:S01]  /*2d290*/  MOV R25, R29 ;  /* 0x0000001d00197202 */ /* 0x008fe20000000f00 */
[----:B------:R-:W3:Y:S04]  /*2d2a0*/  LDL.LU R2, [R1+0x1690] ;  /* 0x0016900001027983 */ /* 0x000ee80000300800 */
[----:B------:R-:W-:Y:S04]  /*2d2b0*/  STL.64 [R1+0x1620], R24 ;  /* 0x0016201801007387 */ /* 0x000fe80000100a00 */
[----:B----4-:R-:W-:Y:S01]  /*2d2c0*/  STL.64 [R1+0x15b8], R22 ;  /* 0x0015b81601007387 */ /* 0x010fe20000100a00 */
[----:B--2---:R0:W-:Y:S03]  /*2d2d0*/  STL.64 [R1+0x15b0], R20 ;  /* 0x0015b01401007387 */ /* 0x0041e60000100a00 */
[----:B0-----:R-:W2:Y:S01]  /*2d2e0*/  LDL.LU R20, [R1+0x190] ;  /* 0x0001900001147983 */ /* 0x001ea20000300800 */
[----:B------:R-:W2:Y:S02]  /*2d2f0*/  LDL.LU R21, [R1+0x194] ;  /* 0x0001940001157983 */ /* 0x000ea40000300800 */
[----:B------:R-:W4:Y:S02]  /*2d300*/  LDL.LU R22, [R1+0x198] ;  /* 0x0001980001167983 */ /* 0x000f240000300800 */
[----:B------:R-:W4:Y:S01]  /*2d310*/  LDL.LU R23, [R1+0x19c] ;  /* 0x00019c0001177983 */ /* 0x000f220000300800 */
[----:B------:R-:W-:Y:S01]  /*2d320*/  MOV R24, R28 ;  /* 0x0000001c00187202 */ /* 0x000fe20000000f00 */
[----:B-----5:R-:W-:-:S05]  /*2d330*/  IMAD.MOV.U32 R25, RZ, RZ, R3 ;  /* 0x000000ffff197224 */ /* 0x020fca00078e0003 */
[----:B------:R-:W-:Y:S04]  /*2d340*/  STL.64 [R1+0x1648], R24 ;  /* 0x0016481801007387 */ /* 0x000fe80000100a00 */
        /* <DEDUP_REMOVED lines=17> */
[----:B------:R-:W4:Y:S01]  /*2d460*/  LDL.LU R23, [R1+0x49c] ;  /* 0x00049c0001177983 */ /* 0x000f220000300800 */
[----:B------:R-:W5:Y:S01]  /*2d470*/  LDL.LU R12, [R1+0x510] ;  /* 0x00051000010c7983 */ /* 0x000f620000300800 */
[----:B------:R-:W5:Y:S02]  /*2d480*/  LDL.LU R13, [R1+0x514] ;  /* 0x00051400010d7983 */ /* 0x000f640000300800 */
[----:B------:R-:W5:Y:S02]  /*2d490*/  LDL.LU R14, [R1+0x518] ;  /* 0x00051800010e7983 */ /* 0x000f640000300800 */
[----:B------:R-:W5:Y:S01]  /*2d4a0*/  LDL.LU R15, [R1+0x51c] ;  /* 0x00051c00010f7983 */ /* 0x000f620000300800 */
[----:B------:R-:W3:Y:S01]  /*2d4b0*/  LDL.LU R4, [R1+0x1e0] ;  /* 0x0001e00001047983 */ /* 0x000ee20000300800 */
[----:B------:R-:W3:Y:S02]  /*2d4c0*/  LDL.LU R5, [R1+0x1e4] ;  /* 0x0001e40001057983 */ /* 0x000ee40000300800 */
[----:B------:R-:W3:Y:S02]  /*2d4d0*/  LDL.LU R6, [R1+0x1e8] ;  /* 0x0001e80001067983 */ /* 0x000ee40000300800 */
[----:B------:R-:W3:Y:S01]  /*2d4e0*/  LDL.LU R7, [R1+0x1ec] ;  /* 0x0001ec0001077983 */ /* 0x000ee20000300800 */
        /* <DEDUP_REMOVED lines=24> */
[----:B---3--:R-:W-:Y:S01]  /*2d670*/  HMMA.16816.F32 R16, R8, R16, R4 ;  /* 0x000000100810723c */ /* 0x008fe20000001804 */
[----:B----4-:R-:W-:Y:S01]  /*2d680*/  STL.64 [R1+0x1658], R22 ;  /* 0x0016581601007387 */ /* 0x010fe20000100a00 */
[----:B--2---:R0:W-:Y:S03]  /*2d690*/  STL.64 [R1+0x1650], R20 ;  /* 0x0016501401007387 */ /* 0x0041e60000100a00 */
[----:B0-----:R-:W2:Y:S01]  /*2d6a0*/  LDL.LU R20, [R1+0x1d0] ;  /* 0x0001d00001147983 */ /* 0x001ea20000300800 */
[----:B------:R-:W2:Y:S02]  /*2d6b0*/  LDL.LU R21, [R1+0x1d4] ;  /* 0x0001d40001157983 */ /* 0x000ea40000300800 */
[----:B------:R-:W2:Y:S02]  /*2d6c0*/  LDL.LU R22, [R1+0x1d8] ;  /* 0x0001d80001167983 */ /* 0x000ea40000300800 */
[----:B------:R-:W2:Y:S01]  /*2d6d0*/  LDL.LU R23, [R1+0x1dc] ;  /* 0x0001dc0001177983 */ /* 0x000ea20000300800 */
[----:B------:R-:W5:Y:S01]  /*2d6e0*/  LDL.LU.64 R6, [R1+0x1688] ;  /* 0x0016880001067983 */ /* 0x000f620000300a00 */
[----:B------:R-:W5:Y:S11]  /*2d6f0*/  LDL.LU.64 R4, [R1+0x1680] ;  /* 0x0016800001047983 */ /* 0x000f760000300a00 */
[----:B------:R-:W-:Y:S02]  /*2d700*/  STL.64 [R1+0x550], R16 ;  /* 0x0005501001007387 */ /* 0x000fe40000100a00 */
[----:B------:R0:W-:Y:S02]  /*2d710*/  STL.64 [R1+0x558], R18 ;  /* 0x0005581201007387 */ /* 0x0001e40000100a00 */
[----:B0-----:R-:W3:Y:S01]  /*2d720*/  LDL.LU.64 R18, [R1+0x1678] ;  /* 0x0016780001127983 */ /* 0x001ee20000300a00 */
[----:B------:R-:W-:-:S02]  /*2d730*/  MOV R24, R2 ;  /* 0x0000000200187202 */ /* 0x000fc40000000f00 */
[----:B------:R-:W-:Y:S01]  /*2d740*/  MOV R25, R0 ;  /* 0x0000000000197202 */ /* 0x000fe20000000f00 */
[----:B------:R-:W4:Y:S06]  /*2d750*/  LDL.LU.64 R16, [R1+0x1670] ;  /* 0x0016700001107983 */ /* 0x000f2c0000300a00 */
[-C--:B-----5:R-:W-:Y:S01]  /*2d760*/  HMMA.16816.F32 R12, R4, R24.reuse, R12 ;  /* 0x00000018040c723c */ /* 0x0a0fe2000000180c */
[----:B---3--:R-:W-:Y:S11]  /*2d770*/  STL.64 [R1+0xf8], R18 ;  /* 0x0000f81201007387 */ /* 0x008ff60000100a00 */
[----:B------:R-:W-:Y:S11]  /*2d780*/  @!UPT UIADD3 URZ, URZ, URZ, URZ ;  /* 0x0000003f3f3ff290 */ /* 0x000ff6000fffe03f */
[----:B------:R-:W-:Y:S01]  /*2d790*/  STL.64 [R1+0x520], R12 ;  /* 0x0005200c01007387 */ /* 0x000fe20000100a00 */
[----:B------:R0:W-:Y:S03]  /*2d7a0*/  STL.64 [R1+0x528], R14 ;  /* 0x0005280e01007387 */ /* 0x0001e60000100a00 */
[----:B0-----:R-:W3:Y:S01]  /*2d7b0*/  LDL.LU.64 R14, [R1+0x1668] ;  /* 0x00166800010e7983 */ /* 0x001ee20000300a00 */
[----:B--2---:R-:W-:Y:S01]  /*2d7c0*/  HMMA.16816.F32 R24, R8, R24, R20 ;  /* 0x000000180818723c */ /* 0x004fe20000001814 */
[----:B------:R-:W2:Y:S02]  /*2d7d0*/  LDL.LU.64 R12, [R1+0x1660] ;  /* 0x00166000010c7983 */ /* 0x000ea40000300a00 */
[----:B---3--:R-:W-:Y:S01]  /*2d7e0*/  STL.64 [R1+0xe8], R14 ;  /* 0x0000e80e01007387 */ /* 0x008fe20000100a00 */
[----:B------:R-:W3:Y:S02]  /*2d7f0*/  LDL.LU.64 R22, [R1+0x1658] ;  /* 0x0016580001167983 */ /* 0x000ee40000300a00 */
[----:B------:R-:W3:Y:S11]  /*2d800*/  LDL.LU.64 R20, [R1+0x1650] ;  /* 0x0016500001147983 */ /* 0x000ef60000300a00 */
[----:B------:R-:W-:Y:S06]  /*2d810*/  @!UPT UIADD3 URZ, URZ, URZ, URZ ;  /* 0x0000003f3f3ff290 */ /* 0x000fec000fffe03f */
[----:B------:R0:W-:Y:S01]  /*2d820*/  STL.64 [R1+0x510], R24 ;  /* 0x0005101801007387 */ /* 0x0001e20000100a00 */
[----:B------:R-:W-:Y:S04]  /*2d830*/  STL.64 [R1+0x518], R26 ;  /* 0x0005181a01007387 */ /* 0x000fe80000100a00 */
[----:B0-----:R-:W3:Y:S02]  /*2d840*/  LDL.LU.64 R24, [R1+0x1648] ;  /* 0x0016480001187983 */ /* 0x001ee40000300a00 */
[-C--:B---3--:R-:W-:Y:S11]  /*2d850*/  HMMA.16816.F32 R20, R4, R24.reuse, R20 ;  /* 0x000000180414723c */ /* 0x088ff60000001814 */
[----:B------:R-:W-:Y:S11]  /*2d860*/  @!UPT UIADD3 URZ, URZ, URZ, URZ ;  /* 0x0000003f3f3ff290 */ /* 0x000ff6000fffe03f */
[----:B------:R-:W-:Y:S01]  /*2d870*/  @!UPT UIADD3 URZ, URZ, URZ, URZ ;  /* 0x0000003f3f3ff290 */ /* 0x000fe2000fffe03f */
[----:B------:R-:W-:Y:S01]  /*2d880*/  STL.64 [R1+0x500], R20 ;  /* 0x0005001401007387 */ /* 0x000fe20000100a00 */
[----:B------:R0:W-:Y:S03]  /*2d890*/  STL.64 [R1+0x508], R22 ;  /* 0x0005081601007387 */ /* 0x0001e60000100a00 */
[----:B0-----:R-:W3:Y:S01]  /*2d8a0*/  LDL.LU.64 R22, [R1+0x1640] ;  /* 0x0016400001167983 */ /* 0x001ee20000300a00 */
[----:B------:R-:W3:Y:S02]  /*2d8b0*/  LDL.LU.64 R20, [R1+0x1638] ;  /* 0x0016380001147983 */ /* 0x000ee40000300a00 */
[----:B---3--:R-:W-:Y:S01]  /*2d8c0*/  HMMA.16816.F32 R24, R8, R24, R20 ;  /* 0x000000180818723c */ /* 0x008fe20000001814 */
[----:B------:R-:W3:Y:S01]  /*2d8d0*/  LDL.LU.64 R22, [R1+0x1630] ;  /* 0x0016300001167983 */ /* 0x000ee20000300a00 */
[----:B------:R-:W3:Y:S11]  /*2d8e0*/  LDL.LU.64 R20, [R1+0x1628] ;  /* 0x0016280001147983 */ /* 0x000ef60000300a00 */
[----:B------:R-:W-:Y:S10]  /*2d8f0*/  @!UPT UIADD3 URZ, URZ, URZ, URZ ;  /* 0x0000003f3f3ff290 */ /* 0x000ff4000fffe03f */
[----:B------:R0:W-:Y:S01]  /*2d900*/  STL.64 [R1+0x4f0], R24 ;  /* 0x0004f01801007387 */ /* 0x0001e20000100a00 */
[----:B------:R-:W-:Y:S03]  /*2d910*/  STL.64 [R1+0x4f8], R26 ;  /* 0x0004f81a01007387 */ /* 0x000fe60000100a00 */
        /* <DEDUP_REMOVED lines=65> */
[----:B------:R-:W3:Y:S11]  /*2dd30*/  LDL.LU.64 R20, [R1+0x1568] ;  /* 0x0015680001147983 */ /* 0x000ef60000300a00 */
[----:B------:R-:W-:Y:S11]  /*2dd40*/  @!UPT UIADD3 URZ, URZ, URZ, URZ ;  /* 0x0000003f3f3ff290 */ /* 0x000ff6000fffe03f */
[----:B------:R-:W-:Y:S01]  /*2dd50*/  STL.64 [R1+0x450], R24 ;  /* 0x0004501801007387 */ /* 0x000fe20000100a00 */
[----:B------:R0:W-:Y:S03]  /*2dd60*/  STL.64 [R1+0x458], R26 ;  /* 0x0004581a01007387 */ /* 0x0001e60000100a00 */
[----:B0-----:R-:W3:Y:S01]  /*2dd70*/  LDL.LU.64 R26, [R1+0x1560] ;  /* 0x00156000011a7983 */ /* 0x001ee20000300a00 */
[----:B------:R-:W3:Y:S02]  /*2dd80*/  LDL.LU.64 R24, [R1+0x1558] ;  /* 0x0015580001187983 */ /* 0x000ee40000300a00 */
        /* <DEDUP_REMOVED lines=8> */
[----:B------:R-:W3:Y:S11]  /*2de10*/  LDL.LU R27, [R1+0x1540] ;  /* 0x00154000011b7983 */ /* 0x000ef60000300800 */
[----:B------:R-:W-:Y:S11]  /*2de20*/  @!UPT UIADD3 URZ, URZ, URZ, URZ ;  /* 0x0000003f3f3ff290 */ /* 0x000ff6000fffe03f */
[----:B------:R-:W-:Y:S01]  /*2de30*/  STL.64 [R1+0x430], R20 ;  /* 0x0004301401007387 */ /* 0x000fe20000100a00 */
[----:B------:R0:W-:Y:S03]  /*2de40*/  STL.64 [R1+0x438], R22 ;  /* 0x0004381601007387 */ /* 0x0001e60000100a00 */
[----:B0-----:R-:W4:Y:S01]  /*2de50*/  LDL.LU.64 R22, [R1+0x1538] ;  /* 0x0015380001167983 */ /* 0x001f220000300a00 */
[----:B------:R-:W4:Y:S02]  /*2de60*/  LDL.LU.64 R20, [R1+0x1530] ;  /* 0x0015300001147983 */ /* 0x000f240000300a00 */
[-C--:B----4-:R-:W-:Y:S11]  /*2de70*/  HMMA.16816.F32 R20, R4, R16.reuse, R20 ;  /* 0x000000100414723c */ /* 0x090ff60000001814 */
[----:B------:R-:W-:Y:S11]  /*2de80*/  @!UPT UIADD3 URZ, URZ, URZ, URZ ;  /* 0x0000003f3f3ff290 */ /* 0x000ff6000fffe03f */
[----:B------:R-:W-:Y:S01]  /*2de90*/  @!UPT UIADD3 URZ, URZ, URZ, URZ ;  /* 0x0000003f3f3ff290 */ /* 0x000fe2000fffe03f */
[----:B------:R-:W-:Y:S01]  /*2dea0*/  STL.64 [R1+0x420], R20 ;  /* 0x0004201401007387 */ /* 0x000fe20000100a00 */
[----:B------:R0:W-:Y:S03]  /*2deb0*/  STL.64 [R1+0x428], R22 ;  /* 0x0004281601007387 */ /* 0x0001e60000100a00 */
[----:B0-----:R-:W4:Y:S01]  /*2dec0*/  LDL.LU.64 R22, [R1+0x1528] ;  /* 0x0015280001167983 */ /* 0x001f220000300a00 */
[----:B------:R-:W4:Y:S02]  /*2ded0*/  LDL.LU.64 R20, [R1+0x1520] ;  /* 0x0015200001147983 */ /* 0x000f240000300a00 */
[----:B----4-:R-:W-:Y:S01]  /*2dee0*/  HMMA.16816.F32 R16, R8, R16, R20 ;  /* 0x000000100810723c */ /* 0x010fe20000001814 */
[----:B------:R-:W2:Y:S01]  /*2def0*/  LDL.LU.64 R22, [R1+0x1518] ;  /* 0x0015180001167983 */ /* 0x000ea20000300a00 */
[----:B------:R-:W2:Y:S11]  /*2df00*/  LDL.LU.64 R20, [R1+0x1510] ;  /* 0x0015100001147983 */ /* 0x000eb60000300a00 */
[----:B------:R-:W-:Y:S10]  /*2df10*/  @!UPT UIADD3 URZ, URZ, URZ, URZ ;  /* 0x0000003f3f3ff290 */ /* 0x000ff4000fffe03f */
[----:B------:R-:W-:Y:S01]  /*2df20*/  STL.64 [R1+0x410], R16 ;  /* 0x0004101001007387 */ /* 0x000fe20000100a00 */
[----:B------:R0:W-:Y:S03]  /*2df30*/  STL.64 [R1+0x418], R18 ;  /* 0x0004181201007387 */ /* 0x0001e60000100a00 */
[----:B0-----:R-:W4:Y:S01]  /*2df40*/  LDL.LU.64 R18, [R1+0x1508] ;  /* 0x0015080001127983 */ /* 0x001f220000300a00 */
[----:B------:R-:W4:Y:S02]  /*2df50*/  LDL.LU.64 R16, [R1+0x1500] ;  /* 0x0015000001107983 */ /* 0x000f240000300a00 */
[----:B------:R-:W-:Y:S01]  /*2df60*/  STL [R1+0x14ec], R8 ;  /* 0x0014ec0801007387 */ /* 0x000fe20000100800 */
[-C--:B--2---:R-:W-:Y:S08]  /*2df70*/  HMMA.16816.F32 R20, R4, R12.reuse, R20 ;  /* 0x0000000c0414723c */ /* 0x084ff00000001814 */
[----:B----4-:R-:W-:Y:S11]  /*2df80*/  HMMA.16816.F32 R12, R8, R12, R16 ;  /* 0x0000000c080c723c */ /* 0x010ff60000001810 */
[----:B------:R-:W-:Y:S04]  /*2df90*/  @!UPT UIADD3 URZ, URZ, URZ, URZ ;  /* 0x0000003f3f3ff290 */ /* 0x000fe8000fffe03f */
[----:B------:R0:W-:Y:S01]  /*2dfa0*/  STL.64 [R1+0x400], R20 ;  /* 0x0004001401007387 */ /* 0x0001e20000100a00 */
[----:B------:R1:W-:Y:S02]  /*2dfb0*/  STL.64 [R1+0x408], R22 ;  /* 0x0004081601007387 */ /* 0x0003e40000100a00 */
[----:B------:R-:W-:Y:S05]  /*2dfc0*/  STL [R1+0x14e8], R9 ;  /* 0x0014e80901007387 */ /* 0x000fea0000100800 */
[----:B------:R-:W-:Y:S01]  /*2dfd0*/  STL.64 [R1+0x3f0], R12 ;  /* 0x0003f00c01007387 */ /* 0x000fe20000100a00 */
[----:B------:R-:W-:Y:S02]  /*2dfe0*/  STL.64 [R1+0x3f8], R14 ;  /* 0x0003f80e01007387 */ /* 0x000fe40000100a00 */
[----:B------:R-:W-:Y:S02]  /*2dff0*/  STL [R1+0x14e4], R10 ;  /* 0x0014e40a01007387 */ /* 0x000fe40000100800 */
[----:B------:R-:W-:Y:S01]  /*2e000*/  STL [R1+0x14e0], R11 ;  /* 0x0014e00b01007387 */ /* 0x000fe20000100800 */
[----:B------:R-:W2:Y:S01]  /*2e010*/  LDL.LU R16, [R1+0x530] ;  /* 0x0005300001107983 */ /* 0x000ea20000300800 */
[----:B------:R-:W2:Y:S02]  /*2e020*/  LDL.LU R17, [R1+0x534] ;  /* 0x0005340001117983 */ /* 0x000ea40000300800 */
[----:B------:R-:W4:Y:S02]  /*2e030*/  LDL.LU R18, [R1+0x538] ;  /* 0x0005380001127983 */ /* 0x000f240000300800 */
[----:B------:R-:W4:Y:S01]  /*2e040*/  LDL.LU R19, [R1+0x53c] ;  /* 0x00053c0001137983 */ /* 0x000f220000300800 */
[----:B---3--:R-:W3:Y:S04]  /*2e050*/  LDSM.16.M88.4 R8, [R27+0x23800] ;  /* 0x023800001b08783b */ /* 0x008ee80000000200 */
[----:B----4-:R-:W-:Y:S01]  /*2e060*/  STL.64 [R1+0x1358], R18 ;  /* 0x0013581201007387 */ /* 0x010fe20000100a00 */
[----:B--2---:R-:W-:Y:S02]  /*2e070*/  STL.64 [R1+0x1350], R16 ;  /* 0x0013501001007387 */ /* 0x004fe40000100a00 */
[----:B0-----:R-:W2:Y:S02]  /*2e080*/  LDL.LU R20, [R1+0x6b0] ;  /* 0x0006b00001147983 */ /* 0x001ea40000300800 */
[----:B------:R-:W2:Y:S01]  /*2e090*/  LDL.LU R21, [R1+0x6b4] ;  /* 0x0006b40001157983 */ /* 0x000ea20000300800 */
[----:B-1----:R-:W4:Y:S01]  /*2e0a0*/  LDL.LU R22, [R1+0x6b8] ;  /* 0x0006b80001167983 */ /* 0x002f220000300800 */
[----:B------:R-:W4:Y:S02]  /*2e0b0*/  LDL.LU R23, [R1+0x6bc] ;  /* 0x0006bc0001177983 */ /* 0x000f240000300800 */
[----:B---3--:R-:W-:Y:S01]  /*2e0c0*/  IMAD.MOV.U32 R13, RZ, RZ, R8 ;  /* 0x000000ffff0d7224 */ /* 0x008fe200078e0008 */
[----:B------:R-:W-:Y:S01]  /*2e0d0*/  MOV R12, R9 ;  /* 0x00000009000c7202 */ /* 0x000fe20000000f00 */
[----:B------:R-:W-:Y:S04]  /*2e0e0*/  LDSM.16.M88.4 R16, [R27+0x24400] ;  /* 0x024400001b10783b */ /* 0x000fe80000000200 */
[----:B----4-:R-:W-:Y:S01]  /*2e0f0*/  STL.64 [R1+0x1368], R22 ;  /* 0x0013681601007387 */ /* 0x010fe20000100a00 */
        /* <DEDUP_REMOVED lines=9> */
[----:B------:R-:W3:Y:S02]  /*2e190*/  LDL.LU R22, [R1+0x6a8] ;  /* 0x0006a80001167983 */ /* 0x000ee40000300800 */
[----:B------:R-:W3:Y:S02]  /*2e1a0*/  LDL.LU R23, [R1+0x6ac] ;  /* 0x0006ac0001177983 */ /* 0x000ee40000300800 */
[----:B---3--:R-:W-:Y:S01]  /*2e1b0*/  STL.64 [R1+0x1388], R22 ;  /* 0x0013881601007387 */ /* 0x008fe20000100a00 */
[----:B--2---:R-:W-:Y:S02]  /*2e1c0*/  STL.64 [R1+0x1380], R20 ;  /* 0x0013801401007387 */ /* 0x004fe40000100a00 */
[----:B------:R-:W-:Y:S02]  /*2e1d0*/  STL.64 [R1+0xd8], R10 ;  /* 0x0000d80a01007387 */ /* 0x000fe40000100a00 */
[----:B------:R-:W0:Y:S04]  /*2e1e0*/  LDSM.16.M88.4 R8, [R27+0x23c00] ;  /* 0x023c00001b08783b */ /* 0x000e280000000200 */
[----:B------:R-:W-:Y:S01]  /*2e1f0*/  LDSM.16.M88.4 R20, [R27+0x25800] ;  /* 0x025800001b14783b */ /* 0x000fe20000000200 */
[----:B0-----:R-:W-:Y:S01]  /*2e200*/  MOV R2, R8 ;  /* 0x0000000800027202 */ /* 0x001fe20000000f00 */
[----:B------:R-:W-:-:S02]  /*2e210*/  IMAD.MOV.U32 R0, RZ, RZ, R9 ;  /* 0x000000ffff007224 */ /* 0x000fc400078e0009 */
[----:B------:R-:W-:Y:S01]  /*2e220*/  STL [R1+0xcc], R11 ;  /* 0x0000cc0b01007387 */ /* 0x000fe20000100800 */
[----:B------:R-:W-:Y:S02]  /*2e230*/  MOV R3, R10 ;  /* 0x0000000a00037202 */ /* 0x000fe40000000f00 */
[----:B------:R-:W0:Y:S03]  /*2e240*/  LDSM.16.M88.4 R8, [R27+0x24000] ;  /* 0x024000001b08783b */ /* 0x000e260000000200 */
[----:B------:R-:W-:Y:S01]  /*2e250*/  STL [R1+0x14f8], R3 ;  /* 0x0014f80301007387 */ /* 0x000fe20000100800 */
[----:B------:R-:W-:Y:S02]  /*2e260*/  STL [R1+0x14f4], R0 ;  /* 0x0014f40001007387 */ /* 0x000fe40000100800 */
[----:B------:R-:W-:Y:S01]  /*2e270*/  STL [R1+0x14f0], R2 ;  /* 0x0014f00201007387 */ /* 0x000fe20000100800 */
[----:B0-----:R-:W-:Y:S01]  /*2e280*/  MOV R29, R8 ;  /* 0x00000008001d7202 */ /* 0x001fe20000000f00 */
[----:B------:R0:W-:Y:S04]  /*2e290*/  STL.64 [R1+0xb8], R10 ;  /* 0x0000b80a01007387 */ /* 0x0001e80000100a00 */
[----:B------:R-:W-:Y:S01]  /*2e2a0*/  STL [R1+0x14fc], R29 ;  /* 0x0014fc1d01007387 */ /* 0x000fe20000100800 */
[----:B------:R-:W-:Y:S01]  /*2e2b0*/  STL.64 [R1+0xa8], R18 ;  /* 0x0000a81201007387 */ /* 0x000fe20000100a00 */
[----:B0-----:R-:W-:-:S02]  /*2e2c0*/  MOV R10, R16 ;  /* 0x00000010000a7202 */ /* 0x001fc40000000f00 */
[----:B------:R-:W-:Y:S02]  /*2e2d0*/  MOV R11, R17 ;  /* 0x00000011000b7202 */ /* 0x000fe40000000f00 */
[----:B------:R-:W0:Y:S01]  /*2e2e0*/  LDSM.16.M88.4 R16, [R27+0x24800] ;  /* 0x024800001b10783b */ /* 0x000e220000000200 */
[----:B------:R-:W-:Y:S02]  /*2e2f0*/  IMAD.MOV.U32 R28, RZ, RZ, R9 ;  /* 0x000000ffff1c7224 */ /* 0x000fe400078e0009 */
[----:B0-----:R-:W-:Y:S01]  /*2e300*/  IMAD.MOV.U32 R8, RZ, RZ, R16 ;  /* 0x000000ffff087224 */ /* 0x001fe200078e0010 */
[----:B------:R-:W-:Y:S01]  /*2e310*/  STL.64 [R1+0x98], R18 ;  /* 0x0000981201007387 */ /* 0x000fe20000100a00 */
[----:B------:R-:W-:Y:S02]  /*2e320*/  MOV R9, R17 ;  /* 0x0000001100097202 */ /* 0x000fe40000000f00 */
[----:B------:R-:W0:Y:S02]  /*2e330*/  LDSM.16.M88.4 R16, [R27+0x24c00] ;  /* 0x024c00001b10783b */ /* 0x000e240000000200 */
[----:B0-----:R-:W-:Y:S01]  /*2e340*/  MOV R0, R16 ;  /* 0x0000001000007202 */ /* 0x001fe20000000f00 */
[----:B------:R-:W-:Y:S01]  /*2e350*/  STL.64 [R1+0x88], R18 ;  /* 0x0000881201007387 */ /* 0x000fe20000100a00 */
[----:B------:R-:W-:-:S02]  /*2e360*/  IMAD.MOV.U32 R2, RZ, RZ, R17 ;  /* 0x000000ffff027224 */ /* 0x000fc400078e0011 */
[----:B------:R-:W0:Y:S02]  /*2e370*/  LDSM.16.M88.4 R16, [R27+0x25000] ;  /* 0x025000001b10783b */ /* 0x000e240000000200 */
[----:B0-----:R-:W-:Y:S01]  /*2e380*/  MOV R15, R16 ;  /* 0x00000010000f7202 */ /* 0x001fe20000000f00 */
[----:B------:R-:W-:Y:S01]  /*2e390*/  STL.64 [R1+0x78], R18 ;  /* 0x0000781201007387 */ /* 0x000fe20000100a00 */
[----:B------:R-:W-:Y:S02]  /*2e3a0*/  MOV R14, R17 ;  /* 0x00000011000e7202 */ /* 0x000fe40000000f00 */
[----:B------:R-:W0:Y:S04]  /*2e3b0*/  LDSM.16.M88.4 R16, [R27+0x25400] ;  /* 0x025400001b10783b */ /* 0x000e280000000200 */
[----:B0-----:R-:W-:Y:S01]  /*2e3c0*/  IMAD.MOV.U32 R29, RZ, RZ, R16 ;  /* 0x000000ffff1d7224 */ /* 0x001fe200078e0010 */
[----:B------:R-:W-:Y:S01]  /*2e3d0*/  STL.64 [R1+0x68], R18 ;  /* 0x0000681201007387 */ /* 0x000fe20000100a00 */
[----:B------:R-:W-:-:S02]  /*2e3e0*/  MOV R3, R17 ;  /* 0x0000001100037202 */ /* 0x000fc40000000f00 */
[----:B------:R-:W0:Y:S02]  /*2e3f0*/  LDSM.16.M88.4 R16, [R27+0x25c00] ;  /* 0x025c00001b10783b */ /* 0x000e240000000200 */
[----:B0-----:R0:W-:Y:S02]  /*2e400*/  STL.64 [R1+0x14c8], R18 ;  /* 0x0014c81201007387 */ /* 0x0011e40000100a00 */
[----:B------:R1:W-:Y:S01]  /*2e410*/  STL.64 [R1+0x14c0], R16 ;  /* 0x0014c01001007387 */ /* 0x0003e20000100a00 */
[----:B0-----:R-:W-:Y:S01]  /*2e420*/  MOV R18, R15 ;  /* 0x0000000f00127202 */ /* 0x001fe20000000f00 */
[----:B------:R-:W-:Y:S01]  /*2e430*/  IMAD.MOV.U32 R19, RZ, RZ, R14 ;  /* 0x000000ffff137224 */ /* 0x000fe200078e000e */
[----:B-1----:R-:W-:Y:S02]  /*2e440*/  MOV R16, R13 ;  /* 0x0000000d00107202 */ /* 0x002fe40000000f00 */
[----:B------:R-:W-:Y:S02]  /*2e450*/  MOV R17, R12 ;  /* 0x0000000c00117202 */ /* 0x000fe40000000f00 */
        /* <DEDUP_REMOVED lines=21> */
[----:B0-----:R-:W-:Y:S01]  /*2e5b0*/  IMAD.MOV.U32 R24, RZ, RZ, R29 ;  /* 0x000000ffff187224 */ /* 0x001fe200078e001d */
[----:B------:R-:W-:Y:S01]  /*2e5c0*/  MOV R25, R3 ;  /* 0x0000000300197202 */ /* 0x000fe20000000f00 */
[----:B------:R-:W2:Y:S01]  /*2e5d0*/  LDL.LU R29, [R1+0x14fc] ;  /* 0x0014fc00011d7983 */ /* 0x000ea20000300800 */
[----:B------:R-:W3:Y:S03]  /*2e5e0*/  LDL.LU R3, [R1+0x14f8] ;  /* 0x0014f80001037983 */ /* 0x000ee60000300800 */
[----:B------:R0:W-:Y:S02]  /*2e5f0*/  STL.64 [R1+0x13d0], R24 ;  /* 0x0013d01801007387 */ /* 0x0001e40000100a00 */
[----:B0-----:R-:W-:Y:S01]  /*2e600*/  MOV R24, R18 ;  /* 0x0000001200187202 */ /* 0x001fe20000000f00 */
[----:B------:R-:W-:-:S05]  /*2e610*/  IMAD.MOV.U32 R25, RZ, RZ, R19 ;  /* 0x000000ffff197224 */ /* 0x000fca00078e0013 */
[----:B------:R0:W-:Y:S01]  /*2e620*/  STL.64 [R1+0x13f8], R24 ;  /* 0x0013f81801007387 */ /* 0x0001e20000100a00 */
[----:B------:R-:W-:Y:S02]  /*2e630*/  STL.64 [R1+0x14d8], R6 ;  /* 0x0014d80601007387 */ /* 0x000fe40000100a00 */
[----:B------:R-:W-:Y:S02]  /*2e640*/  STL.64 [R1+0x14d0], R4 ;  /* 0x0014d00401007387 */ /* 0x000fe40000100a00 */
[----:B------:R-:W-:Y:S01]  /*2e650*/  STL.64 [R1+0x3e0], R12 ;  /* 0x0003e00c01007387 */ /* 0x000fe20000100a00 */
[----:B------:R-:W-:Y:S01]  /*2e660*/  STL.64 [R1+0x3e8], R14 ;  /* 0x0003e80e01007387 */ /* 0x000fe20000100a00 */
[----:B0-----:R-:W-:Y:S02]  /*2e670*/  MOV R24, R0 ;  /* 0x0000000000187202 */ /* 0x001fe40000000f00 */
[----:B------:R-:W-:Y:S01]  /*2e680*/  MOV R25, R2 ;  /* 0x0000000200197202 */ /* 0x000fe20000000f00 */
        /* <DEDUP_REMOVED lines=8> */
[----:B------:R-:W2:Y:S02]  /*2e710*/  LDL.LU R23, [R1+0x54c] ;  /* 0x00054c0001177983 */ /* 0x000ea40000300800 */
[----:B------:R-:W-:Y:S01]  /*2e720*/  IMAD.MOV.U32 R24, RZ, RZ, R8 ;  /* 0x000000ffff187224 */ /* 0x000fe200078e0008 */
[----:B--2---:R-:W-:Y:S01]  /*2e730*/  STL.64 [R1+0x13c8], R22 ;  /* 0x0013c81601007387 */ /* 0x004fe20000100a00 */
[----:B------:R0:W-:Y:S03]  /*2e740*/  STL.64 [R1+0x13c0], R20 ;  /* 0x0013c01401007387 */ /* 0x0001e60000100a00 */
[----:B0-----:R-:W2:Y:S01]  /*2e750*/  LDL.LU R20, [R1+0x680] ;  /* 0x0006800001147983 */ /* 0x001ea20000300800 */
[----:B------:R-:W2:Y:S02]  /*2e760*/  LDL.LU R21, [R1+0x684] ;  /* 0x0006840001157983 */ /* 0x000ea40000300800 */
[----:B------:R-:W2:Y:S02]  /*2e770*/  LDL.LU R22, [R1+0x688] ;  /* 0x0006880001167983 */ /* 0x000ea40000300800 */
[----:B------:R-:W2:Y:S01]  /*2e780*/  LDL.LU R23, [R1+0x68c] ;  /* 0x00068c0001177983 */ /* 0x000ea20000300800 */
[----:B------:R-:W-:Y:S01]  /*2e790*/  MOV R25, R9 ;  /* 0x0000000900197202 */ /* 0x000fe20000000f00 */
[----:B------:R-:W3:Y:S01]  /*2e7a0*/  LDL.LU R8, [R1+0x14ec] ;  /* 0x0014ec0001087983 */ /* 0x000ee20000300800 */
[----:B------:R-:W3:Y:S03]  /*2e7b0*/  LDL.LU R9, [R1+0x14e8] ;  /* 0x0014e80001097983 */ /* 0x000ee60000300800 */
[----:B------:R-:W-:Y:S04]  /*2e7c0*/  STL.64 [R1+0x1448], R24 ;  /* 0x0014481801007387 */ /* 0x000fe80000100a00 */
[----:B--2---:R-:W-:Y:S01]  /*2e7d0*/  STL.64 [R1+0x13e0], R22 ;  /* 0x0013e01601007387 */ /* 0x004fe20000100a00 */
[----:B------:R0:W-:Y:S03]  /*2e7e0*/  STL.64 [R1+0x13d8], R20 ;  /* 0x0013d81401007387 */ /* 0x0001e60000100a00 */
        /* <DEDUP_REMOVED lines=10> */
[----:B------:R-:W2:Y:S02]  /*2e890*/  LDL.LU R23, [R1+0x67c] ;  /* 0x00067c0001177983 */ /* 0x000ea40000300800 */
[----:B------:R-:W-:Y:S01]  /*2e8a0*/  IMAD.MOV.U32 R25, RZ, RZ, R11 ;  /* 0x000000ffff197224 */ /* 0x000fe200078e000b */
        /* <DEDUP_REMOVED lines=9> */
[----:B------:R-:W-:-:S02]  /*2e940*/  MOV R24, R29 ;  /* 0x0000001d00187202 */ /* 0x000fc40000000f00 */
[----:B------:R-:W-:-:S05]  /*2e950*/  MOV R25, R28 ;  /* 0x0000001c00197202 */ /* 0x000fca0000000f00 */
[----:B------:R-:W-:Y:S04]  /*2e960*/  STL.64 [R1+0x1498], R24 ;  /* 0x0014981801007387 */ /* 0x000fe80000100a00 */
[----:B--2---:R-:W-:Y:S01]  /*2e970*/  STL.64 [R1+0x1418], R22 ;  /* 0x0014181601007387 */ /* 0x004fe20000100a00 */
[----:B------:R0:W-:Y:S03]  /*2e980*/  STL.64 [R1+0x1410], R20 ;  /* 0x0014101401007387 */ /* 0x0001e60000100a00 */
[----:B0-----:R-:W2:Y:S01]  /*2e990*/  LDL.LU R20, [R1+0x660] ;  /* 0x0006600001147983 */ /* 0x001ea20000300800 */
[----:B------:R-:W2:Y:S02]  /*2e9a0*/  LDL.LU R21, [R1+0x664] ;  /* 0x0006640001157983 */ /* 0x000ea40000300800 */
[----:B------:R-:W2:Y:S02]  /*2e9b0*/  LDL.LU R22, [R1+0x668] ;  /* 0x0006680001167983 */ /* 0x000ea40000300800 */
[----:B------:R-:W2:Y:S02]  /*2e9c0*/  LDL.LU R23, [R1+0x66c] ;  /* 0x00066c0001177983 */ /* 0x000ea40000300800 */
        /* <DEDUP_REMOVED lines=16> */
[----:B------:R-:W3:Y:S01]  /*2ead0*/  LDL.LU R4, [R1+0x270] ;  /* 0x0002700001047983 */ /* 0x000ee20000300800 */
[----:B------:R-:W3:Y:S02]  /*2eae0*/  LDL.LU R5, [R1+0x274] ;  /* 0x0002740001057983 */ /* 0x000ee40000300800 */
[----:B------:R-:W3:Y:S02]  /*2eaf0*/  LDL.LU R6, [R1+0x278] ;  /* 0x0002780001067983 */ /* 0x000ee40000300800 */
[----:B------:R-:W3:Y:S01]  /*2eb00*/  LDL.LU R7, [R1+0x27c] ;  /* 0x00027c0001077983 */ /* 0x000ee20000300800 */
        /* <DEDUP_REMOVED lines=24> */
[----:B---3--:R-:W-:Y:S01]  /*2ec90*/  HMMA.16816.F32 R16, R8, R16, R4 ;  /* 0x000000100810723c */ /* 0x008fe20000001804 */
[----:B--2---:R-:W-:Y:S01]  /*2eca0*/  STL.64 [R1+0x14a8], R22 ;  /* 0x0014a81601007387 */ /* 0x004fe20000100a00 */
[----:B------:R0:W-:Y:S03]  /*2ecb0*/  STL.64 [R1+0x14a0], R20 ;  /* 0x0014a01401007387 */ /* 0x0001e60000100a00 */
[----:B0-----:R-:W2:Y:S01]  /*2ecc0*/  LDL.LU R20, [R1+0x250] ;  /* 0x0002500001147983 */ /* 0x001ea20000300800 */
[----:B------:R-:W2:Y:S02]  /*2ecd0*/  LDL.LU R21, [R1+0x254] ;  /* 0x0002540001157983 */ /* 0x000ea40000300800 */
[----:B------:R-:W2:Y:S02]  /*2ece0*/  LDL.LU R22, [R1+0x258] ;  /* 0x0002580001167983 */ /* 0x000ea40000300800 */
[----:B------:R-:W2:Y:S01]  /*2ecf0*/  LDL.LU R23, [R1+0x25c] ;  /* 0x00025c0001177983 */ /* 0x000ea20000300800 */
[----:B------:R-:W3:Y:S01]  /*2ed00*/  LDL.LU.64 R6, [R1+0x14d8] ;  /* 0x0014d80001067983 */ /* 0x000ee20000300a00 */
[----:B------:R-:W3:Y:S11]  /*2ed10*/  LDL.LU.64 R4, [R1+0x14d0] ;  /* 0x0014d00001047983 */ /* 0x000ef60000300a00 */
[----:B------:R-:W-:Y:S02]  /*2ed20*/  STL.64 [R1+0x3d0], R16 ;  /* 0x0003d01001007387 */ /* 0x000fe40000100a00 */
[----:B------:R0:W-:Y:S02]  /*2ed30*/  STL.64 [R1+0x3d8], R18 ;  /* 0x0003d81201007387 */ /* 0x0001e40000100a00 */
[----:B0-----:R-:W2:Y:S01]  /*2ed40*/  LDL.LU.64 R18, [R1+0x14c8] ;  /* 0x0014c80001127983 */ /* 0x001ea20000300a00 */
[----:B-----5:R-:W-:Y:S01]  /*2ed50*/  IMAD.MOV.U32 R24, RZ, RZ, R2 ;  /* 0x000000ffff187224 */ /* 0x020fe200078e0002 */
[----:B----4-:R-:W-:Y:S01]  /*2ed60*/  MOV R25, R0 ;  /* 0x0000000000197202 */ /* 0x010fe20000000f00 */
[----:B------:R-:W4:Y:S06]  /*2ed70*/  LDL.LU.64 R16, [R1+0x14c0] ;  /* 0x0014c00001107983 */ /* 0x000f2c0000300a00 */
[-C--:B---3--:R-:W-:Y:S01]  /*2ed80*/  HMMA.16816.F32 R12, R4, R24.reuse, R12 ;  /* 0x00000018040c723c */ /* 0x088fe2000000180c */
[----:B--2---:R-:W-:Y:S11]  /*2ed90*/  STL.64 [R1+0x48], R18 ;  /* 0x0000481201007387 */ /* 0x004ff60000100a00 */
[----:B------:R-:W-:Y:S11]  /*2eda0*/  @!UPT UIADD3 URZ, URZ, URZ, URZ ;  /* 0x0000003f3f3ff290 */ /* 0x000ff6000fffe03f */
[----:B------:R-:W-:Y:S01]  /*2edb0*/  STL.64 [R1+0x3c0], R12 ;  /* 0x0003c00c01007387 */ /* 0x000fe20000100a00 */
[----:B------:R0:W-:Y:S03]  /*2edc0*/  STL.64 [R1+0x3c8], R14 ;  /* 0x0003c80e01007387 */ /* 0x0001e60000100a00 */
[----:B0-----:R-:W2:Y:S01]  /*2edd0*/  LDL.LU.64 R14, [R1+0x14b8] ;  /* 0x0014b800010e7983 */ /* 0x001ea20000300a00 */
[----:B------:R-:W-:Y:S01]  /*2ede0*/  HMMA.16816.F32 R24, R8, R24, R20 ;  /* 0x000000180818723c */ /* 0x000fe20000001814 */
[----:B------:R-:W3:Y:S02]  /*2edf0*/  LDL.LU.64 R12, [R1+0x14b0] ;  /* 0x0014b000010c7983 */ /* 0x000ee40000300a00 */
[----:B--2---:R-:W-:Y:S01]  /*2ee00*/  STL.64 [R1+0x38], R14 ;  /* 0x0000380e01007387 */ /* 0x004fe20000100a00 */
[----:B------:R-:W2:Y:S02]  /*2ee10*/  LDL.LU.64 R22, [R1+0x14a8] ;  /* 0x0014a80001167983 */ /* 0x000ea40000300a00 */
[----:B------:R-:W2:Y:S11]  /*2ee20*/  LDL.LU.64 R20, [R1+0x14a0] ;  /* 0x0014a00001147983 */ /* 0x000eb60000300a00 */
[----:B------:R-:W-:Y:S06]  /*2ee30*/  @!UPT UIADD3 URZ, URZ, URZ, URZ ;  /* 0x0000003f3f3ff290 */ /* 0x000fec000fffe03f */
[----:B------:R0:W-:Y:S01]  /*2ee40*/  STL.64 [R1+0x3b0], R24 ;  /* 0x0003b01801007387 */ /* 0x0001e20000100a00 */
[----:B------:R-:W-:Y:S04]  /*2ee50*/  STL.64 [R1+0x3b8], R26 ;  /* 0x0003b81a01007387 */ /* 0x000fe80000100a00 */
[----:B0-----:R-:W2:Y:S02]  /*2ee60*/  LDL.LU.64 R24, [R1+0x1498] ;  /* 0x0014980001187983 */ /* 0x001ea40000300a00 */
[-C--:B--2---:R-:W-:Y:S11]  /*2ee70*/  HMMA.16816.F32 R20, R4, R24.reuse, R20 ;  /* 0x000000180414723c */ /* 0x084ff60000001814 */
[----:B------:R-:W-:Y:S11]  /*2ee80*/  @!UPT UIADD3 URZ, URZ, URZ, URZ ;  /* 0x0000003f3f3ff290 */ /* 0x000ff6000fffe03f */
[----:B------:R-:W-:Y:S01]  /*2ee90*/  @!UPT UIADD3 URZ, URZ, URZ, URZ ;  /* 0x0000003f3f3ff290 */ /* 0x000fe2000fffe03f */
[----:B------:R-:W-:Y:S01]  /*2eea0*/  STL.64 [R1+0x3a0], R20 ;  /* 0x0003a01401007387 */ /* 0x000fe20000100a00 */
[----:B------:R0:W-:Y:S03]  /*2eeb0*/  STL.64 [R1+0x3a8], R22 ;  /* 0x0003a81601007387 */ /* 0x0001e60000100a00 */
[----:B0-----:R-:W2:Y:S01]  /*2eec0*/  LDL.LU.64 R22, [R1+0x1490] ;  /* 0x0014900001167983 */ /* 0x001ea20000300a00 */
[----:B------:R-:W2:Y:S02]  /*2eed0*/  LDL.LU.64 R20, [R1+0x1488] ;  /* 0x0014880001147983 */ /* 0x000ea40000300a00 */
[----:B--2---:R-:W-:Y:S01]  /*2eee0*/  HMMA.16816.F32 R24, R8, R24, R20 ;  /* 0x000000180818723c */ /* 0x004fe20000001814 */
[----:B------:R-:W2:Y:S01]  /*2eef0*/  LDL.LU.64 R22, [R1+0x1480] ;  /* 0x0014800001167983 */ /* 0x000ea20000300a00 */
[----:B------:R-:W2:Y:S11]  /*2ef00*/  LDL.LU.64 R20, [R1+0x1478] ;  /* 0x0014780001147983 */ /* 0x000eb60000300a00 */
[----:B------:R-:W-:Y:S10]  /*2ef10*/  @!UPT UIADD3 URZ, URZ, URZ, URZ ;  /* 0x0000003f3f3ff290 */ /* 0x000ff4000fffe03f */
[----:B------:R0:W-:Y:S01]  /*2ef20*/  STL.64 [R1+0x390], R24 ;  /* 0x0003901801007387 */ /* 0x0001e20000100a00 */
[----:B------:R-:W-:Y:S03]  /*2ef30*/  STL.64 [R1+0x398], R26 ;  /* 0x0003981a01007387 */ /* 0x000fe60000100a00 */
        /* <DEDUP_REMOVED lines=65> */
[----:B------:R-:W2:Y:S11]  /*2f350*/  LDL.LU.64 R20, [R1+0x13b8] ;  /* 0x0013b80001147983 */ /* 0x000eb60000300a00 */
[----:B------:R-:W-:Y:S11]  /*2f360*/  @!UPT UIADD3 URZ, URZ, URZ, URZ ;  /* 0x0000003f3f3ff290 */ /* 0x000ff6000fffe03f */
[----:B------:R-:W-:Y:S01]  /*2f370*/  STL.64 [R1+0x310], R24 ;  /* 0x0003101801007387 */ /* 0x000fe20000100a00 */
[----:B------:R0:W-:Y:S03]  /*2f380*/  STL.64 [R1+0x318], R26 ;  /* 0x0003181a01007387 */ /* 0x0001e60000100a00 */
[----:B0-----:R-:W2:Y:S01]  /*2f390*/  LDL.LU.64 R26, [R1+0x13b0] ;  /* 0x0013b000011a7983 */ /* 0x001ea20000300a00 */
[----:B------:R-:W2:Y:S02]  /*2f3a0*/  LDL.LU.64 R24, [R1+0x13a8] ;  /* 0x0013a80001187983 */ /* 0x000ea40000300a00 */
        /* <DEDUP_REMOVED lines=8> */
[----:B------:R-:W2:Y:S11]  /*2f430*/  LDL.LU R27, [R1+0x1390] ;  /* 0x00139000011b7983 */ /* 0x000eb60000300800 */
        /* <DEDUP_REMOVED lines=13> */
[----:B------:R-:W3:Y:S01]  /*2f510*/  LDL.LU.64 R22, [R1+0x1368] ;  /* 0x0013680001167983 */ /* 0x000ee20000300a00 */
[----:B------:R-:W3:Y:S11]  /*2f520*/  LDL.LU.64 R20, [R1+0x1360] ;  /* 0x0013600001147983 */ /* 0x000ef60000300a00 */
[----:B------:R-:W-:Y:S10]  /*2f530*/  @!UPT UIADD3 URZ, URZ, URZ, URZ ;  /* 0x0000003f3f3ff290 */ /* 0x000ff4000fffe03f */
[----:B------:R-:W-:Y:S01]  /*2f540*/  STL.64 [R1+0x2f0], R16 ;  /* 0x0002f01001007387 */ /* 0x000fe20000100a00 */
[----:B------:R0:W-:Y:S03]  /*2f550*/  STL.64 [R1+0x2f8], R18 ;  /* 0x0002f81201007387 */ /* 0x0001e60000100a00 */
[----:B0-----:R-:W4:Y:S01]  /*2f560*/  LDL.LU.64 R18, [R1+0x1358] ;  /* 0x0013580001127983 */ /* 0x001f220000300a00 */
[----:B------:R-:W4:Y:S02]  /*2f570*/  LDL.LU.64 R16, [R1+0x1350] ;  /* 0x0013500001107983 */ /* 0x000f240000300a00 */
[----:B------:R-:W-:Y:S01]  /*2f580*/  STL.64 [R1+0x12e8], R10 ;  /* 0x0012e80a01007387 */ /* 0x000fe20000100a00 */
[-C--:B---3--:R-:W-:Y:S08]  /*2f590*/  HMMA.16816.F32 R20, R4, R12.reuse, R20 ;  /* 0x0000000c0414723c */ /* 0x088ff00000001814 */
[----:B----4-:R-:W-:Y:S11]  /*2f5a0*/  HMMA.16816.F32 R12, R8, R12, R16 ;  /* 0x0000000c080c723c */ /* 0x010ff60000001810 */
[----:B------:R-:W-:Y:S04]  /*2f5b0*/  @!UPT UIADD3 URZ, URZ, URZ, URZ ;  /* 0x0000003f3f3ff290 */ /* 0x000fe8000fffe03f */
[----:B------:R-:W-:Y:S01]  /*2f5c0*/  STL.64 [R1+0x290], R20 ;  /* 0x0002901401007387 */ /* 0x000fe20000100a00 */
[----:B------:R-:W-:Y:S02]  /*2f5d0*/  STL.64 [R1+0x298], R22 ;  /* 0x0002981601007387 */ /* 0x000fe40000100a00 */
[----:B------:R-:W-:Y:S02]  /*2f5e0*/  STL.64 [R1+0x12e0], R8 ;  /* 0x0012e00801007387 */ /* 0x000fe40000100a00 */
[----:B--2---:R-:W0:Y:S04]  /*2f5f0*/  LDSM.16.M88.4 R8, [R27+0x26400] ;  /* 0x026400001b08783b */ /* 0x004e280000000200 */
[----:B------:R-:W1:Y:S04]  /*2f600*/  LDSM.16.M88.4 R16, [R27+0x26800] ;  /* 0x026800001b10783b */ /* 0x000e680000000200 */
[----:B------:R-:W-:Y:S04]  /*2f610*/  LDSM.16.M88.4 R20, [R27+0x27800] ;  /* 0x027800001b14783b */ /* 0x000fe80000000200 */
[----:B------:R-:W-:Y:S01]  /*2f620*/  STL.64 [R1+0x2e0], R12 ;  /* 0x0002e00c01007387 */ /* 0x000fe20000100a00 */
[----:B------:R-:W-:Y:S02]  /*2f630*/  STL.64 [R1+0x2e8], R14 ;  /* 0x0002e80e01007387 */ /* 0x000fe40000100a00 */
[----:B------:R-:W2:Y:S01]  /*2f640*/  LDSM.16.M88.4 R12, [R27+0x26c00] ;  /* 0x026c00001b0c783b */ /* 0x000ea20000000200 */
[----:B0-----:R0:W-:Y:S03]  /*2f650*/  STL.64 [R1+0x20], R8 ;  /* 0x0000200801007387 */ /* 0x0011e60000100a00 */
[----:B------:R3:W-:Y:S01]  /*2f660*/  STL.64 [R1+0x28], R10 ;  /* 0x0000280a01007387 */ /* 0x0007e20000100a00 */
[----:B0-----:R-:W4:Y:S01]  /*2f670*/  LDL.LU R8, [R1+0x720] ;  /* 0x0007200001087983 */ /* 0x001f220000300800 */
[----:B-1----:R-:W-:Y:S02]  /*2f680*/  STL.64 [R1+0x10], R16 ;  /* 0x0000101001007387 */ /* 0x002fe40000100a00 */
[----:B------:R-:W-:Y:S02]  /*2f690*/  STL.64 [R1+0x18], R18 ;  /* 0x0000181201007387 */ /* 0x000fe40000100a00 */
[----:B------:R-:W-:Y:S04]  /*2f6a0*/  LDSM.16.M88.4 R16, [R27+0x27400] ;  /* 0x027400001b10783b */ /* 0x000fe80000000200 */
[----:B--2---:R-:W-:Y:S01]  /*2f6b0*/  STL.64 [R1], R12 ;  /* 0x0000000c01007387 */ /* 0x004fe20000100a00 */
[----:B------:R-:W-:Y:S02]  /*2f6c0*/  STL.64 [R1+0x8], R14 ;  /* 0x0000080e01007387 */ /* 0x000fe40000100a00 */
[----:B------:R-:W0:Y:S04]  /*2f6d0*/  LDSM.16.M88.4 R12, [R27+0x27000] ;  /* 0x027000001b0c783b */ /* 0x000e280000000200 */
[----:B------:R-:W4:Y:S01]  /*2f6e0*/  LDL.LU R9, [R1+0x724] ;  /* 0x0007240001097983 */ /* 0x000f220000300800 */
[----:B---3--:R-:W4:Y:S01]  /*2f6f0*/  LDL.LU R10, [R1+0x728] ;  /* 0x00072800010a7983 */ /* 0x008f220000300800 */
[----:B------:R-:W4:Y:S03]  /*2f700*/  LDL.LU R11, [R1+0x72c] ;  /* 0x00072c00010b7983 */ /* 0x000f260000300800 */
[----:B0-----:R-:W-:Y:S01]  /*2f710*/  STL.64 [R1+0x1318], R14 ;  /* 0x0013180e01007387 */ /* 0x001fe20000100a00 */
[----:B------:R0:W-:Y:S03]  /*2f720*/  STL.64 [R1+0x1310], R12 ;  /* 0x0013100c01007387 */ /* 0x0001e60000100a00 */
[----:B0-----:R-:W2:Y:S01]  /*2f730*/  LDL.LU R12, [R1+0x700] ;  /* 0x00070000010c7983 */ /* 0x001ea20000300800 */
[----:B------:R-:W2:Y:S02]  /*2f740*/  LDL.LU R13, [R1+0x704] ;  /* 0x00070400010d7983 */ /* 0x000ea40000300800 */
[----:B------:R-:W3:Y:S02]  /*2f750*/  LDL.LU R14, [R1+0x708] ;  /* 0x00070800010e7983 */ /* 0x000ee40000300800 */
[----:B------:R-:W3:Y:S02]  /*2f760*/  LDL.LU R15, [R1+0x70c] ;  /* 0x00070c00010f7983 */ /* 0x000ee40000300800 */
[----:B---3--:R-:W-:Y:S01]  /*2f770*/  STL.64 [R1+0x1338], R14 ;  /* 0x0013380e01007387 */ /* 0x008fe20000100a00 */
[----:B--2---:R0:W-:Y:S03]  /*2f780*/  STL.64 [R1+0x1330], R12 ;  /* 0x0013300c01007387 */ /* 0x0041e60000100a00 */
[----:B0-----:R-:W2:Y:S04]  /*2f790*/  LDL.LU.64 R12, [R1+0x10] ;  /* 0x00001000010c7983 */ /* 0x001ea80000300a00 */
[----:B--2---:R0:W-:Y:S04]  /*2f7a0*/  STL.64 [R1+0x1348], R12 ;  /* 0x0013480c01007387 */ /* 0x0041e80000100a00 */
[----:B0-----:R-:W4:Y:S01]  /*2f7b0*/  LDL.LU.64 R12, [R1+0x20] ;  /* 0x00002000010c7983 */ /* 0x001f220000300a00 */
[----:B------:R-:W-:Y:S02]  /*2f7c0*/  STL.64 [R1+0x1308], R18 ;  /* 0x0013081201007387 */ /* 0x000fe40000100a00 */
[----:B------:R0:W-:Y:S02]  /*2f7d0*/  STL.64 [R1+0x1300], R16 ;  /* 0x0013001001007387 */ /* 0x0001e40000100a00 */
[----:B0-----:R-:W2:Y:S01]  /*2f7e0*/  LDL.LU R16, [R1+0x6f0] ;  /* 0x0006f00001107983 */ /* 0x001ea20000300800 */
[----:B------:R-:W2:Y:S02]  /*2f7f0*/  LDL.LU R17, [R1+0x6f4] ;  /* 0x0006f40001117983 */ /* 0x000ea40000300800 */
[----:B------:R-:W3:Y:S02]  /*2f800*/  LDL.LU R18, [R1+0x6f8] ;  /* 0x0006f80001127983 */ /* 0x000ee40000300800 */
[----:B------:R-:W3:Y:S02]  /*2f810*/  LDL.LU R19, [R1+0x6fc] ;  /* 0x0006fc0001137983 */ /* 0x000ee40000300800 */
[----:B---3--:R-:W-:Y:S01]  /*2f820*/  STL.64 [R1+0x1328], R18 ;  /* 0x0013281201007387 */ /* 0x008fe20000100a00 */
[----:B--2---:R0:W-:Y:S03]  /*2f830*/  STL.64 [R1+0x1320], R16 ;  /* 0x0013201001007387 */ /* 0x0041e60000100a00 */
[----:B0-----:R-:W2:Y:S01]  /*2f840*/  LDL.LU.64 R16, [R1] ;  /* 0x0000000001107983 */ /* 0x001ea20000300a00 */
[----:B----4-:R-:W-:Y:S03]  /*2f850*/  HMMA.16816.F32 R8, R4, R12, R8 ;  /* 0x0000000c0408723c */ /* 0x010fe60000001808 */
[----:B--2---:R0:W-:Y:S04]  /*2f860*/  STL.64 [R1+0x1340], R16 ;  /* 0x0013401001007387 */ /* 0x0041e80000100a00 */
[----:B0-----:R-:W2:Y:S01]  /*2f870*/  LDL.LU R16, [R1+0x710] ;  /* 0x0007100001107983 */ /* 0x001ea20000300800 */
[----:B------:R-:W2:Y:S02]  /*2f880*/  LDL.LU R17, [R1+0x714] ;  /* 0x0007140001117983 */ /* 0x000ea40000300800 */
[----:B------:R-:W2:Y:S02]  /*2f890*/  LDL.LU R18, [R1+0x718] ;  /* 0x0007180001127983 */ /* 0x000ea40000300800 */
[----:B------:R-:W2:Y:S01]  /*2f8a0*/  LDL.LU R19, [R1+0x71c] ;  /* 0x00071c0001137983 */ /* 0x000ea20000300800 */
[----:B------:R0:W-:Y:S01]  /*2f8b0*/  STL [R1+0x12f0], R27 ;  /* 0x0012f01b01007387 */ /* 0x0001e20000100800 */
[----:B------:R-:W3:Y:S02]  /*2f8c0*/  LDL.LU R24, [R1+0x6e0] ;  /* 0x0006e00001187983 */ /* 0x000ee40000300800 */
[----:B------:R-:W3:Y:S02]  /*2f8d0*/  LDL.LU R25, [R1+0x6e4] ;  /* 0x0006e40001197983 */ /* 0x000ee40000300800 */
[----:B------:R-:W3:Y:S01]  /*2f8e0*/  LDL.LU R26, [R1+0x6e8] ;  /* 0x0006e800011a7983 */ /* 0x000ee20000300800 */
[----:B0-----:R-:W3:Y:S01]  /*2f8f0*/  LDL.LU R27, [R1+0x6ec] ;  /* 0x0006ec00011b7983 */ /* 0x001ee20000300800 */
[----:B------:R-:W-:Y:S02]  /*2f900*/  STL [R1+0x10d4], R22 ;  /* 0x0010d41601007387 */ /* 0x000fe40000100800 */
[----:B------:R-:W-:Y:S02]  /*2f910*/  STL [R1+0x10d0], R23 ;  /* 0x0010d01701007387 */ /* 0x000fe40000100800 */
[----:B------:R0:W-:Y:S01]  /*2f920*/  STL.64 [R1+0x280], R8 ;  /* 0x0002800801007387 */ /* 0x0001e20000100a00 */
[----:B------:R1:W-:Y:S01]  /*2f930*/  STL.64 [R1+0x288], R10 ;  /* 0x0002880a01007387 */ /* 0x0003e20000100a00 */
[----:B0-----:R-:W-:Y:S01]  /*2f940*/  MOV R9, R12 ;  /* 0x0000000c00097202 */ /* 0x001fe20000000f00 */
[----:B------:R-:W-:-:S02]  /*2f950*/  IMAD.MOV.U32 R8, RZ, RZ, R13 ;  /* 0x000000ffff087224 */ /* 0x000fc400078e000d */
[----:B------:R-:W2:Y:S02]  /*2f960*/  LDL.LU.64 R12, [R1+0x1348] ;  /* 0x00134800010c7983 */ /* 0x000ea40000300a00 */
[C---:B--2---:R-:W-:Y:S01]  /*2f970*/  HMMA.16816.F32 R16, R4.reuse, R12, R16 ;  /* 0x0000000c0410723c */ /* 0x044fe20000001810 */
[----:B-1----:R-:W-:Y:S02]  /*2f980*/  MOV R11, R12 ;  /* 0x0000000c000b7202 */ /* 0x002fe40000000f00 */
[----:B------:R-:W-:Y:S11]  /*2f990*/  MOV R10, R13 ;  /* 0x0000000d000a7202 */ /* 0x000ff60000000f00 */
[----:B------:R-:W-:Y:S09]  /*2f9a0*/  @!UPT UIADD3 URZ, URZ, URZ, URZ ;  /* 0x0000003f3f3ff290 */ /* 0x000ff2000fffe03f */
[----:B------:R0:W-:Y:S01]  /*2f9b0*/  STL.64 [R1+0x270], R16 ;  /* 0x0002701001007387 */ /* 0x0001e20000100a00 */
[----:B------:R1:W-:Y:S03]  /*2f9c0*/  STL.64 [R1+0x278], R18 ;  /* 0x0002781201007387 */ /* 0x0003e60000100a00 */
[----:B0-----:R-:W2:Y:S01]  /*2f9d0*/  LDL.LU.64 R16, [R1+0x1340] ;  /* 0x0013400001107983 */ /* 0x001ea20000300a00 */
[----:B------:R-:W2:Y:S02]  /*2f9e0*/  LDL.LU.64 R14, [R1+0x1338] ;  /* 0x00133800010e7983 */ /* 0x000ea40000300a00 */
[----:B------:R-:W2:Y:S02]  /*2f9f0*/  LDL.LU.64 R12, [R1+0x1330] ;  /* 0x00133000010c7983 */ /* 0x000ea40000300a00 */
[----:B------:R-:W4:Y:S01]  /*2fa00*/  LDL.LU R0, [R1+0x8d0] ;  /* 0x0008d00001007983 */ /* 0x000f220000300800 */
[----:B------:R-:W5:Y:S01]  /*2fa10*/  LDL.LU R2, [R1+0x8cc] ;  /* 0x0008cc0001027983 */ /* 0x000f620000300800 */
[----:B-1----:R-:W3:Y:S01]  /*2fa20*/  LDL.LU.64 R18, [R1+0x1328] ;  /* 0x0013280001127983 */ /* 0x002ee20000300a00 */
[----:B--2---:R-:W-:Y:S01]  /*2fa30*/  HMMA.16816.F32 R12, R4, R16, R12 ;  /* 0x00000010040c723c */ /* 0x004fe2000000180c */
[----:B------:R-:W-:Y:S01]  /*2fa40*/  IMAD.MOV.U32 R29, RZ, RZ, R16 ;  /* 0x000000ffff1d7224 */ /* 0x000fe200078e0010 */
[----:B------:R-:W-:-:S02]  /*2fa50*/  MOV R28, R17 ;  /* 0x00000011001c7202 */ /* 0x000fc40000000f00 */
[----:B------:R-:W3:Y:S11]  /*2fa60*/  LDL.LU.64 R16, [R1+0x1320] ;  /* 0x0013200001107983 */ /* 0x000ef60000300a00 */
[----:B------:R-:W-:Y:S08]  /*2fa70*/  @!UPT UIADD3 URZ, URZ, URZ, URZ ;  /* 0x0000003f3f3ff290 */ /* 0x000ff0000fffe03f */
[----:B------:R0:W-:Y:S01]  /*2fa80*/  STL.64 [R1+0x250], R12 ;  /* 0x0002500c01007387 */ /* 0x0001e20000100a00 */
[----:B------:R-:W-:Y:S01]  /*2fa90*/  MOV R22, R14 ;  /* 0x0000000e00167202 */ /* 0x000fe20000000f00 */
[----:B------:R-:W-:Y:S02]  /*2faa0*/  IMAD.MOV.U32 R23, RZ, RZ, R15 ;  /* 0x000000ffff177224 */ /* 0x000fe400078e000f */
[----:B------:R-:W2:Y:S04]  /*2fab0*/  LDL.LU.64 R14, [R1+0x1318] ;  /* 0x00131800010e7983 */ /* 0x000ea80000300a00 */
[----:B0-----:R-:W3:Y:S02]  /*2fac0*/  LDL.LU.64 R12, [R1+0x1310] ;  /* 0x00131000010c7983 */ /* 0x001ee40000300a00 */
[----:B---3--:R-:W-:Y:S11]  /*2fad0*/  HMMA.16816.F32 R16, R4, R12, R16 ;  /* 0x0000000c0410723c */ /* 0x008ff60000001810 */
[----:B------:R-:W-:Y:S11]  /*2fae0*/  @!UPT UIADD3 URZ, URZ, URZ, URZ ;  /* 0x0000003f3f3ff290 */ /* 0x000ff6000fffe03f */
[----:B------:R-:W-:Y:S01]  /*2faf0*/  @!UPT UIADD3 URZ, URZ, URZ, URZ ;  /* 0x0000003f3f3ff290 */ /* 0x000fe2000fffe03f */
[----:B------:R-:W-:Y:S01]  /*2fb00*/  STL.64 [R1+0x240], R16 ;  /* 0x0002401001007387 */ /* 0x000fe20000100a00 */
[----:B------:R0:W-:Y:S03]  /*2fb10*/  STL.64 [R1+0x248], R18 ;  /* 0x0002481201007387 */ /* 0x0001e60000100a00 */
[----:B0-----:R-:W3:Y:S01]  /*2fb20*/  LDL.LU.64 R18, [R1+0x1308] ;  /* 0x0013080001127983 */ /* 0x001ee20000300a00 */
[----:B------:R-:W3:Y:S02]  /*2fb30*/  LDL.LU.64 R16, [R1+0x1300] ;  /* 0x0013000001107983 */ /* 0x000ee40000300a00 */
[----:B--2---:R-:W-:Y:S02]  /*2fb40*/  STL.64 [R1+0x1298], R14 ;  /* 0x0012980e01007387 */ /* 0x004fe40000100a00 */
[----:B------:R0:W-:Y:S02]  /*2fb50*/  STL.64 [R1+0x1290], R12 ;  /* 0x0012900c01007387 */ /* 0x0001e40000100a00 */
[----:B0-----:R-:W-:-:S02]  /*2fb60*/  MOV R12, R29 ;  /* 0x0000001d000c7202 */ /* 0x001fc40000000f00 */
[----:B------:R-:W2:Y:S01]  /*2fb70*/  LDL.LU R29, [R1+0x12fc] ;  /* 0x0012fc00011d7983 */ /* 0x000ea20000300800 */
[----:B------:R-:W-:-:S05]  /*2fb80*/  MOV R13, R28 ;  /* 0x0000001c000d7202 */ /* 0x000fca0000000f00 */
[----:B------:R0:W-:Y:S02]  /*2fb90*/  STL.64 [R1+0x12b0], R12 ;  /* 0x0012b00c01007387 */ /* 0x0001e40000100a00 */
[----:B0-----:R-:W-:Y:S01]  /*2fba0*/  IMAD.MOV.U32 R12, RZ, RZ, R11 ;  /* 0x000000ffff0c7224 */ /* 0x001fe200078e000b */
[----:B------:R-:W-:-:S05]  /*2fbb0*/  MOV R13, R10 ;  /* 0x0000000a000d7202 */ /* 0x000fca0000000f00 */
[----:B------:R3:W-:Y:S02]  /*2fbc0*/  STL.64 [R1+0x12c8], R12 ;  /* 0x0012c80c01007387 */ /* 0x0007e40000100a00 */
[----:B---3--:R-:W-:Y:S02]  /*2fbd0*/  HMMA.16816.F32 R12, R4, R16, R24 ;  /* 0x00000010040c723c */ /* 0x008fe40000001818 */
[----:B------:R-:W3:Y:S11]  /*2fbe0*/  LDL.LU R24, [R1+0x6d0] ;  /* 0x0006d00001187983 */ /* 0x000ef60000300800 */
[----:B------:R-:W-:Y:S10]  /*2fbf0*/  @!UPT UIADD3 URZ, URZ, URZ, URZ ;  /* 0x0000003f3f3ff290 */ /* 0x000ff4000fffe03f */
[----:B------:R-:W-:Y:S01]  /*2fc00*/  STL.64 [R1+0x210], R12 ;  /* 0x0002100c01007387 */ /* 0x000fe20000100a00 */
[----:B------:R-:W-:Y:S02]  /*2fc10*/  STL.64 [R1+0x218], R14 ;  /* 0x0002180e01007387 */ /* 0x000fe40000100a00 */
[----:B------:R-:W3:Y:S02]  /*2fc20*/  LDL.LU R25, [R1+0x6d4] ;  /* 0x0006d40001197983 */ /* 0x000ee40000300800 */
[----:B------:R-:W3:Y:S01]  /*2fc30*/  LDL.LU R26, [R1+0x6d8] ;  /* 0x0006d800011a7983 */ /* 0x000ee20000300800 */
[----:B------:R-:W3:Y:S01]  /*2fc40*/  LDL.LU R27, [R1+0x6dc] ;  /* 0x0006dc00011b7983 */ /* 0x000ee20000300800 */
[----:B------:R-:W-:Y:S02]  /*2fc50*/  STL.64 [R1+0x1288], R18 ;  /* 0x0012881201007387 */ /* 0x000fe40000100a00 */
[----:B------:R0:W-:Y:S02]  /*2fc60*/  STL.64 [R1+0x1280], R16 ;  /* 0x0012801001007387 */ /* 0x0001e40000100a00 */
[----:B0-----:R-:W3:Y:S01]  /*2fc70*/  LDL.LU R16, [R1+0x600] ;  /* 0x0006000001107983 */ /* 0x001ee20000300800 */
[----:B------:R-:W3:Y:S02]  /*2fc80*/  LDL.LU R17, [R1+0x604] ;  /* 0x0006040001117983 */ /* 0x000ee40000300800 */
[----:B------:R-:W3:Y:S01]  /*2fc90*/  LDL.LU R18, [R1+0x608] ;  /* 0x0006080001127983 */ /* 0x000ee20000300800 */
[----:B--2---:R-:W-:-:S02]  /*2fca0*/  MOV R19, R29 ;  /* 0x0000001d00137202 */ /* 0x004fc40000000f00 */
[----:B------:R-:W2:Y:S01]  /*2fcb0*/  LDL.LU R29, [R1+0x12f8] ;  /* 0x0012f800011d7983 */ /* 0x000ea20000300800 */
[----:B------:R-:W-:Y:S01]  /*2fcc0*/  IMAD.MOV.U32 R13, RZ, RZ, R8 ;  /* 0x000000ffff0d7224 */ /* 0x000fe200078e0008 */
[----:B------:R-:W-:Y:S01]  /*2fcd0*/  MOV R12, R9 ;  /* 0x00000009000c7202 */ /* 0x000fe20000000f00 */
[----:B------:R-:W2:Y:S01]  /*2fce0*/  LDL.LU R8, [R1+0x6c0] ;  /* 0x0006c00001087983 */ /* 0x000ea20000300800 */
[----:B------:R-:W2:Y:S01]  /*2fcf0*/  LDL.LU R9, [R1+0x6c4] ;  /* 0x0006c40001097983 */ /* 0x000ea20000300800 */
[----:B------:R-:W2:Y:S02]  /*2fd00*/  LDL.LU R10, [R1+0x6c8] ;  /* 0x0006c800010a7983 */ /* 0x000ea40000300800 */
[----:B------:R-:W2:Y:S01]  /*2fd10*/  LDL.LU R11, [R1+0x6cc] ;  /* 0x0006cc00010b7983 */ /* 0x000ea20000300800 */
[----:B---3--:R2:W-:Y:S01]  /*2fd20*/  STL.64 [R1+0x12a8], R18 ;  /* 0x0012a81201007387 */ /* 0x0085e20000100a00 */
[----:B------:R0:W-:Y:S01]  /*2fd30*/  STL.64 [R1+0x12a0], R16 ;  /* 0x0012a01001007387 */ /* 0x0001e20000100a00 */
[----:B--2---:R-:W-:-:S02]  /*2fd40*/  MOV R18, R29 ;  /* 0x0000001d00127202 */ /* 0x004fc40000000f00 */
[----:B0-----:R-:W2:Y:S01]  /*2fd50*/  LDL.LU R16, [R1+0x610] ;  /* 0x0006100001107983 */ /* 0x001ea20000300800 */
[----:B------:R-:W2:Y:S02]  /*2fd60*/  LDL.LU R17, [R1+0x614] ;  /* 0x0006140001117983 */ /* 0x000ea40000300800 */
[----:B------:R-:W3:Y:S02]  /*2fd70*/  LDL.LU R29, [R1+0x12f4] ;  /* 0x0012f400011d7983 */ /* 0x000ee40000300800 */
[----:B------:R-:W2:Y:S01]  /*2fd80*/  LDL.LU R19, [R1+0x61c] ;  /* 0x00061c0001137983 */ /* 0x000ea20000300800 */
[C---:B------:R-:W-:Y:S01]  /*2fd90*/  HMMA.16816.F32 R24, R4.reuse, R20, R24 ;  /* 0x000000140418723c */ /* 0x040fe20000001818 */
[----:B--2---:R-:W-:Y:S01]  /*2fda0*/  STL.64 [R1+0x12c0], R18 ;  /* 0x0012c01201007387 */ /* 0x004fe20000100a00 */
[----:B------:R0:W-:Y:S03]  /*2fdb0*/  STL.64 [R1+0x12b8], R16 ;  /* 0x0012b81001007387 */ /* 0x0001e60000100a00 */
[----:B0-----:R-:W2:Y:S01]  /*2fdc0*/  LDL.LU R16, [R1+0x620] ;  /* 0x0006200001107983 */ /* 0x001ea20000300800 */
[----:B------:R-:W2:Y:S02]  /*2fdd0*/  LDL.LU R17, [R1+0x624] ;  /* 0x0006240001117983 */ /* 0x000ea40000300800 */
[----:B------:R-:W2:Y:S02]  /*2fde0*/  LDL.LU R18, [R1+0x628] ;  /* 0x0006280001127983 */ /* 0x000ea40000300800 */
[----:B---3--:R-:W-:Y:S11]  /*2fdf0*/  IMAD.MOV.U32 R19, RZ, RZ, R29 ;  /* 0x000000ffff137224 */ /* 0x008ff600078e001d */
[----:B------:R-:W-:Y:S03]  /*2fe00*/  @!UPT UIADD3 URZ, URZ, URZ, URZ ;  /* 0x0000003f3f3ff290 */ /* 0x000fe6000fffe03f */
[----:B------:R-:W-:Y:S01]  /*2fe10*/  MOV R29, R27 ;  /* 0x0000001b001d7202 */ /* 0x000fe20000000f00 */
[----:B--2---:R-:W-:Y:S01]  /*2fe20*/  STL.64 [R1+0x12d8], R18 ;  /* 0x0012d81201007387 */ /* 0x004fe20000100a00 */
[----:B------:R0:W-:Y:S03]  /*2fe30*/  STL.64 [R1+0x12d0], R16 ;  /* 0x0012d01001007387 */ /* 0x0001e60000100a00 */
[----:B0-----:R-:W2:Y:S01]  /*2fe40*/  LDL.LU R16, [R1+0x630] ;  /* 0x0006300001107983 */ /* 0x001ea20000300800 */
[----:B------:R-:W2:Y:S02]  /*2fe50*/  LDL.LU R17, [R1+0x634] ;  /* 0x0006340001117983 */ /* 0x000ea40000300800 */
[----:B------:R-:W2:Y:S02]  /*2fe60*/  LDL.LU R18, [R1+0x638] ;  /* 0x0006380001127983 */ /* 0x000ea40000300800 */
[----:B------:R-:W2:Y:S01]  /*2fe70*/  LDL.LU R19, [R1+0x63c] ;  /* 0x00063c0001137983 */ /* 0x000ea20000300800 */
[----:B------:R-:W-:Y:S01]  /*2fe80*/  STL.64 [R1+0x200], R24 ;  /* 0x0002001801007387 */ /* 0x000fe20000100a00 */
[----:B------:R-:W3:Y:S01]  /*2fe90*/  LDL.LU R27, [R1+0x12f0] ;  /* 0x0012f000011b7983 */ /* 0x000ee20000300800 */
[----:B------:R-:W-:Y:S01]  /*2fea0*/  MOV R28, R26 ;  /* 0x0000001a001c7202 */ /* 0x000fe20000000f00 */
[----:B------:R-:W-:Y:S01]  /*2feb0*/  STL.64 [R1+0x1278], R22 ;  /* 0x0012781601007387 */ /* 0x000fe20000100a00 */
[----:B------:R0:W-:Y:S04]  /*2fec0*/  STL.64 [R1+0x1270], R20 ;  /* 0x0012701401007387 */ /* 0x0001e80000100a00 */
[----:B0-----:R-:W2:Y:S01]  /*2fed0*/  LDL.LU R20, [R1+0x5f0] ;  /* 0x0005f00001147983 */ /* 0x001ea20000300800 */
[----:B------:R-:W2:Y:S02]  /*2fee0*/  LDL.LU R21, [R1+0x5f4] ;  /* 0x0005f40001157983 */ /* 0x000ea40000300800 */
[----:B------:R-:W2:Y:S02]  /*2fef0*/  LDL.LU R22, [R1+0x5f8] ;  /* 0x0005f80001167983 */ /* 0x000ea40000300800 */
[----:B------:R-:W2:Y:S01]  /*2ff00*/  LDL.LU R23, [R1+0x5fc] ;  /* 0x0005fc0001177983 */ /* 0x000ea20000300800 */
[----:B------:R0:W-:Y:S04]  /*2ff10*/  STL [R1+0x1268], R28 ;  /* 0x0012681c01007387 */ /* 0x0001e80000100800 */
[----:B0-----:R-:W2:Y:S04]  /*2ff20*/  LDL.LU R28, [R1+0x8c4] ;  /* 0x0008c400011c7983 */ /* 0x001ea80000300800 */
[----:B---3--:R-:W0:Y:S02]  /*2ff30*/  LDSM.16.M88.4 R24, [R27+0x27c00] ;  /* 0x027c00001b18783b */ /* 0x008e240000000200 */
[----:B0-----:R-:W-:Y:S02]  /*2ff40*/  HMMA.16816.F32 R4, R4, R24, R8 ;  /* 0x000000180404723c */ /* 0x001fe40000001808 */
[----:B------:R-:W2:Y:S01]  /*2ff50*/  LDL.LU.64 R10, [R1+0x12e8] ;  /* 0x0012e800010a7983 */ /* 0x000ea20000300a00 */
[----:B------:R-:W2:Y:S11]  /*2ff60*/  LDL.LU.64 R8, [R1+0x12e0] ;  /* 0x0012e00001087983 */ /* 0x000eb60000300a00 */
[----:B------:R-:W-:Y:S09]  /*2ff70*/  @!UPT UIADD3 URZ, URZ, URZ, URZ ;  /* 0x0000003f3f3ff290 */ /* 0x000ff2000fffe03f */
[----:B------:R0:W-:Y:S01]  /*2ff80*/  STL.64 [R1+0x190], R4 ;  /* 0x0001900401007387 */ /* 0x0001e20000100a00 */
[----:B------:R1:W-:Y:S03]  /*2ff90*/  STL.64 [R1+0x198], R6 ;  /* 0x0001980601007387 */ /* 0x0003e60000100a00 */
[----:B0-----:R-:W4:Y:S01]  /*2ffa0*/  LDL R4, [R1+0x64c] ;  /* 0x00064c0001047983 */ /* 0x001f220000100800 */
[----:B-1----:R-:W3:Y:S01]  /*2ffb0*/  LDL.LU R6, [R1+0x8bc] ;  /* 0x0008bc0001067983 */ /* 0x002ee20000300800 */
[C---:B--2---:R-:W-:Y:S02]  /*2ffc0*/  HMMA.16816.F32 R12, R8.reuse, R12, R16 ;  /* 0x0000000c080c723c */ /* 0x044fe40000001810 */
[----:B------:R-:W2:Y:S01]  /*2ffd0*/  LDL.LU.64 R18, [R1+0x12d8] ;  /* 0x0012d80001127983 */ /* 0x000ea20000300a00 */
[----:B------:R-:W2:Y:S11]  /*2ffe0*/  LDL.LU.64 R16, [R1+0x12d0] ;  /* 0x0012d00001107983 */ /* 0x000eb60000300a00 */
[----:B------:R-:W-:Y:S09]  /*2fff0*/  @!UPT UIADD3 URZ, URZ, URZ, URZ ;  /* 0x0000003f3f3ff290 */ /* 0x000ff2000fffe03f */
[----:B------:R0:W-:Y:S01]  /*30000*/  STL.64 [R1+0x1f0], R12 ;  /* 0x0001f00c01007387 */ /* 0x0001e20000100a00 */
[----:B------:R2:W-:Y:S03]  /*30010*/  STL.64 [R1+0x1f8], R14 ;  /* 0x0001f80e01007387 */ /* 0x0005e60000100a00 */
[----:B0-----:R-:W2:Y:S02]  /*30020*/  LDL.LU.64 R12, [R1+0x12c8] ;  /* 0x0012c800010c7983 */ /* 0x001ea40000300a00 */
        /* <DEDUP_REMOVED lines=14> */
[----:B------:R-:W2:Y:S02]  /*30110*/  LDL.LU.64 R12, [R1+0x1290] ;  /* 0x00129000010c7983 */ /* 0x000ea40000300a00 */
[C---:B--2---:R-:W-:Y:S11]  /*30120*/  HMMA.16816.F32 R16, R8.reuse, R12, R16 ;  /* 0x0000000c0810723c */ /* 0x044ff60000001810 */
[----:B------:R-:W-:Y:S11]  /*30130*/  @!UPT UIADD3 URZ, URZ, URZ, URZ ;  /* 0x0000003f3f3ff290 */ /* 0x000ff6000fffe03f */
[----:B------:R-:W-:Y:S01]  /*30140*/  @!UPT UIADD3 URZ, URZ, URZ, URZ ;  /* 0x0000003f3f3ff290 */ /* 0x000fe2000fffe03f */
        /* <DEDUP_REMOVED lines=11> */
[----:B------:R-:W2:Y:S02]  /*30200*/  LDL R7, [R1+0x648] ;  /* 0x0006480001077983 */ /* 0x000ea40000100800 */
[----:B------:R0:W-:Y:S01]  /*30210*/  STL.64 [R1+0x1158], R18 ;  /* 0x0011581201007387 */ /* 0x0001e20000100a00 */
[----:B------:R-:W2:Y:S01]  /*30220*/  LDL.LU R16, [R1+0x5e0] ;  /* 0x0005e00001107983 */ /* 0x000ea20000300800 */
[----:B------:R-:W2:Y:S03]  /*30230*/  LDL.LU R17, [R1+0x5e4] ;  /* 0x0005e40001117983 */ /* 0x000ea60000300800 */
[----:B0-----:R-:W2:Y:S01]  /*30240*/  LDL.LU R18, [R1+0x5e8] ;  /* 0x0005e80001127983 */ /* 0x001ea20000300800 */
[----:B------:R-:W2:Y:S02]  /*30250*/  LDL.LU R19, [R1+0x5ec] ;  /* 0x0005ec0001137983 */ /* 0x000ea40000300800 */
[----:B--2---:R-:W-:Y:S11]  /*30260*/  HMMA.16816.F32 R16, R8, R20, R16 ;  /* 0x000000140810723c */ /* 0x004ff60000001810 */
[----:B------:R-:W-:Y:S11]  /*30270*/  @!UPT UIADD3 URZ, URZ, URZ, URZ ;  /* 0x0000003f3f3ff290 */ /* 0x000ff6000fffe03f */
[----:B------:R-:W-:Y:S01]  /*30280*/  @!UPT UIADD3 URZ, URZ, URZ, URZ ;  /* 0x0000003f3f3ff290 */ /* 0x000fe2000fffe03f */
[----:B------:R-:W-:Y:S01]  /*30290*/  STL.64 [R1+0x1a0], R16 ;  /* 0x0001a01001007387 */ /* 0x000fe20000100a00 */
[----:B------:R0:W-:Y:S03]  /*302a0*/  STL.64 [R1+0x1a8], R18 ;  /* 0x0001a81201007387 */ /* 0x0001e60000100a00 */
[----:B0-----:R-:W2:Y:S01]  /*302b0*/  LDL.LU R18, [R1+0x8d8] ;  /* 0x0008d80001127983 */ /* 0x001ea20000300800 */
[----:B------:R0:W-:Y:S02]  /*302c0*/  STL.64 [R1+0x10d8], R22 ;  /* 0x0010d81601007387 */ /* 0x0001e40000100a00 */
[----:B------:R-:W2:Y:S02]  /*302d0*/  LDL.LU R20, [R1+0x5b0] ;  /* 0x0005b00001147983 */ /* 0x000ea40000300800 */
[----:B------:R-:W2:Y:S01]  /*302e0*/  LDL.LU R21, [R1+0x5b4] ;  /* 0x0005b40001157983 */ /* 0x000ea20000300800 */
[----:B0-----:R-:W2:Y:S01]  /*302f0*/  LDL.LU R22, [R1+0x5b8] ;  /* 0x0005b80001167983 */ /* 0x001ea20000300800 */
[----:B------:R-:W2:Y:S02]  /*30300*/  LDL.LU R23, [R1+0x5bc] ;  /* 0x0005bc0001177983 */ /* 0x000ea40000300800 */
[----:B------:R-:W3:Y:S02]  /*30310*/  LDL.LU R5, [R1+0x8d4] ;  /* 0x0008d40001057983 */ /* 0x000ee40000300800 */
[----:B------:R-:W-:Y:S02]  /*30320*/  STL.64 [R1+0x10a8], R26 ;  /* 0x0010a81a01007387 */ /* 0x000fe40000100a00 */
[----:B----4-:R-:W-:-:S02]  /*30330*/  FADD R0, R0, -R4 ;  /* 0x8000000400007221 */ /* 0x010fc40000000000 */
[----:B-----5:R-:W-:Y:S02]  /*30340*/  FADD R2, R2, -R4 ;  /* 0x8000000402027221 */ /* 0x020fe40000000000 */
[----:B------:R-:W-:-:S04]  /*30350*/  FMUL R0, R0, 1.4426950216293334961 ;  /* 0x3fb8aa3b00007820 */ /* 0x000fc80000400000 */
[----:B------:R0:W1:Y:S01]  /*30360*/  MUFU.EX2 R16, R0 ;  /* 0x0000000000107308 */ /* 0x0000620000000800 */
[----:B--2---:R-:W-:Y:S11]  /*30370*/  HMMA.16816.F32 R8, R8, R24, R20 ;  /* 0x000000180808723c */ /* 0x004ff60000001814 */
[----:B------:R-:W-:Y:S11]  /*30380*/  @!UPT UIADD3 URZ, URZ, URZ, URZ ;  /* 0x0000003f3f3ff290 */ /* 0x000ff6000fffe03f */
[----:B------:R-:W-:Y:S01]  /*30390*/  @!UPT UIADD3 URZ, URZ, URZ, URZ ;  /* 0x0000003f3f3ff290 */ /* 0x000fe2000fffe03f */
[----:B------:R-:W-:Y:S01]  /*303a0*/  STL.64 [R1+0xd30], R10 ;  /* 0x000d300a01007387 */ /* 0x000fe20000100a00 */
[----:B------:R2:W-:Y:S02]  /*303b0*/  STL.64 [R1+0xd28], R8 ;  /* 0x000d280801007387 */ /* 0x0005e40000100a00 */
[----:B------:R-:W4:Y:S02]  /*303c0*/  LDL.LU R19, [R1+0x8c8] ;  /* 0x0008c80001137983 */ /* 0x000f240000300800 */
[----:B0-----:R-:W-:Y:S02]  /*303d0*/  FMUL R0, R2, 1.4426950216293334961 ;  /* 0x3fb8aa3b02007820 */ /* 0x001fe40000400000 */
[----:B------:R-:W-:Y:S02]  /*303e0*/  FADD R2, R28, -R4 ;  /* 0x800000041c027221 */ /* 0x000fe40000000000 */
[----:B------:R-:W5:Y:S01]  /*303f0*/  LDL.LU R28, [R1+0x8c0] ;  /* 0x0008c000011c7983 */ /* 0x000f620000300800 */
[----:B------:R0:W1:Y:S02]  /*30400*/  MUFU.EX2 R17, R0 ;  /* 0x0000000000117308 */ /* 0x0000640000000800 */
[----:B0-----:R-:W-:-:S02]  /*30410*/  FMUL R0, R2, 1.4426950216293334961 ;  /* 0x3fb8aa3b02007820 */ /* 0x001fc40000400000 */
[----:B---3--:R-:W-:-:S04]  /*30420*/  FADD R2, R6, -R4 ;  /* 0x8000000406027221 */ /* 0x008fc80000000000 */
[----:B------:R0:W3:Y:S02]  /*30430*/  MUFU.EX2 R6, R0 ;  /* 0x0000000000067308 */ /* 0x0000e40000000800 */
[----:B0-----:R-:W-:Y:S02]  /*30440*/  FMUL R0, R2, 1.4426950216293334961 ;  /* 0x3fb8aa3b02007820 */ /* 0x001fe40000400000 */
[----:B------:R-:W-:-:S04]  /*30450*/  FADD R2, R18, -R7 ;  /* 0x8000000712027221 */ /* 0x000fc80000000000 */
[----:B--2---:R0:W2:Y:S02]  /*30460*/  MUFU.EX2 R8, R0 ;  /* 0x0000000000087308 */ /* 0x0040a40000000800 */
[----:B0-----:R-:W-:Y:S02]  /*30470*/  FMUL R0, R2, 1.4426950216293334961 ;  /* 0x3fb8aa3b02007820 */ /* 0x001fe40000400000 */
[----:B------:R-:W-:-:S04]  /*30480*/  FADD R2, R5, -R7 ;  /* 0x8000000705027221 */ /* 0x000fc80000000000 */
[----:B------:R0:W2:Y:S01]  /*30490*/  MUFU.EX2 R5, R0 ;  /* 0x0000000000057308 */ /* 0x0000a20000000800 */
[----:B-1----:R-:W-:Y:S01]  /*304a0*/  STL [R1+0x14], R16 ;  /* 0x0000141001007387 */ /* 0x002fe20000100800 */
[----:B------:R-:W5:Y:S02]  /*304b0*/  LDL.LU R24, [R1+0x778] ;  /* 0x0007780001187983 */ /* 0x000f640000300800 */
[----:B------:R-:W5:Y:S02]  /*304c0*/  LDL.LU R25, [R1+0x76c] ;  /* 0x00076c0001197983 */ /* 0x000f640000300800 */
[----:B------:R-:W5:Y:S01]  /*304d0*/  LDL.LU R22, [R1+0x774] ;  /* 0x0007740001167983 */ /* 0x000f620000300800 */
[----:B------:R-:W5:Y:S01]  /*304e0*/  LDL.LU R23, [R1+0x764] ;  /* 0x0007640001177983 */ /* 0x000f620000300800 */
[----:B------:R-:W5:Y:S02]  /*304f0*/  LDL.LU R20, [R1+0x770] ;  /* 0x0007700001147983 */ /* 0x000f640000300800 */
[----:B------:R-:W5:Y:S02]  /*30500*/  LDL.LU R4, [R1+0x784] ;  /* 0x0007840001047983 */ /* 0x000f640000300800 */
[----:B------:R-:W5:Y:S02]  /*30510*/  LDL.LU R21, [R1+0x77c] ;  /* 0x00077c0001157983 */ /* 0x000f640000300800 */
[----:B0-----:R-:W-:Y:S01]  /*30520*/  FMUL R0, R2, 1.4426950216293334961 ;  /* 0x3fb8aa3b02007820 */ /* 0x001fe20000400000 */
[----:B------:R-:W5:Y:S01]  /*30530*/  LDL.LU R13, [R1+0x768] ;  /* 0x00076800010d7983 */ /* 0x000f620000300800 */
[----:B------:R-:W5:Y:S02]  /*30540*/  LDL.LU R12, [R1+0x760] ;  /* 0x00076000010c7983 */ /* 0x000f640000300800 */
[----:B------:R-:W0:Y:S01]  /*30550*/  MUFU.EX2 R9, R0 ;  /* 0x0000000000097308 */ /* 0x000e220000000800 */
[----:B------:R-:W-:Y:S01]  /*30560*/  STL [R1+0x24], R17 ;  /* 0x0000241101007387 */ /* 0x000fe20000100800 */
[----:B------:R-:W5:Y:S02]  /*30570*/  LDL.LU R18, [R1+0x788] ;  /* 0x0007880001127983 */ /* 0x000f640000300800 */
[----:B---3--:R-:W-:Y:S02]  /*30580*/  STL [R1+0x34], R6 ;  /* 0x0000340601007387 */ /* 0x008fe40000100800 */
[----:B--2---:R-:W-:Y:S02]  /*30590*/  STL [R1+0x44], R8 ;  /* 0x0000440801007387 */ /* 0x004fe40000100800 */
[----:B------:R-:W-:-:S02]  /*305a0*/  IMAD.MOV.U32 R10, RZ, RZ, R3 ;  /* 0x000000ffff0a7224 */ /* 0x000fc400078e0003 */
[--C-:B----4-:R-:W-:Y:S02]  /*305b0*/  FADD R2, R19, -R7.reuse ;  /* 0x8000000713027221 */ /* 0x110fe40000000000 */
[----:B------:R-:W2:Y:S01]  /*305c0*/  LDL.LU R19, [R1+0x780] ;  /* 0x0007800001137983 */ /* 0x000ea20000300800 */
[----:B------:R-:W-:Y:S02]  /*305d0*/  STL [R1+0x20], R5 ;  /* 0x0000200501007387 */ /* 0x000fe40000100800 */
[----:B0-----:R-:W-:Y:S02]  /*305e0*/  STL [R1+0x30], R9 ;  /* 0x0000300901007387 */ /* 0x001fe40000100800 */
[----:B------:R-:W3:Y:S01]  /*305f0*/  LDL.LU R3, [R1+0x126c] ;  /* 0x00126c0001037983 */ /* 0x000ee20000300800 */
[----:B------:R-:W4:Y:S01]  /*30600*/  LDL.LU R11, [R1+0xcc] ;  /* 0x0000cc00010b7983 */ /* 0x000f220000300800 */
[----:B------:R-:W-:Y:S02]  /*30610*/  FMUL R0, R2, 1.4426950216293334961 ;  /* 0x3fb8aa3b02007820 */ /* 0x000fe40000400000 */
[----:B-----5:R-:W-:-:S02]  /*30620*/  FADD R2, R28, -R7 ;  /* 0x800000071c027221 */ /* 0x020fc40000000000 */
[----:B------:R0:W1:Y:S02]  /*30630*/  MUFU.EX2 R7, R0 ;  /* 0x0000000000077308 */ /* 0x0000640000000800 */
[----:B0-----:R-:W-:-:S06]  /*30640*/  FMUL R0, R2, 1.4426950216293334961 ;  /* 0x3fb8aa3b02007820 */ /* 0x001fcc0000400000 */
[----:B------:R0:W5:Y:S01]  /*30650*/  MUFU.EX2 R28, R0 ;  /* 0x00000000001c7308 */ /* 0x0001620000000800 */
[----:B------:R-:W-:Y:S02]  /*30660*/  FADD R2, R25, R24 ;  /* 0x0000001819027221 */ /* 0x000fe40000000000 */
[----:B0-----:R-:W-:Y:S02]  /*30670*/  FADD R0, R23, R22 ;  /* 0x0000001617007221 */ /* 0x001fe40000000000 */
[----:B------:R-:W-:Y:S02]  /*30680*/  FADD R4, R4, R20 ;  /* 0x0000001404047221 */ /* 0x000fe40000000000 */
[----:B------:R-:W-:Y:S02]  /*30690*/  FADD R13, R13, R2 ;  /* 0x000000020d0d7221 */ /* 0x000fe40000000000 */
[----:B------:R-:W-:Y:S02]  /*306a0*/  FADD R12, R12, R0 ;  /* 0x000000000c0c7221 */ /* 0x000fe40000000000 */
[----:B------:R-:W-:Y:S01]  /*306b0*/  FADD R0, R18, R4 ;  /* 0x0000000412007221 */ /* 0x000fe20000000000 */
[----:B----4-:R-:W-:Y:S01]  /*306c0*/  STL.64 [R1+0x1168], R10 ;  /* 0x0011680a01007387 */ /* 0x010fe20000100a00 */
[----:B-1----:R-:W-:Y:S02]  /*306d0*/  STL [R1+0x40], R7 ;  /* 0x0000400701007387 */ /* 0x002fe40000100800 */
[----:B-----5:R-:W-:Y:S02]  /*306e0*/  STL [R1+0x50], R28 ;  /* 0x0000501c01007387 */ /* 0x020fe40000100800 */
[----:B------:R-:W-:Y:S01]  /*306f0*/  STL.64 [R1+0x1010], R14 ;  /* 0x0010100e01007387 */ /* 0x000fe20000100a00 */
[----:B------:R0:W-:Y:S01]  /*30700*/  STL.64 [R1+0x1008], R12 ;  /* 0x0010080c01007387 */ /* 0x0001e20000100a00 */
[----:B------:R-:W4:Y:S02]  /*30710*/  LDL R26, [R1+0x88] ;  /* 0x00008800011a7983 */ /* 0x000f240000100800 */
[----:B------:R-:W-:Y:S02]  /*30720*/  STL [R1+0x10], R0 ;  /* 0x0000100001007387 */ /* 0x000fe40000100800 */
[----:B------:R-:W4:Y:S02]  /*30730*/  LDL R27, [R1+0x8c] ;  /* 0x00008c00011b7983 */ /* 0x000f240000100800 */
[----:B----4-:R-:W-:Y:S01]  /*30740*/  STL.64 [R1+0x10e0], R26 ;  /* 0x0010e01a01007387 */ /* 0x010fe20000100a00 */
[----:B0-----:R-:W4:Y:S02]  /*30750*/  LDL.LU R12, [R1+0x340] ;  /* 0x00034000010c7983 */ /* 0x001f240000300800 */
[----:B------:R-:W4:Y:S02]  /*30760*/  LDL.LU R13, [R1+0x344] ;  /* 0x00034400010d7983 */ /* 0x000f240000300800 */
[----:B------:R-:W5:Y:S01]  /*30770*/  LDL.LU R14, [R1+0x348] ;  /* 0x00034800010e7983 */ /* 0x000f620000300800 */
[----:B------:R-:W5:Y:S04]  /*30780*/  LDL.LU R15, [R1+0x34c] ;  /* 0x00034c00010f7983 */ /* 0x000f680000300800 */
[----:B-----5:R0:W-:Y:S01]  /*30790*/  STL.64 [R1+0x10f0], R14 ;  /* 0x0010f00e01007387 */ /* 0x0201e20000100a00 */
[----:B----4-:R1:W-:Y:S02]  /*307a0*/  STL.64 [R1+0x10e8], R12 ;  /* 0x0010e80c01007387 */ /* 0x0103e40000100a00 */
[----:B------:R-:W4:Y:S02]  /*307b0*/  LDL R22, [R1+0xa8] ;  /* 0x0000a80001167983 */ /* 0x000f240000100800 */
[----:B------:R-:W4:Y:S02]  /*307c0*/  LDL R23, [R1+0xac] ;  /* 0x0000ac0001177983 */ /* 0x000f240000100800 */
[----:B----4-:R-:W-:Y:S01]  /*307d0*/  STL.64 [R1+0x10f8], R22 ;  /* 0x0010f81601007387 */ /* 0x010fe20000100a00 */
[----:B0-----:R-:W4:Y:S02]  /*307e0*/  LDL R14, [R1+0xb8] ;  /* 0x0000b800010e7983 */ /* 0x001f240000100800 */
[----:B------:R-:W4:Y:S02]  /*307f0*/  LDL R15, [R1+0xbc] ;  /* 0x0000bc00010f7983 */ /* 0x000f240000100800 */
[----:B----4-:R0:W-:Y:S01]  /*30800*/  STL.64 [R1+0x1100], R14 ;  /* 0x0011000e01007387 */ /* 0x0101e20000100a00 */
[----:B-1----:R-:W4:Y:S02]  /*30810*/  LDL.LU R12, [R1+0x3c0] ;  /* 0x0003c000010c7983 */ /* 0x002f240000300800 */
[----:B------:R-:W4:Y:S01]  /*30820*/  LDL.LU R13, [R1+0x3c4] ;  /* 0x0003c400010d7983 */ /* 0x000f220000300800 */
[----:B0-----:R-:W5:Y:S01]  /*30830*/  LDL.LU R14, [R1+0x3c8] ;  /* 0x0003c800010e7983 */ /* 0x001f620000300800 */
[----:B------:R-:W5:Y:S03]  /*30840*/  LDL.LU R15, [R1+0x3cc] ;  /* 0x0003cc00010f7983 */ /* 0x000f660000300800 */
[----:B-----5:R0:W-:Y:S01]  /*30850*/  STL.64 [R1+0x1110], R14 ;  /* 0x0011100e01007387 */ /* 0x0201e20000100a00 */
[----:B----4-:R-:W-:Y:S03]  /*30860*/  STL.64 [R1+0x1108], R12 ;  /* 0x0011080c01007387 */ /* 0x010fe60000100a00 */
[----:B0-----:R-:W4:Y:S04]  /*30870*/  LDL R14, [R1+0xd8] ;  /* 0x0000d800010e7983 */ /* 0x001f280000100800 */
[----:B------:R-:W4:Y:S01]  /*30880*/  LDL R15, [R1+0xdc] ;  /* 0x0000dc00010f7983 */ /* 0x000f220000100800 */
[----:B---3--:R-:W-:-:S03]  /*30890*/  FADD R3, R21, R3 ;  /* 0x0000000315037221 */ /* 0x008fc60000000000 */
[----:B----4-:R0:W-:Y:S01]  /*308a0*/  STL.64 [R1+0x1128], R14 ;  /* 0x0011280e01007387 */ /* 0x0101e20000100a00 */
[----:B------:R-:W3:Y:S02]  /*308b0*/  LDL.LU R20, [R1+0x3a0] ;  /* 0x0003a00001147983 */ /* 0x000ee40000300800 */
[----:B------:R-:W3:Y:S02]  /*308c0*/  LDL.LU R21, [R1+0x3a4] ;  /* 0x0003a40001157983 */ /* 0x000ee40000300800 */
[----:B------:R-:W4:Y:S01]  /*308d0*/  LDL.LU R22, [R1+0x3a8] ;  /* 0x0003a80001167983 */ /* 0x000f220000300800 */
[----:B------:R-:W4:Y:S04]  /*308e0*/  LDL.LU R23, [R1+0x3ac] ;  /* 0x0003ac0001177983 */ /* 0x000f280000300800 */
[----:B0-----:R-:W5:Y:S04]  /*308f0*/  LDL R14, [R1+0xe8] ;  /* 0x0000e800010e7983 */ /* 0x001f680000100800 */
[----:B------:R-:W5:Y:S04]  /*30900*/  LDL R15, [R1+0xec] ;  /* 0x0000ec00010f7983 */ /* 0x000f680000100800 */
[----:B-----5:R0:W-:Y:S04]  /*30910*/  STL.64 [R1+0x1140], R14 ;  /* 0x0011400e01007387 */ /* 0x0201e80000100a00 */
[----:B0-----:R-:W5:Y:S04]  /*30920*/  LDL R14, [R1+0xf8] ;  /* 0x0000f800010e7983 */ /* 0x001f680000100800 */
[----:B------:R-:W5:Y:S01]  /*30930*/  LDL R15, [R1+0xfc] ;  /* 0x0000fc00010f7983 */ /* 0x000f620000100800 */
[----:B--2---:R-:W-:-:S03]  /*30940*/  FADD R3, R19, R3 ;  /* 0x0000000313037221 */ /* 0x004fc60000000000 */
[----:B-----5:R0:W-:Y:S01]  /*30950*/  STL.64 [R1+0x1160], R14 ;  /* 0x0011600e01007387 */ /* 0x0201e20000100a00 */
[----:B------:R-:W2:Y:S02]  /*30960*/  LDL R18, [R1+0x108] ;  /* 0x0001080001127983 */ /* 0x000ea40000100800 */
[----:B------:R-:W2:Y:S02]  /*30970*/  LDL R19, [R1+0x10c] ;  /* 0x00010c0001137983 */ /* 0x000ea40000100800 */
[----:B--2---:R1:W-:Y:S01]  /*30980*/  STL.64 [R1+0x1170], R18 ;  /* 0x0011701201007387 */ /* 0x0043e20000100a00 */
[----:B------:R-:W2:Y:S02]  /*30990*/  LDL.LU R12, [R1+0x440] ;  /* 0x00044000010c7983 */ /* 0x000ea40000300800 */
[----:B------:R-:W2:Y:S02]  /*309a0*/  LDL.LU R13, [R1+0x444] ;  /* 0x00044400010d7983 */ /* 0x000ea40000300800 */
[----:B0-----:R-:W5:Y:S01]  /*309b0*/  LDL.LU R14, [R1+0x448] ;  /* 0x00044800010e7983 */ /* 0x001f620000300800 */
[----:B------:R-:W5:Y:S04]  /*309c0*/  LDL.LU R15, [R1+0x44c] ;  /* 0x00044c00010f7983 */ /* 0x000f680000300800 */
[----:B-----5:R0:W-:Y:S01]  /*309d0*/  STL.64 [R1+0x1180], R14 ;  /* 0x0011800e01007387 */ /* 0x0201e20000100a00 */
[----:B--2---:R-:W-:Y:S02]  /*309e0*/  STL.64 [R1+0x1178], R12 ;  /* 0x0011780c01007387 */ /* 0x004fe40000100a00 */
[----:B------:R-:W2:Y:S02]  /*309f0*/  LDL R10, [R1+0x118] ;  /* 0x00011800010a7983 */ /* 0x000ea40000100800 */
[----:B------:R-:W2:Y:S01]  /*30a00*/  LDL R11, [R1+0x11c] ;  /* 0x00011c00010b7983 */ /* 0x000ea20000100800 */
[----:B------:R-:W-:Y:S01]  /*30a10*/  F2FP.PACK_AB R4, R17, R16 ;  /* 0x000000101104723e */ /* 0x000fe200000000ff */
[----:B--2---:R2:W-:Y:S01]  /*30a20*/  STL.64 [R1+0x1188], R10 ;  /* 0x0011880a01007387 */ /* 0x0045e20000100a00 */
[----:B------:R-:W5:Y:S02]  /*30a30*/  LDL.LU R16, [R1+0x460] ;  /* 0x0004600001107983 */ /* 0x000f640000300800 */
[----:B------:R-:W5:Y:S02]  /*30a40*/  LDL.LU R17, [R1+0x464] ;  /* 0x0004640001117983 */ /* 0x000f640000300800 */
[----:B-1----:R-:W2:Y:S01]  /*30a50*/  LDL.LU R18, [R1+0x468] ;  /* 0x0004680001127983 */ /* 0x002ea20000300800 */
[----:B------:R-:W2:Y:S04]  /*30a60*/  LDL.LU R19, [R1+0x46c] ;  /* 0x00046c0001137983 */ /* 0x000ea80000300800 */
[----:B--2---:R1:W-:Y:S01]  /*30a70*/  STL.64 [R1+0x1198], R18 ;  /* 0x0011981201007387 */ /* 0x0043e20000100a00 */
[----:B-----5:R-:W-:Y:S02]  /*30a80*/  STL.64 [R1+0x1190], R16 ;  /* 0x0011901001007387 */ /* 0x020fe40000100a00 */
[----:B0-----:R-:W2:Y:S02]  /*30a90*/  LDL R14, [R1+0x128] ;  /* 0x00012800010e7983 */ /* 0x001ea40000100800 */
[----:B------:R-:W2:Y:S01]  /*30aa0*/  LDL R15, [R1+0x12c] ;  /* 0x00012c00010f7983 */ /* 0x000ea20000100800 */
[----:B------:R-:W-:-:S02]  /*30ab0*/  F2FP.PACK_AB R6, R8, R6 ;  /* 0x000000060806723e */ /* 0x000fc400000000ff */
[----:B------:R-:W-:Y:S01]  /*30ac0*/  F2FP.PACK_AB R5, R9, R5 ;  /* 0x000000050905723e */ /* 0x000fe200000000ff */
[----:B--2---:R0:W-:Y:S01]  /*30ad0*/  STL.64 [R1+0x11a0], R14 ;  /* 0x0011a00e01007387 */ /* 0x0041e20000100a00 */
[----:B------:R-:W2:Y:S02]  /*30ae0*/  LDL.LU R8, [R1+0x480] ;  /* 0x0004800001087983 */ /* 0x000ea40000300800 */
[----:B------:R-:W2:Y:S02]  /*30af0*/  LDL.LU R9, [R1+0x484] ;  /* 0x0004840001097983 */ /* 0x000ea40000300800 */
[----:B------:R-:W5:Y:S01]  /*30b00*/  LDL.LU R10, [R1+0x488] ;  /* 0x00048800010a7983 */ /* 0x000f620000300800 */
[----:B------:R-:W5:Y:S04]  /*30b10*/  LDL.LU R11, [R1+0x48c] ;  /* 0x00048c00010b7983 */ /* 0x000f680000300800 */
[----:B-----5:R5:W-:Y:S01]  /*30b20*/  STL.64 [R1+0x11b0], R10 ;  /* 0x0011b00a01007387 */ /* 0x020be20000100a00 */
[----:B--2---:R-:W-:Y:S02]  /*30b30*/  STL.64 [R1+0x11a8], R8 ;  /* 0x0011a80801007387 */ /* 0x004fe40000100a00 */
[----:B-1----:R-:W2:Y:S02]  /*30b40*/  LDL R18, [R1+0x138] ;  /* 0x0001380001127983 */ /* 0x002ea40000100800 */
[----:B------:R-:W2:Y:S02]  /*30b50*/  LDL R19, [R1+0x13c] ;  /* 0x00013c0001137983 */ /* 0x000ea40000100800 */
[----:B--2---:R-:W-:Y:S01]  /*30b60*/  STL.64 [R1+0x11b8], R18 ;  /* 0x0011b81201007387 */ /* 0x004fe20000100a00 */
[----:B------:R-:W2:Y:S02]  /*30b70*/  LDL.LU R12, [R1+0x4a0] ;  /* 0x0004a000010c7983 */ /* 0x000ea40000300800 */
[----:B------:R-:W2:Y:S02]  /*30b80*/  LDL.LU R13, [R1+0x4a4] ;  /* 0x0004a400010d7983 */ /* 0x000ea40000300800 */
[----:B0-----:R-:W2:Y:S01]  /*30b90*/  LDL.LU R14, [R1+0x4a8] ;  /* 0x0004a800010e7983 */ /* 0x001ea20000300800 */
[----:B------:R-:W2:Y:S04]  /*30ba0*/  LDL.LU R15, [R1+0x4ac] ;  /* 0x0004ac00010f7983 */ /* 0x000ea80000300800 */
[----:B--2---:R0:W-:Y:S01]  /*30bb0*/  STL.64 [R1+0x11c8], R14 ;  /* 0x0011c80e01007387 */ /* 0x0041e20000100a00 */
[----:B------:R-:W-:Y:S02]  /*30bc0*/  STL.64 [R1+0x11c0], R12 ;  /* 0x0011c00c01007387 */ /* 0x000fe40000100a00 */
[----:B-----5:R-:W2:Y:S02]  /*30bd0*/  LDL R10, [R1+0x148] ;  /* 0x00014800010a7983 */ /* 0x020ea40000100800 */
[----:B------:R-:W2:Y:S02]  /*30be0*/  LDL R11, [R1+0x14c] ;  /* 0x00014c00010b7983 */ /* 0x000ea40000100800 */
[----:B--2---:R1:W-:Y:S01]  /*30bf0*/  STL.64 [R1+0x11d0], R10 ;  /* 0x0011d00a01007387 */ /* 0x0043e20000100a00 */
[----:B0-----:R-:W2:Y:S02]  /*30c00*/  LDL R14, [R1+0x158] ;  /* 0x00015800010e7983 */ /* 0x001ea40000100800 */
[----:B------:R-:W2:Y:S02]  /*30c10*/  LDL R15, [R1+0x15c] ;  /* 0x00015c00010f7983 */ /* 0x000ea40000100800 */
[----:B--2---:R0:W-:Y:S01]  /*30c20*/  STL.64 [R1+0x11d8], R14 ;  /* 0x0011d80e01007387 */ /* 0x0041e20000100a00 */
[----:B------:R-:W2:Y:S02]  /*30c30*/  LDL.LU R8, [R1+0x4e0] ;  /* 0x0004e00001087983 */ /* 0x000ea40000300800 */
[----:B------:R-:W2:Y:S02]  /*30c40*/  LDL.LU R9, [R1+0x4e4] ;  /* 0x0004e40001097983 */ /* 0x000ea40000300800 */
[----:B-1----:R-:W5:Y:S01]  /*30c50*/  LDL.LU R10, [R1+0x4e8] ;  /* 0x0004e800010a7983 */ /* 0x002f620000300800 */
[----:B------:R-:W5:Y:S04]  /*30c60*/  LDL.LU R11, [R1+0x4ec] ;  /* 0x0004ec00010b7983 */ /* 0x000f680000300800 */
[----:B-----5:R-:W-:Y:S01]  /*30c70*/  STL.64 [R1+0x11e8], R10 ;  /* 0x0011e80a01007387 */ /* 0x020fe20000100a00 */
[----:B--2---:R1:W-:Y:S02]  /*30c80*/  STL.64 [R1+0x11e0], R8 ;  /* 0x0011e00801007387 */ /* 0x0043e40000100a00 */
[----:B0-----:R-:W2:Y:S02]  /*30c90*/  LDL R14, [R1+0x168] ;  /* 0x00016800010e7983 */ /* 0x001ea40000100800 */
[----:B------:R-:W2:Y:S02]  /*30ca0*/  LDL R15, [R1+0x16c] ;  /* 0x00016c00010f7983 */ /* 0x000ea40000100800 */
[----:B--2---:R0:W-:Y:S01]  /*30cb0*/  STL.64 [R1+0x11f0], R14 ;  /* 0x0011f00e01007387 */ /* 0x0041e20000100a00 */
[----:B-1----:R-:W2:Y:S02]  /*30cc0*/  LDL.LU R8, [R1+0x500] ;  /* 0x0005000001087983 */ /* 0x002ea40000300800 */
[----:B------:R-:W2:Y:S02]  /*30cd0*/  LDL.LU R9, [R1+0x504] ;  /* 0x0005040001097983 */ /* 0x000ea40000300800 */
[----:B------:R-:W5:Y:S01]  /*30ce0*/  LDL.LU R10, [R1+0x508] ;  /* 0x00050800010a7983 */ /* 0x000f620000300800 */
        /* <DEDUP_REMOVED lines=11> */
[----:B--2---:R-:W-:Y:S02]  /*30da0*/  STL.64 [R1+0x1210], R8 ;  /* 0x0012100801007387 */ /* 0x004fe40000100a00 */
[----:B0-----:R-:W2:Y:S02]  /*30db0*/  LDL R14, [R1+0x188] ;  /* 0x00018800010e7983 */ /* 0x001ea40000100800 */
[----:B------:R-:W2:Y:S02]  /*30dc0*/  LDL R15, [R1+0x18c] ;  /* 0x00018c00010f7983 */ /* 0x000ea40000100800 */
[----:B--2---:R0:W-:Y:S04]  /*30dd0*/  STL.64 [R1+0x1220], R14 ;  /* 0x0012200e01007387 */ /* 0x0041e80000100a00 */
[----:B0-----:R-:W2:Y:S04]  /*30de0*/  LDL R14, [R1+0x228] ;  /* 0x00022800010e7983 */ /* 0x001ea80000100800 */
[----:B------:R-:W2:Y:S04]  /*30df0*/  LDL R15, [R1+0x22c] ;  /* 0x00022c00010f7983 */ /* 0x000ea80000100800 */
[----:B--2---:R0:W-:Y:S01]  /*30e00*/  STL.64 [R1+0x1238], R14 ;  /* 0x0012380e01007387 */ /* 0x0041e20000100a00 */
[----:B------:R-:W2:Y:S02]  /*30e10*/  LDL.LU R8, [R1+0x560] ;  /* 0x0005600001087983 */ /* 0x000ea40000300800 */
[----:B------:R-:W2:Y:S02]  /*30e20*/  LDL.LU R9, [R1+0x564] ;  /* 0x0005640001097983 */ /* 0x000ea40000300800 */
[----:B------:R-:W5:Y:S01]  /*30e30*/  LDL.LU R10, [R1+0x568] ;  /* 0x00056800010a7983 */ /* 0x000f620000300800 */
[----:B------:R-:W5:Y:S04]  /*30e40*/  LDL.LU R11, [R1+0x56c] ;  /* 0x00056c00010b7983 */ /* 0x000f680000300800 */
[----:B0-----:R-:W2:Y:S04]  /*30e50*/  LDL R14, [R1+0x238] ;  /* 0x00023800010e7983 */ /* 0x001ea80000100800 */
[----:B------:R-:W2:Y:S04]  /*30e60*/  LDL R15, [R1+0x23c] ;  /* 0x00023c00010f7983 */ /* 0x000ea80000100800 */
[----:B--2---:R-:W-:Y:S01]  /*30e70*/  STL.64 [R1+0x1250], R14 ;  /* 0x0012500e01007387 */ /* 0x004fe20000100a00 */
[----:B-----5:R-:W-:Y:S02]  /*30e80*/  STL.64 [R1+0x1230], R10 ;  /* 0x0012300a01007387 */ /* 0x020fe40000100a00 */
[----:B------:R0:W-:Y:S02]  /*30e90*/  STL.64 [R1+0x1228], R8 ;  /* 0x0012280801007387 */ /* 0x0001e40000100a00 */
[----:B0-----:R-:W2:Y:S01]  /*30ea0*/  LDL.LU R8, [R1+0x580] ;  /* 0x0005800001087983 */ /* 0x001ea20000300800 */
[----:B------:R-:W2:Y:S02]  /*30eb0*/  LDL.LU R9, [R1+0x584] ;  /* 0x0005840001097983 */ /* 0x000ea40000300800 */
[----:B------:R-:W5:Y:S02]  /*30ec0*/  LDL.LU R10, [R1+0x588] ;  /* 0x00058800010a7983 */ /* 0x000f640000300800 */
[----:B------:R-:W5:Y:S01]  /*30ed0*/  LDL.LU R11, [R1+0x58c] ;  /* 0x00058c00010b7983 */ /* 0x000f620000300800 */
[----:B------:R-:W2:Y:S04]  /*30ee0*/  LDL R14, [R1+0x268] ;  /* 0x00026800010e7983 */ /* 0x000ea80000100800 */
[----:B------:R-:W3:Y:S04]  /*30ef0*/  LDL R15, [R1+0x26c] ;  /* 0x00026c00010f7983 */ /* 0x000ee80000100800 */
[----:B-----5:R-:W-:Y:S01]  /*30f00*/  STL.64 [R1+0x1248], R10 ;  /* 0x0012480a01007387 */ /* 0x020fe20000100a00 */
[----:B--2---:R0:W-:Y:S03]  /*30f10*/  STL.64 [R1+0x1240], R8 ;  /* 0x0012400801007387 */ /* 0x0041e60000100a00 */
[----:B0-----:R-:W2:Y:S01]  /*30f20*/  LDL.LU R8, [R1+0x5a0] ;  /* 0x0005a00001087983 */ /* 0x001ea20000300800 */
[----:B------:R-:W2:Y:S02]  /*30f30*/  LDL.LU R9, [R1+0x5a4] ;  /* 0x0005a40001097983 */ /* 0x000ea40000300800 */
[----:B------:R-:W5:Y:S02]  /*30f40*/  LDL.LU R10, [R1+0x5a8] ;  /* 0x0005a800010a7983 */ /* 0x000f640000300800 */
[----:B------:R-:W5:Y:S02]  /*30f50*/  LDL.LU R11, [R1+0x5ac] ;  /* 0x0005ac00010b7983 */ /* 0x000f640000300800 */
[----:B-----5:R-:W-:Y:S01]  /*30f60*/  STL.64 [R1+0x1260], R10 ;  /* 0x0012600a01007387 */ /* 0x020fe20000100a00 */
[----:B--2---:R0:W-:Y:S03]  /*30f70*/  STL.64 [R1+0x1258], R8 ;  /* 0x0012580801007387 */ /* 0x0041e60000100a00 */
[----:B0-----:R-:W2:Y:S01]  /*30f80*/  LDL.LU R8, [R1+0x5d0] ;  /* 0x0005d00001087983 */ /* 0x001ea20000300800 */
[----:B------:R-:W2:Y:S02]  /*30f90*/  LDL.LU R9, [R1+0x5d4] ;  /* 0x0005d40001097983 */ /* 0x000ea40000300800 */
[----:B------:R-:W2:Y:S02]  /*30fa0*/  LDL.LU R10, [R1+0x5d8] ;  /* 0x0005d800010a7983 */ /* 0x000ea40000300800 */
[----:B------:R-:W2:Y:S01]  /*30fb0*/  LDL.LU R11, [R1+0x5dc] ;  /* 0x0005dc00010b7983 */ /* 0x000ea20000300800 */
[----:B------:R-:W5:Y:S01]  /*30fc0*/  LDL.LU R16, [R1+0x4c0] ;  /* 0x0004c00001107983 */ /* 0x000f620000300800 */
[----:B------:R-:W5:Y:S02]  /*30fd0*/  LDL.LU R17, [R1+0x4c4] ;  /* 0x0004c40001117983 */ /* 0x000f640000300800 */
[----:B------:R-:W5:Y:S02]  /*30fe0*/  LDL.LU R18, [R1+0x4c8] ;  /* 0x0004c80001127983 */ /* 0x000f640000300800 */
[----:B------:R-:W5:Y:S01]  /*30ff0*/  LDL.LU R19, [R1+0x4cc] ;  /* 0x0004cc0001137983 */ /* 0x000f620000300800 */
[----:B----4-:R-:W-:Y:S01]  /*31000*/  STL.64 [R1+0x1120], R22 ;  /* 0x0011201601007387 */ /* 0x010fe20000100a00 */
[----:B---3--:R0:W-:Y:S03]  /*31010*/  STL.64 [R1+0x1118], R20 ;  /* 0x0011181401007387 */ /* 0x0081e60000100a00 */
[----:B0-----:R-:W3:Y:S01]  /*31020*/  LDL.LU R20, [R1+0x3e0] ;  /* 0x0003e00001147983 */ /* 0x001ee20000300800 */
[----:B------:R-:W3:Y:S02]  /*31030*/  LDL.LU R21, [R1+0x3e4] ;  /* 0x0003e40001157983 */ /* 0x000ee40000300800 */
[----:B------:R-:W4:Y:S02]  /*31040*/  LDL.LU R22, [R1+0x3e8] ;  /* 0x0003e80001167983 */ /* 0x000f240000300800 */
[----:B------:R-:W4:Y:S01]  /*31050*/  LDL.LU R23, [R1+0x3ec] ;  /* 0x0003ec0001177983 */ /* 0x000f220000300800 */
[----:B------:R-:W-:Y:S01]  /*31060*/  F2FP.PACK_AB R7, R28, R7 ;  /* 0x000000071c07723e */ /* 0x000fe200000000ff */
        /* <DEDUP_REMOVED lines=17> */
[----:B------:R-:W4:Y:S01]  /*31180*/  LDL.LU R28, [R1+0x1268] ;  /* 0x00126800011c7983 */ /* 0x000f220000300800 */
[----:B------:R-:W2:Y:S02]  /*31190*/  LDL.LU.64 R10, [R1+0x1260] ;  /* 0x00126000010a7983 */ /* 0x000ea40000300a00 */
[----:B------:R-:W2:Y:S03]  /*311a0*/  LDL.LU.64 R8, [R1+0x1258] ;  /* 0x0012580001087983 */ /* 0x000ea60000300a00 */
[----:B------:R-:W-:Y:S01]  /*311b0*/  STL.64 [R1+0x530], R12 ;  /* 0x0005300c01007387 */ /* 0x000fe20000100a00 */
[----:B------:R0:W-:Y:S04]  /*311c0*/  STL.64 [R1+0x538], R14 ;  /* 0x0005380e01007387 */ /* 0x0001e80000100a00 */
        /* <DEDUP_REMOVED lines=41> */
[----:B0-----:R-:W2:Y:S01]  /*31460*/  LDL.LU.64 R14, [R1+0x11c8] ;  /* 0x0011c800010e7983 */ /* 0x001ea20000300a00 */
[----:B------:R-:W2:Y:S01]  /*31470*/  LDL.LU.64 R12, [R1+0x11c0] ;  /* 0x0011c000010c7983 */ /* 0x000ea20000300a00 */
[C---:B-----5:R-:W-:Y:S02]  /*31480*/  HMMA.16816.F32 R8, R4.reuse, R10, R16 ;  /* 0x0000000a0408723c */ /* 0x060fe40000001810 */
[----:B------:R-:W2:Y:S11]  /*31490*/  LDL.LU.64 R18, [R1+0x11b8] ;  /* 0x0011b80001127983 */ /* 0x000eb60000300a00 */
[----:B------:R-:W-:Y:S10]  /*314a0*/  @!UPT UIADD3 URZ, URZ, URZ, URZ ;  /* 0x0000003f3f3ff290 */ /* 0x000ff4000fffe03f */
[----:B------:R-:W-:Y:S01]  /*314b0*/  STL.64 [R1+0x620], R8 ;  /* 0x0006200801007387 */ /* 0x000fe20000100a00 */
[----:B------:R0:W-:Y:S03]  /*314c0*/  STL.64 [R1+0x628], R10 ;  /* 0x0006280a01007387 */ /* 0x0001e60000100a00 */
[----:B0-----:R-:W5:Y:S01]  /*314d0*/  LDL.LU.64 R10, [R1+0x11b0] ;  /* 0x0011b000010a7983 */ /* 0x001f620000300a00 */
[----:B------:R-:W5:Y:S01]  /*314e0*/  LDL.LU.64 R8, [R1+0x11a8] ;  /* 0x0011a80001087983 */ /* 0x000f620000300a00 */
        /* <DEDUP_REMOVED lines=20> */
[----:B------:R-:W2:Y:S01]  /*31630*/  LDL.LU R8, [R1+0x8dc] ;  /* 0x0008dc0001087983 */ /* 0x000ea20000300800 */
[C---:B-----5:R-:W-:Y:S02]  /*31640*/  HMMA.16816.F32 R16, R4.reuse, R18, R12 ;  /* 0x000000120410723c */ /* 0x060fe4000000180c */
[----:B------:R-:W5:Y:S11]  /*31650*/  LDL.LU.64 R14, [R1+0x1160] ;  /* 0x00116000010e7983 */ /* 0x000f760000300a00 */
[----:B------:R-:W-:Y:S10]  /*31660*/  @!UPT UIADD3 URZ, URZ, URZ, URZ ;  /* 0x0000003f3f3ff290 */ /* 0x000ff4000fffe03f */
[----:B------:R-:W-:Y:S01]  /*31670*/  STL.64 [R1+0x650], R16 ;  /* 0x0006501001007387 */ /* 0x000fe20000100a00 */
[----:B------:R0:W-:Y:S03]  /*31680*/  STL.64 [R1+0x658], R18 ;  /* 0x0006581201007387 */ /* 0x0001e60000100a00 */
[----:B0-----:R-:W2:Y:S01]  /*31690*/  LDL.LU.64 R18, [R1+0x1158] ;  /* 0x0011580001127983 */ /* 0x001ea20000300a00 */
[----:B------:R-:W3:Y:S01]  /*316a0*/  LDL.LU R16, [R1+0x8b0] ;  /* 0x0008b00001107983 */ /* 0x000ee20000300800 */
[C---:B-----5:R-:W-:Y:S02]  /*316b0*/  HMMA.16816.F32 R12, R4.reuse, R14, R20 ;  /* 0x0000000e040c723c */ /* 0x060fe40000001814 */
[----:B--2---:R0:W-:Y:S01]  /*316c0*/  STL.64 [R1+0x1020], R18 ;  /* 0x0010201201007387 */ /* 0x0041e20000100a00 */
[----:B---3--:R-:W-:Y:S03]  /*316d0*/  STL [R1+0x1018], R16 ;  /* 0x0010181001007387 */ /* 0x008fe60000100800 */
[----:B0-----:R-:W2:Y:S04]  /*316e0*/  LDL R18, [R1+0x98] ;  /* 0x0000980001127983 */ /* 0x001ea80000100800 */
[----:B------:R-:W2:Y:S01]  /*316f0*/  LDL R19, [R1+0x9c] ;  /* 0x00009c0001137983 */ /* 0x000ea20000100800 */
[----:B------:R-:W3:Y:S02]  /*31700*/  LDL.LU.64 R22, [R1+0x1150] ;  /* 0x0011500001167983 */ /* 0x000ee40000300a00 */
[----:B------:R-:W3:Y:S10]  /*31710*/  LDL.LU.64 R20, [R1+0x1148] ;  /* 0x0011480001147983 */ /* 0x000ef40000300a00 */
[----:B------:R-:W-:Y:S01]  /*31720*/  STL.64 [R1+0x660], R12 ;  /* 0x0006600c01007387 */ /* 0x000fe20000100a00 */
[----:B------:R0:W-:Y:S04]  /*31730*/  STL.64 [R1+0x668], R14 ;  /* 0x0006680e01007387 */ /* 0x0001e80000100a00 */
[----:B0-----:R-:W3:Y:S02]  /*31740*/  LDL.LU.64 R14, [R1+0x1140] ;  /* 0x00114000010e7983 */ /* 0x001ee40000300a00 */
[C---:B---3--:R-:W-:Y:S02]  /*31750*/  HMMA.16816.F32 R12, R4.reuse, R14, R20 ;  /* 0x0000000e040c723c */ /* 0x048fe40000001814 */
[----:B------:R-:W3:Y:S01]  /*31760*/  LDL.LU.64 R22, [R1+0x1138] ;  /* 0x0011380001167983 */ /* 0x000ee20000300a00 */
[----:B------:R-:W3:Y:S11]  /*31770*/  LDL.LU.64 R20, [R1+0x1130] ;  /* 0x0011300001147983 */ /* 0x000ef60000300a00 */
[----:B------:R-:W-:Y:S09]  /*31780*/  @!UPT UIADD3 URZ, URZ, URZ, URZ ;  /* 0x0000003f3f3ff290 */ /* 0x000ff2000fffe03f */
[----:B------:R-:W-:Y:S01]  /*31790*/  STL.64 [R1+0x670], R12 ;  /* 0x0006700c01007387 */ /* 0x000fe20000100a00 */
[----:B------:R0:W-:Y:S03]  /*317a0*/  STL.64 [R1+0x678], R14 ;  /* 0x0006780e01007387 */ /* 0x0001e60000100a00 */
[----:B0-----:R-:W3:Y:S02]  /*317b0*/  LDL.LU.64 R14, [R1+0x1128] ;  /* 0x00112800010e7983 */ /* 0x001ee40000300a00 */
[C---:B---3--:R-:W-:Y:S02]  /*317c0*/  HMMA.16816.F32 R12, R4.reuse, R14, R20 ;  /* 0x0000000e040c723c */ /* 0x048fe40000001814 */
[----:B------:R-:W3:Y:S01]  /*317d0*/  LDL.LU.64 R22, [R1+0x1120] ;  /* 0x0011200001167983 */ /* 0x000ee20000300a00 */
[----:B------:R-:W3:Y:S11]  /*317e0*/  LDL.LU.64 R20, [R1+0x1118] ;  /* 0x0011180001147983 */ /* 0x000ef60000300a00 */
[----:B------:R-:W-:Y:S09]  /*317f0*/  @!UPT UIADD3 URZ, URZ, URZ, URZ ;  /* 0x0000003f3f3ff290 */ /* 0x000ff2000fffe03f */
[----:B------:R-:W-:Y:S01]  /*31800*/  STL.64 [R1+0x680], R12 ;  /* 0x0006800c01007387 */ /* 0x000fe20000100a00 */
[----:B------:R0:W-:Y:S03]  /*31810*/  STL.64 [R1+0x688], R14 ;  /* 0x0006880e01007387 */ /* 0x0001e60000100a00 */
[----:B0-----:R-:W5:Y:S01]  /*31820*/  LDL.LU.64 R14, [R1+0x1110] ;  /* 0x00111000010e7983 */ /* 0x001f620000300a00 */
[----:B------:R-:W5:Y:S02]  /*31830*/  LDL.LU.64 R12, [R1+0x1108] ;  /* 0x00110800010c7983 */ /* 0x000f640000300a00 */
[C---:B-----5:R-:W-:Y:S11]  /*31840*/  HMMA.16816.F32 R12, R4.reuse, R10, R12 ;  /* 0x0000000a040c723c */ /* 0x060ff6000000180c */
[----:B------:R-:W-:Y:S11]  /*31850*/  @!UPT UIADD3 URZ, URZ, URZ, URZ ;  /* 0x0000003f3f3ff290 */ /* 0x000ff6000fffe03f */
[----:B------:R-:W-:Y:S01]  /*31860*/  @!UPT UIADD3 URZ, URZ, URZ, URZ ;  /* 0x0000003f3f3ff290 */ /* 0x000fe2000fffe03f */
[----:B------:R-:W-:Y:S01]  /*31870*/  STL.64 [R1+0x690], R12 ;  /* 0x0006900c01007387 */ /* 0x000fe20000100a00 */
[----:B------:R0:W-:Y:S03]  /*31880*/  STL.64 [R1+0x698], R14 ;  /* 0x0006980e01007387 */ /* 0x0001e60000100a00 */
[----:B0-----:R-:W3:Y:S01]  /*31890*/  LDL.LU.64 R14, [R1+0x1100] ;  /* 0x00110000010e7983 */ /* 0x001ee20000300a00 */
[----:B------:R-:W-:Y:S02]  /*318a0*/  STL.64 [R1+0x1050], R10 ;  /* 0x0010500a01007387 */ /* 0x000fe40000100a00 */
[----:B------:R0:W-:Y:S02]  /*318b0*/  STL [R1+0x1048], R8 ;  /* 0x0010480801007387 */ /* 0x0001e40000100800 */
[----:B0-----:R-:W2:Y:S01]  /*318c0*/  LDL.LU R8, [R1+0x360] ;  /* 0x0003600001087983 */ /* 0x001ea20000300800 */
[----:B------:R-:W2:Y:S02]  /*318d0*/  LDL.LU R9, [R1+0x364] ;  /* 0x0003640001097983 */ /* 0x000ea40000300800 */
[----:B------:R-:W2:Y:S02]  /*318e0*/  LDL.LU R10, [R1+0x368] ;  /* 0x00036800010a7983 */ /* 0x000ea40000300800 */
[----:B------:R-:W2:Y:S01]  /*318f0*/  LDL.LU R11, [R1+0x36c] ;  /* 0x00036c00010b7983 */ /* 0x000ea20000300800 */
[C---:B---3--:R-:W-:Y:S01]  /*31900*/  HMMA.16816.F32 R12, R4.reuse, R14, R20 ;  /* 0x0000000e040c723c */ /* 0x048fe20000001814 */
[----:B------:R-:W3:Y:S11]  /*31910*/  LDL.LU.64 R22, [R1+0x10f8] ;  /* 0x0010f80001167983 */ /* 0x000ef60000300a00 */
[----:B------:R-:W-:Y:S11]  /*31920*/  @!UPT UIADD3 URZ, URZ, URZ, URZ ;  /* 0x0000003f3f3ff290 */ /* 0x000ff6000fffe03f */
[----:B------:R-:W-:Y:S01]  /*31930*/  STL.64 [R1+0x6a0], R12 ;  /* 0x0006a00c01007387 */ /* 0x000fe20000100a00 */
[----:B------:R0:W-:Y:S03]  /*31940*/  STL.64 [R1+0x6a8], R14 ;  /* 0x0006a80e01007387 */ /* 0x0001e60000100a00 */
[----:B0-----:R-:W5:Y:S01]  /*31950*/  LDL.LU.64 R14, [R1+0x10f0] ;  /* 0x0010f000010e7983 */ /* 0x001f620000300a00 */
[----:B------:R-:W5:Y:S01]  /*31960*/  LDL.LU.64 R12, [R1+0x10e8] ;  /* 0x0010e800010c7983 */ /* 0x000f620000300a00 */
[C---:B---3--:R-:W-:Y:S02]  /*31970*/  HMMA.16816.F32 R20, R4.reuse, R22, R24 ;  /* 0x000000160414723c */ /* 0x048fe40000001818 */
[----:B------:R-:W5:Y:S06]  /*31980*/  LDL.LU.64 R26, [R1+0x10e0] ;  /* 0x0010e000011a7983 */ /* 0x000f6c0000300a00 */
[C---:B--2---:R-:W-:Y:S11]  /*31990*/  HMMA.16816.F32 R16, R4.reuse, R18, R8 ;  /* 0x000000120410723c */ /* 0x044ff60000001808 */
[----:B------:R-:W-:Y:S04]  /*319a0*/  @!UPT UIADD3 URZ, URZ, URZ, URZ ;  /* 0x0000003f3f3ff290 */ /* 0x000fe8000fffe03f */
[----:B------:R-:W-:Y:S01]  /*319b0*/  STL.64 [R1+0x6b0], R20 ;  /* 0x0006b01401007387 */ /* 0x000fe20000100a00 */
[----:B------:R0:W-:Y:S03]  /*319c0*/  STL.64 [R1+0x6b8], R22 ;  /* 0x0006b81601007387 */ /* 0x0001e60000100a00 */
[----:B0-----:R-:W2:Y:S01]  /*319d0*/  LDL.LU.64 R22, [R1+0x10d8] ;  /* 0x0010d80001167983 */ /* 0x001ea20000300a00 */
[C---:B-----5:R-:W-:Y:S03]  /*319e0*/  HMMA.16816.F32 R8, R4.reuse, R26, R12 ;  /* 0x0000001a0408723c */ /* 0x060fe6000000180c */
[----:B------:R-:W3:Y:S01]  /*319f0*/  LDL R14, [R1+0x8] ;  /* 0x00000800010e7983 */ /* 0x000ee20000100800 */
[----:B------:R-:W-:Y:S02]  /*31a00*/  STL.64 [R1+0x6c0], R16 ;  /* 0x0006c01001007387 */ /* 0x000fe40000100a00 */
[----:B------:R-:W-:Y:S11]  /*31a10*/  STL.64 [R1+0x6c8], R18 ;  /* 0x0006c81201007387 */ /* 0x000ff60000100a00 */
[----:B------:R-:W-:Y:S06]  /*31a20*/  @!UPT UIADD3 URZ, URZ, URZ, URZ ;  /* 0x0000003f3f3ff290 */ /* 0x000fec000fffe03f */
[----:B------:R-:W-:Y:S01]  /*31a30*/  STL.64 [R1+0x6d0], R8 ;  /* 0x0006d00801007387 */ /* 0x000fe20000100a00 */
[----:B------:R0:W-:Y:S02]  /*31a40*/  STL.64 [R1+0x6d8], R10 ;  /* 0x0006d80a01007387 */ /* 0x0001e40000100a00 */
[----:B------:R-:W3:Y:S01]  /*31a50*/  LDL R15, [R1+0xc] ;  /* 0x00000c00010f7983 */ /* 0x000ee20000100800 */
[----:B0-----:R-:W5:Y:S04]  /*31a60*/  LDL R10, [R1+0x28] ;  /* 0x00002800010a7983 */ /* 0x001f680000100800 */
[----:B------:R-:W5:Y:S01]  /*31a70*/  LDL R11, [R1+0x2c] ;  /* 0x00002c00010b7983 */ /* 0x000f620000100800 */
[----:B--2---:R-:W-:Y:S02]  /*31a80*/  MOV R18, R22 ;  /* 0x0000001600127202 */ /* 0x004fe40000000f00 */
[----:B------:R-:W-:Y:S01]  /*31a90*/  MOV R19, R23 ;  /* 0x0000001700137202 */ /* 0x000fe20000000f00 */
[----:B-----5:R0:W-:Y:S01]  /*31aa0*/  STL.64 [R1+0x1060], R10 ;  /* 0x0010600a01007387 */ /* 0x0201e20000100a00 */
[----:B---3--:R1:W-:Y:S02]  /*31ab0*/  STL.64 [R1+0x1028], R14 ;  /* 0x0010280e01007387 */ /* 0x0083e40000100a00 */
[----:B------:R-:W2:Y:S02]  /*31ac0*/  LDL.LU R16, [R1+0x250] ;  /* 0x0002500001107983 */ /* 0x000ea40000300800 */
[----:B------:R-:W2:Y:S01]  /*31ad0*/  LDL.LU R17, [R1+0x254] ;  /* 0x0002540001117983 */ /* 0x000ea20000300800 */
[----:B------:R-:W3:Y:S01]  /*31ae0*/  LDL.LU R22, [R1+0x10d4] ;  /* 0x0010d40001167983 */ /* 0x000ee20000300800 */
[----:B------:R-:W3:Y:S03]  /*31af0*/  LDL.LU R23, [R1+0x10d0] ;  /* 0x0010d00001177983 */ /* 0x000ee60000300800 */
[----:B0-----:R-:W5:Y:S04]  /*31b00*/  LDL R10, [R1+0x38] ;  /* 0x00003800010a7983 */ /* 0x001f680000100800 */
[----:B------:R-:W5:Y:S04]  /*31b10*/  LDL R11, [R1+0x3c] ;  /* 0x00003c00010b7983 */ /* 0x000f680000100800 */
[----:B-----5:R0:W-:Y:S01]  /*31b20*/  STL.64 [R1+0x1078], R10 ;  /* 0x0010780a01007387 */ /* 0x0201e20000100a00 */
[----:B------:R-:W-:Y:S02]  /*31b30*/  STL.64 [R1+0x1038], R18 ;  /* 0x0010381201007387 */ /* 0x000fe40000100a00 */
[----:B--2---:R-:W-:Y:S02]  /*31b40*/  STL.64 [R1+0x1030], R16 ;  /* 0x0010301001007387 */ /* 0x004fe40000100a00 */
[----:B-1----:R-:W2:Y:S01]  /*31b50*/  LDL R14, [R1+0x18] ;  /* 0x00001800010e7983 */ /* 0x002ea20000100800 */
[----:B------:R-:W2:Y:S04]  /*31b60*/  LDL R15, [R1+0x1c] ;  /* 0x00001c00010f7983 */ /* 0x000ea80000100800 */
[----:B0-----:R-:W5:Y:S04]  /*31b70*/  LDL R10, [R1+0x48] ;  /* 0x00004800010a7983 */ /* 0x001f680000100800 */
[----:B------:R-:W5:Y:S04]  /*31b80*/  LDL R11, [R1+0x4c] ;  /* 0x00004c00010b7983 */ /* 0x000f680000100800 */
[----:B-----5:R-:W-:Y:S01]  /*31b90*/  STL.64 [R1+0x1090], R10 ;  /* 0x0010900a01007387 */ /* 0x020fe20000100a00 */
[----:B--2---:R0:W-:Y:S02]  /*31ba0*/  STL.64 [R1+0x1058], R14 ;  /* 0x0010580e01007387 */ /* 0x0041e40000100a00 */
[----:B------:R-:W2:Y:S02]  /*31bb0*/  LDL.LU R12, [R1+0x280] ;  /* 0x00028000010c7983 */ /* 0x000ea40000300800 */
[----:B------:R-:W2:Y:S01]  /*31bc0*/  LDL.LU R13, [R1+0x284] ;  /* 0x00028400010d7983 */ /* 0x000ea20000300800 */
[----:B0-----:R-:W5:Y:S01]  /*31bd0*/  LDL.LU R14, [R1+0x288] ;  /* 0x00028800010e7983 */ /* 0x001f620000300800 */
[----:B------:R-:W5:Y:S02]  /*31be0*/  LDL.LU R15, [R1+0x28c] ;  /* 0x00028c00010f7983 */ /* 0x000f640000300800 */
[----:B------:R-:W2:Y:S02]  /*31bf0*/  LDL R10, [R1+0x58] ;  /* 0x00005800010a7983 */ /* 0x000ea40000100800 */
[----:B------:R-:W2:Y:S02]  /*31c00*/  LDL R11, [R1+0x5c] ;  /* 0x00005c00010b7983 */ /* 0x000ea40000100800 */
[----:B--2---:R-:W-:Y:S01]  /*31c10*/  STL.64 [R1+0x10b0], R10 ;  /* 0x0010b00a01007387 */ /* 0x004fe20000100a00 */
[----:B------:R-:W2:Y:S02]  /*31c20*/  LDL R26, [R1+0x68] ;  /* 0x00006800011a7983 */ /* 0x000ea40000100800 */
[----:B------:R-:W2:Y:S02]  /*31c30*/  LDL R27, [R1+0x6c] ;  /* 0x00006c00011b7983 */ /* 0x000ea40000100800 */
[----:B--2---:R0:W-:Y:S04]  /*31c40*/  STL.64 [R1+0x10b8], R26 ;  /* 0x0010b81a01007387 */ /* 0x0041e80000100a00 */
[----:B0-----:R-:W2:Y:S04]  /*31c50*/  LDL R26, [R1+0x78] ;  /* 0x00007800011a7983 */ /* 0x001ea80000100800 */
[----:B------:R-:W2:Y:S01]  /*31c60*/  LDL R27, [R1+0x7c] ;  /* 0x00007c00011b7983 */ /* 0x000ea20000100800 */
[----:B------:R-:W2:Y:S02]  /*31c70*/  LDL.LU R8, [R1+0x2c0] ;  /* 0x0002c00001087983 */ /* 0x000ea40000300800 */
[----:B------:R-:W2:Y:S02]  /*31c80*/  LDL.LU R9, [R1+0x2c4] ;  /* 0x0002c40001097983 */ /* 0x000ea40000300800 */
[----:B------:R-:W2:Y:S01]  /*31c90*/  LDL.LU R10, [R1+0x2c8] ;  /* 0x0002c800010a7983 */ /* 0x000ea20000300800 */
[----:B------:R-:W2:Y:S04]  /*31ca0*/  LDL.LU R11, [R1+0x2cc] ;  /* 0x0002cc00010b7983 */ /* 0x000ea80000300800 */
[----:B--2---:R-:W-:Y:S01]  /*31cb0*/  STL.64 [R1+0x10c8], R10 ;  /* 0x0010c80a01007387 */ /* 0x004fe20000100a00 */
[----:B------:R0:W-:Y:S03]  /*31cc0*/  STL.64 [R1+0x10c0], R8 ;  /* 0x0010c00801007387 */ /* 0x0001e60000100a00 */
[----:B0-----:R-:W2:Y:S01]  /*31cd0*/  LDL.LU R8, [R1+0x2d0] ;  /* 0x0002d00001087983 */ /* 0x001ea20000300800 */
[----:B------:R-:W2:Y:S02]  /*31ce0*/  LDL.LU R9, [R1+0x2d4] ;  /* 0x0002d40001097983 */ /* 0x000ea40000300800 */
[----:B------:R-:W2:Y:S02]  /*31cf0*/  LDL.LU R10, [R1+0x2d8] ;  /* 0x0002d800010a7983 */ /* 0x000ea40000300800 */
[----:B------:R-:W2:Y:S01]  /*31d00*/  LDL.LU R11, [R1+0x2dc] ;  /* 0x0002dc00010b7983 */ /* 0x000ea20000300800 */
[----:B-----5:R-:W-:Y:S01]  /*31d10*/  STL.64 [R1+0x1070], R14 ;  /* 0x0010700e01007387 */ /* 0x020fe20000100a00 */
[----:B------:R0:W-:Y:S03]  /*31d20*/  STL.64 [R1+0x1068], R12 ;  /* 0x0010680c01007387 */ /* 0x0001e60000100a00 */
        /* <DEDUP_REMOVED lines=10> */
[C---:B------:R-:W-:Y:S01]  /*31dd0*/  HMMA.16816.F32 R24, R4.reuse, R26, R8 ;  /* 0x0000001a0418723c */ /* 0x040fe20000001808 */
        /* <DEDUP_REMOVED lines=10> */
[----:B------:R-:W2:Y:S01]  /*31e80*/  LDL.LU R20, [R1+0x8a4] ;  /* 0x0008a40001147983 */ /* 0x000ea20000300800 */
[----:B---3--:R-:W-:Y:S03]  /*31e90*/  STL.64 [R1+0x1000], R22 ;  /* 0x0010001601007387 */ /* 0x008fe60000100a00 */
[----:B--2---:R0:W-:Y:S04]  /*31ea0*/  STL [R1+0xff8], R20 ;  /* 0x000ff81401007387 */ /* 0x0041e80000100800 */
[----:B0-----:R-:W2:Y:S01]  /*31eb0*/  LDL.LU R20, [R1+0x240] ;  /* 0x0002400001147983 */ /* 0x001ea20000300800 */
[----:B------:R-:W2:Y:S02]  /*31ec0*/  LDL.LU R21, [R1+0x244] ;  /* 0x0002440001157983 */ /* 0x000ea40000300800 */
[----:B------:R-:W2:Y:S02]  /*31ed0*/  LDL.LU R22, [R1+0x248] ;  /* 0x0002480001167983 */ /* 0x000ea40000300800 */
[----:B------:R-:W2:Y:S01]  /*31ee0*/  LDL.LU R23, [R1+0x24c] ;  /* 0x00024c0001177983 */ /* 0x000ea20000300800 */
[----:B------:R-:W3:Y:S01]  /*31ef0*/  LDL.LU.64 R10, [R1+0x10c8] ;  /* 0x0010c800010a7983 */ /* 0x000ee20000300a00 */
[----:B------:R-:W3:Y:S02]  /*31f00*/  LDL.LU.64 R8, [R1+0x10c0] ;  /* 0x0010c00001087983 */ /* 0x000ee40000300a00 */
[----:B------:R-:W-:Y:S02]  /*31f10*/  STL.64 [R1+0x6e0], R24 ;  /* 0x0006e01801007387 */ /* 0x000fe40000100a00 */
[----:B------:R0:W-:Y:S02]  /*31f20*/  STL.64 [R1+0x6e8], R26 ;  /* 0x0006e81a01007387 */ /* 0x0001e40000100a00 */
[----:B0-----:R-:W3:Y:S02]  /*31f30*/  LDL.LU.64 R26, [R1+0x10b8] ;  /* 0x0010b800011a7983 */ /* 0x001ee40000300a00 */
[C---:B---3--:R-:W-:Y:S02]  /*31f40*/  HMMA.16816.F32 R24, R4.reuse, R26, R8 ;  /* 0x0000001a0418723c */ /* 0x048fe40000001808 */
[----:B------:R-:W3:Y:S11]  /*31f50*/  LDL.LU.64 R10, [R1+0x10b0] ;  /* 0x0010b000010a7983 */ /* 0x000ef60000300a00 */
[----:B------:R-:W-:Y:S10]  /*31f60*/  @!UPT UIADD3 URZ, URZ, URZ, URZ ;  /* 0x0000003f3f3ff290 */ /* 0x000ff4000fffe03f */
[----:B------:R-:W-:Y:S01]  /*31f70*/  STL.64 [R1+0x6f0], R24 ;  /* 0x0006f01801007387 */ /* 0x000fe20000100a00 */
[----:B------:R0:W-:Y:S03]  /*31f80*/  STL.64 [R1+0x6f8], R26 ;  /* 0x0006f81a01007387 */ /* 0x0001e60000100a00 */
[----:B0-----:R-:W2:Y:S01]  /*31f90*/  LDL.LU.64 R26, [R1+0x10a8] ;  /* 0x0010a800011a7983 */ /* 0x001ea20000300a00 */
[----:B------:R-:W4:Y:S01]  /*31fa0*/  LDL.LU R24, [R1+0x8a0] ;  /* 0x0008a00001187983 */ /* 0x000f220000300800 */
[C---:B---3--:R-:W-:Y:S02]  /*31fb0*/  HMMA.16816.F32 R8, R4.reuse, R10, R12 ;  /* 0x0000000a0408723c */ /* 0x048fe4000000180c */
[----:B--2---:R-:W-:Y:S01]  /*31fc0*/  STL.64 [R1+0xff0], R26 ;  /* 0x000ff01a01007387 */ /* 0x004fe20000100a00 */
[----:B----4-:R0:W-:Y:S03]  /*31fd0*/  STL [R1+0xfe8], R24 ;  /* 0x000fe81801007387 */ /* 0x0101e60000100800 */
[----:B0-----:R-:W2:Y:S01]  /*31fe0*/  LDL.LU R24, [R1+0x210] ;  /* 0x0002100001187983 */ /* 0x001ea20000300800 */
[----:B------:R-:W2:Y:S02]  /*31ff0*/  LDL.LU R25, [R1+0x214] ;  /* 0x0002140001197983 */ /* 0x000ea40000300800 */
[----:B------:R-:W2:Y:S02]  /*32000*/  LDL.LU R26, [R1+0x218] ;  /* 0x00021800011a7983 */ /* 0x000ea40000300800 */
[----:B------:R-:W2:Y:S01]  /*32010*/  LDL.LU R27, [R1+0x21c] ;  /* 0x00021c00011b7983 */ /* 0x000ea20000300800 */
[----:B------:R-:W3:Y:S01]  /*32020*/  LDL.LU.64 R14, [R1+0x10a0] ;  /* 0x0010a000010e7983 */ /* 0x000ee20000300a00 */
[----:B------:R-:W3:Y:S10]  /*32030*/  LDL.LU.64 R12, [R1+0x1098] ;  /* 0x00109800010c7983 */ /* 0x000ef40000300a00 */
[----:B------:R-:W-:Y:S02]  /*32040*/  STL.64 [R1+0x700], R8 ;  /* 0x0007000801007387 */ /* 0x000fe40000100a00 */
[----:B------:R0:W-:Y:S02]  /*32050*/  STL.64 [R1+0x708], R10 ;  /* 0x0007080a01007387 */ /* 0x0001e40000100a00 */
        /* <DEDUP_REMOVED lines=16> */
[----:B------:R-:W5:Y:S11]  /*32160*/  LDL.LU.64 R14, [R1+0x1058] ;  /* 0x00105800010e7983 */ /* 0x000f760000300a00 */
[----:B------:R-:W-:Y:S10]  /*32170*/  @!UPT UIADD3 URZ, URZ, URZ, URZ ;  /* 0x0000003f3f3ff290 */ /* 0x000ff4000fffe03f */
[----:B------:R-:W-:Y:S01]  /*32180*/  STL.64 [R1+0x760], R8 ;  /* 0x0007600801007387 */ /* 0x000fe20000100a00 */
[----:B------:R0:W-:Y:S03]  /*32190*/  STL.64 [R1+0x768], R10 ;  /* 0x0007680a01007387 */ /* 0x0001e60000100a00 */
[----:B0-----:R-:W3:Y:S01]  /*321a0*/  LDL.LU.64 R10, [R1+0x1050] ;  /* 0x00105000010a7983 */ /* 0x001ee20000300a00 */
[----:B------:R-:W4:Y:S02]  /*321b0*/  LDL.LU R8, [R1+0x1048] ;  /* 0x0010480001087983 */ /* 0x000f240000300800 */
[----:B------:R-:W4:Y:S01]  /*321c0*/  LDL.LU R9, [R1+0x8b8] ;  /* 0x0008b80001097983 */ /* 0x000f220000300800 */
[----:B---3--:R-:W-:Y:S01]  /*321d0*/  STL.64 [R1+0xfd0], R10 ;  /* 0x000fd00a01007387 */ /* 0x008fe20000100a00 */
[----:B----4-:R0:W-:Y:S03]  /*321e0*/  STL.64 [R1+0xfc8], R8 ;  /* 0x000fc80801007387 */ /* 0x0101e60000100a00 */
[----:B0-----:R-:W3:Y:S01]  /*321f0*/  LDL.LU R8, [R1+0x190] ;  /* 0x0001900001087983 */ /* 0x001ee20000300800 */
[----:B------:R-:W3:Y:S02]  /*32200*/  LDL.LU R9, [R1+0x194] ;  /* 0x0001940001097983 */ /* 0x000ee40000300800 */
[----:B------:R-:W4:Y:S02]  /*32210*/  LDL.LU R10, [R1+0x198] ;  /* 0x00019800010a7983 */ /* 0x000f240000300800 */
[----:B------:R-:W4:Y:S01]  /*32220*/  LDL.LU R11, [R1+0x19c] ;  /* 0x00019c00010b7983 */ /* 0x000f220000300800 */
[----:B-----5:R-:W-:Y:S01]  /*32230*/  HMMA.16816.F32 R12, R4, R14, R16 ;  /* 0x0000000e040c723c */ /* 0x020fe20000001810 */
[----:B----4-:R0:W-:Y:S01]  /*32240*/  STL.64 [R1+0xfe0], R10 ;  /* 0x000fe00a01007387 */ /* 0x0101e20000100a00 */
[----:B---3--:R1:W-:Y:S02]  /*32250*/  STL.64 [R1+0xfd8], R8 ;  /* 0x000fd80801007387 */ /* 0x0083e40000100a00 */
[----:B0-----:R-:W-:Y:S01]  /*32260*/  IMAD.MOV.U32 R10, RZ, RZ, R28 ;  /* 0x000000ffff0a7224 */ /* 0x001fe200078e001c */
[----:B-1----:R-:W3:Y:S01]  /*32270*/  LDL.LU R8, [R1+0x200] ;  /* 0x0002000001087983 */ /* 0x002ee20000300800 */
[----:B------:R-:W3:Y:S02]  /*32280*/  LDL.LU R9, [R1+0x204] ;  /* 0x0002040001097983 */ /* 0x000ee40000300800 */
[----:B------:R-:W4:Y:S01]  /*32290*/  LDL.LU R28, [R1+0x1044] ;  /* 0x00104400011c7983 */ /* 0x000f220000300800 */
[----:B------:R-:W-:-:S02]  /*322a0*/  MOV R11, R29 ;  /* 0x0000001d000b7202 */ /* 0x000fc40000000f00 */
[----:B------:R-:W5:Y:S01]  /*322b0*/  LDL.LU R29, [R1+0x1040] ;  /* 0x00104000011d7983 */ /* 0x000f620000300800 */
[----:B------:R-:W2:Y:S02]  /*322c0*/  LDL.LU.64 R18, [R1+0x1038] ;  /* 0x0010380001127983 */ /* 0x000ea40000300a00 */
[----:B------:R-:W2:Y:S09]  /*322d0*/  LDL.LU.64 R16, [R1+0x1030] ;  /* 0x0010300001107983 */ /* 0x000eb20000300a00 */
[----:B------:R-:W-:Y:S01]  /*322e0*/  STL.64 [R1+0x770], R12 ;  /* 0x0007700c01007387 */ /* 0x000fe20000100a00 */
[----:B------:R0:W-:Y:S04]  /*322f0*/  STL.64 [R1+0x778], R14 ;  /* 0x0007780e01007387 */ /* 0x0001e80000100a00 */
[----:B0-----:R-:W2:Y:S02]  /*32300*/  LDL.LU.64 R14, [R1+0x1028] ;  /* 0x00102800010e7983 */ /* 0x001ea40000300a00 */
[C---:B--2---:R-:W-:Y:S02]  /*32310*/  HMMA.16816.F32 R12, R4.reuse, R14, R16 ;  /* 0x0000000e040c723c */ /* 0x044fe40000001810 */
[----:B------:R-:W2:Y:S01]  /*32320*/  LDL.LU.64 R18, [R1+0x1020] ;  /* 0x0010200001127983 */ /* 0x000ea20000300a00 */
[----:B------:R-:W5:Y:S11]  /*32330*/  LDL.LU R16, [R1+0x1018] ;  /* 0x0010180001107983 */ /* 0x000f760000300800 */
[----:B------:R-:W-:Y:S09]  /*32340*/  @!UPT UIADD3 URZ, URZ, URZ, URZ ;  /* 0x0000003f3f3ff290 */ /* 0x000ff2000fffe03f */
[----:B------:R-:W-:Y:S01]  /*32350*/  STL.64 [R1+0x780], R12 ;  /* 0x0007800c01007387 */ /* 0x000fe20000100a00 */
[----:B------:R0:W-:Y:S03]  /*32360*/  STL.64 [R1+0x788], R14 ;  /* 0x0007880e01007387 */ /* 0x0001e60000100a00 */
[----:B0-----:R-:W2:Y:S01]  /*32370*/  LDL.LU.64 R14, [R1+0x1010] ;  /* 0x00101000010e7983 */ /* 0x001ea20000300a00 */
[----:B------:R-:W3:Y:S02]  /*32380*/  LDL.LU.64 R12, [R1+0x1008] ;  /* 0x00100800010c7983 */ /* 0x000ee40000300a00 */
[----:B------:R-:W3:Y:S01]  /*32390*/  LDL.LU R17, [R1+0x8b4] ;  /* 0x0008b40001117983 */ /* 0x000ee20000300800 */
[C---:B--2---:R-:W-:Y:S11]  /*323a0*/  HMMA.16816.F32 R20, R4.reuse, R14, R20 ;  /* 0x0000000e0414723c */ /* 0x044ff60000001814 */
[----:B------:R-:W-:Y:S11]  /*323b0*/  @!UPT UIADD3 URZ, URZ, URZ, URZ ;  /* 0x0000003f3f3ff290 */ /* 0x000ff6000fffe03f */
[----:B------:R-:W-:Y:S01]  /*323c0*/  @!UPT UIADD3 URZ, URZ, URZ, URZ ;  /* 0x0000003f3f3ff290 */ /* 0x000fe2000fffe03f */
[----:B------:R-:W-:Y:S01]  /*323d0*/  STL.64 [R1+0x790], R20 ;  /* 0x0007901401007387 */ /* 0x000fe20000100a00 */
[----:B------:R0:W-:Y:S03]  /*323e0*/  STL.64 [R1+0x798], R22 ;  /* 0x0007981601007387 */ /* 0x0001e60000100a00 */
[----:B0-----:R-:W3:Y:S01]  /*323f0*/  LDL.LU.64 R22, [R1+0x1000] ;  /* 0x0010000001167983 */ /* 0x001ee20000300a00 */
[C---:B------:R-:W-:Y:S01]  /*32400*/  HMMA.16816.F32 R24, R4.reuse, R18, R24 ;  /* 0x000000120418723c */ /* 0x040fe20000001818 */
[----:B------:R-:W2:Y:S02]  /*32410*/  LDL.LU R20, [R1+0xff8] ;  /* 0x000ff80001147983 */ /* 0x000ea40000300800 */
[----:B------:R-:W2:Y:S01]  /*32420*/  LDL.LU R21, [R1+0x8ac] ;  /* 0x0008ac0001157983 */ /* 0x000ea20000300800 */
[----:B------:R-:W-:Y:S01]  /*32430*/  STL [R1+0xebc], R14 ;  /* 0x000ebc0e01007387 */ /* 0x000fe20000100800 */
[----:B------:R-:W-:Y:S11]  /*32440*/  STL [R1+0xeb8], R15 ;  /* 0x000eb80f01007387 */ /* 0x000ff60000100800 */
[----:B------:R-:W-:Y:S07]  /*32450*/  @!UPT UIADD3 URZ, URZ, URZ, URZ ;  /* 0x0000003f3f3ff290 */ /* 0x000fee000fffe03f */
[----:B------:R-:W-:Y:S01]  /*32460*/  STL.64 [R1+0x7a0], R24 ;  /* 0x0007a01801007387 */ /* 0x000fe20000100a00 */
[----:B------:R0:W-:Y:S03]  /*32470*/  STL.64 [R1+0x7a8], R26 ;  /* 0x0007a81a01007387 */ /* 0x0001e60000100a00 */
[----:B0-----:R-:W2:Y:S01]  /*32480*/  LDL.LU.64 R26, [R1+0xff0] ;  /* 0x000ff000011a7983 */ /* 0x001ea20000300a00 */
[----:B------:R-:W2:Y:S02]  /*32490*/  LDL.LU R24, [R1+0xfe8] ;  /* 0x000fe80001187983 */ /* 0x000ea40000300800 */
[----:B------:R-:W2:Y:S01]  /*324a0*/  LDL.LU R25, [R1+0x8a8] ;  /* 0x0008a80001197983 */ /* 0x000ea20000300800 */
[C---:B---3--:R-:W-:Y:S11]  /*324b0*/  HMMA.16816.F32 R8, R4.reuse, R22, R8 ;  /* 0x000000160408723c */ /* 0x048ff60000001808 */
        /* <DEDUP_REMOVED lines=8> */
[----:B------:R-:W3:Y:S02]  /*32540*/  LDL.LU.64 R8, [R1+0xfc8] ;  /* 0x000fc80001087983 */ /* 0x000ee40000300a00 */
[--C-:B-----5:R-:W-:Y:S11]  /*32550*/  FADD R2, R16, -R29.reuse ;  /* 0x8000001d10027221 */ /* 0x120ff60000000000 */
[----:B------:R-:W-:Y:S08]  /*32560*/  @!UPT UIADD3 URZ, URZ, URZ, URZ ;  /* 0x0000003f3f3ff290 */ /* 0x000ff0000fffe03f */
[----:B------:R0:W-:Y:S01]  /*32570*/  STL.64 [R1+0x7c0], R4 ;  /* 0x0007c00401007387 */ /* 0x0001e20000100a00 */
[----:B------:R1:W-:Y:S03]  /*32580*/  STL.64 [R1+0x7c8], R6 ;  /* 0x0007c80601007387 */ /* 0x0003e60000100a00 */
[----:B0-----:R-:W5:Y:S01]  /*32590*/  LDL.LU R4, [R1+0x824] ;  /* 0x0008240001047983 */ /* 0x001f620000300800 */
[----:B------:R-:W2:Y:S02]  /*325a0*/  LDL.LU R5, [R1+0x820] ;  /* 0x0008200001057983 */ /* 0x000ea40000300800 */
[----:B-1----:R-:W2:Y:S02]  /*325b0*/  LDL.LU R6, [R1+0x818] ;  /* 0x0008180001067983 */ /* 0x002ea40000300800 */
[----:B------:R-:W2:Y:S01]  /*325c0*/  LDL.LU R7, [R1+0x80c] ;  /* 0x00080c0001077983 */ /* 0x000ea20000300800 */
[----:B------:R-:W2:Y:S01]  /*325d0*/  LDL.LU R15, [R1+0x7e0] ;  /* 0x0007e000010f7983 */ /* 0x000ea20000300800 */
[----:B------:R-:W2:Y:S02]  /*325e0*/  LDL.LU R14, [R1+0x7dc] ;  /* 0x0007dc00010e7983 */ /* 0x000ea40000300800 */
[----:B------:R0:W-:Y:S02]  /*325f0*/  STL [R1+0xee0], R29 ;  /* 0x000ee01d01007387 */ /* 0x0001e40000100800 */
[----:B---3--:R-:W-:-:S04]  /*32600*/  FADD R0, R8, -R29 ;  /* 0x8000001d08007221 */ /* 0x008fc80000000000 */
[----:B------:R-:W-:-:S04]  /*32610*/  FMUL R0, R0, 1.4426950216293334961 ;  /* 0x3fb8aa3b00007820 */ /* 0x000fc80000400000 */
[----:B------:R1:W-:Y:S02]  /*32620*/  MUFU.EX2 R16, R0 ;  /* 0x0000000000107308 */ /* 0x0003e40000000800 */
[----:B-1----:R-:W-:Y:S02]  /*32630*/  FMUL R0, R2, 1.4426950216293334961 ;  /* 0x3fb8aa3b02007820 */ /* 0x002fe40000400000 */
[----:B------:R-:W-:-:S04]  /*32640*/  FADD R2, R20, -R29 ;  /* 0x8000001d14027221 */ /* 0x000fc80000000000 */
[----:B------:R1:W-:Y:S02]  /*32650*/  MUFU.EX2 R20, R0 ;  /* 0x0000000000147308 */ /* 0x0003e40000000800 */
[----:B-1----:R-:W-:Y:S02]  /*32660*/  FMUL R0, R2, 1.4426950216293334961 ;  /* 0x3fb8aa3b02007820 */ /* 0x002fe40000400000 */
[----:B------:R-:W-:Y:S02]  /*32670*/  FADD R2, R24, -R29 ;  /* 0x8000001d18027221 */ /* 0x000fe40000000000 */
[----:B0-----:R-:W5:Y:S02]  /*32680*/  LDL.LU R29, [R1+0x10] ;  /* 0x00001000011d7983 */ /* 0x001f640000300800 */
[----:B------:R0:W-:Y:S02]  /*32690*/  MUFU.EX2 R24, R0 ;  /* 0x0000000000187308 */ /* 0x0001e40000000800 */
[----:B0-----:R-:W-:-:S02]  /*326a0*/  FMUL R0, R2, 1.4426950216293334961 ;  /* 0x3fb8aa3b02007820 */ /* 0x001fc40000400000 */
[----:B----4-:R-:W-:-:S04]  /*326b0*/  FADD R2, R9, -R28 ;  /* 0x8000001c09027221 */ /* 0x010fc80000000000 */
[----:B------:R0:W-:Y:S02]  /*326c0*/  MUFU.EX2 R9, R0 ;  /* 0x0000000000097308 */ /* 0x0001e40000000800 */
[----:B0-----:R-:W-:Y:S02]  /*326d0*/  FMUL R0, R2, 1.4426950216293334961 ;  /* 0x3fb8aa3b02007820 */ /* 0x001fe40000400000 */
[----:B------:R-:W-:-:S04]  /*326e0*/  FADD R2, R17, -R28 ;  /* 0x8000001c11027221 */ /* 0x000fc80000000000 */
[----:B------:R0:W1:Y:S02]  /*326f0*/  MUFU.EX2 R17, R0 ;  /* 0x0000000000117308 */ /* 0x0000640000000800 */
[----:B0-----:R-:W-:Y:S02]  /*32700*/  FMUL R0, R2, 1.4426950216293334961 ;  /* 0x3fb8aa3b02007820 */ /* 0x001fe40000400000 */
[----:B------:R-:W-:-:S04]  /*32710*/  FADD R2, R21, -R28 ;  /* 0x8000001c15027221 */ /* 0x000fc80000000000 */
[----:B------:R0:W3:Y:S01]  /*32720*/  MUFU.EX2 R21, R0 ;  /* 0x0000000000157308 */ /* 0x0000e20000000800 */
[----:B------:R4:W-:Y:S01]  /*32730*/  STL [R1+0xee4], R28 ;  /* 0x000ee41c01007387 */ /* 0x0009e20000100800 */
[----:B0-----:R-:W-:Y:S02]  /*32740*/  FMUL R0, R2, 1.4426950216293334961 ;  /* 0x3fb8aa3b02007820 */ /* 0x001fe40000400000 */
[----:B------:R-:W-:Y:S02]  /*32750*/  FADD R2, R25, -R28 ;  /* 0x8000001c19027221 */ /* 0x000fe40000000000 */
[----:B----4-:R-:W4:Y:S02]  /*32760*/  LDL.LU R28, [R1+0x810] ;  /* 0x00081000011c7983 */ /* 0x010f240000300800 */
[----:B------:R0:W-:Y:S02]  /*32770*/  MUFU.EX2 R25, R0 ;  /* 0x0000000000197308 */ /* 0x0001e40000000800 */
[----:B0-----:R-:W-:-:S02]  /*32780*/  FMUL R0, R2, 1.4426950216293334961 ;  /* 0x3fb8aa3b02007820 */ /* 0x001fc40000400000 */
[----:B------:R-:W3:Y:S01]  /*32790*/  LDL.LU R2, [R1+0x81c] ;  /* 0x00081c0001027983 */ /* 0x000ee20000300800 */
[----:B--2---:R-:W-:-:S03]  /*327a0*/  FADD R3, R5, R3 ;  /* 0x0000000305037221 */ /* 0x004fc60000000000 */
[----:B------:R4:W0:Y:S01]  /*327b0*/  MUFU.EX2 R8, R0 ;  /* 0x0000000000087308 */ /* 0x0008220000000800 */
[----:B-----5:R-:W-:Y:S02]  /*327c0*/  FADD R4, R4, R29 ;  /* 0x0000001d04047221 */ /* 0x020fe40000000000 */
[----:B----4-:R-:W-:Y:S02]  /*327d0*/  FADD R0, R28, R12 ;  /* 0x0000000c1c007221 */ /* 0x010fe40000000000 */
[----:B---3--:R-:W-:Y:S02]  /*327e0*/  FADD R2, R2, R13 ;  /* 0x0000000d02027221 */ /* 0x008fe40000000000 */
[----:B------:R-:W-:Y:S02]  /*327f0*/  FADD R13, R14, R3 ;  /* 0x000000030e0d7221 */ /* 0x000fe40000000000 */
[----:B------:R-:W-:Y:S02]  /*32800*/  FADD R12, R6, R2 ;  /* 0x00000002060c7221 */ /* 0x000fe40000000000 */
[----:B------:R-:W-:-:S02]  /*32810*/  FADD R2, R7, R0 ;  /* 0x0000000007027221 */ /* 0x000fc40000000000 */
[----:B------:R-:W-:Y:S01]  /*32820*/  FADD R0, R15, R4 ;  /* 0x000000040f007221 */ /* 0x000fe20000000000 */
[----:B------:R-:W-:Y:S04]  /*32830*/  STL [R1+0xee8], R13 ;  /* 0x000ee80d01007387 */ /* 0x000fe80000100800 */
[----:B------:R-:W-:Y:S01]  /*32840*/  STL [R1+0x10], R0 ;  /* 0x0000100001007387 */ /* 0x000fe20000100800 */
[----:B------:R-:W-:Y:S02]  /*32850*/  STL [R1+0xf40], R12 ;  /* 0x000f400c01007387 */ /* 0x000fe40000100800 */
[----:B------:R-:W2:Y:S02]  /*32860*/  LDL.LU R14, [R1+0x168] ;  /* 0x00016800010e7983 */ /* 0x000ea40000300800 */
[----:B------:R-:W2:Y:S02]  /*32870*/  LDL.LU R15, [R1+0x16c] ;  /* 0x00016c00010f7983 */ /* 0x000ea40000300800 */
[----:B--2---:R2:W-:Y:S04]  /*32880*/  STL.64 [R1+0xf50], R14 ;  /* 0x000f500e01007387 */ /* 0x0045e80000100a00 */
[----:B--2---:R-:W2:Y:S01]  /*32890*/  LDL.LU R14, [R1+0x178] ;  /* 0x00017800010e7983 */ /* 0x004ea20000300800 */
[----:B------:R-:W2:Y:S03]  /*328a0*/  LDL.LU R15, [R1+0x17c] ;  /* 0x00017c00010f7983 */ /* 0x000ea60000300800 */
[----:B--2---:R-:W-:Y:S01]  /*328b0*/  STL.64 [R1+0xf68], R14 ;  /* 0x000f680e01007387 */ /* 0x004fe20000100a00 */
[----:B------:R2:W-:Y:S02]  /*328c0*/  STL.64 [R1+0xeb0], R18 ;  /* 0x000eb01201007387 */ /* 0x0005e40000100a00 */
[----:B-1----:R1:W-:Y:S01]  /*328d0*/  STL.64 [R1+0xea8], R16 ;  /* 0x000ea81001007387 */ /* 0x0023e20000100a00 */
[----:B--2---:R-:W2:Y:S01]  /*328e0*/  LDL.LU R18, [R1+0x148] ;  /* 0x0001480001127983 */ /* 0x004ea20000300800 */
[----:B------:R-:W2:Y:S02]  /*328f0*/  LDL.LU R19, [R1+0x14c] ;  /* 0x00014c0001137983 */ /* 0x000ea40000300800 */
[----:B------:R-:W3:Y:S02]  /*32900*/  LDL.LU R14, [R1+0x188] ;  /* 0x00018800010e7983 */ /* 0x000ee40000300800 */
[----:B------:R-:W3:Y:S01]  /*32910*/  LDL.LU R15, [R1+0x18c] ;  /* 0x00018c00010f7983 */ /* 0x000ee20000300800 */
[----:B------:R-:W-:-:S02]  /*32920*/  F2FP.PACK_AB R4, R20, R16 ;  /* 0x000000101404723e */ /* 0x000fc400000000ff */
[----:B------:R-:W-:Y:S01]  /*32930*/  F2FP.PACK_AB R5, R21, R17 ;  /* 0x000000111505723e */ /* 0x000fe200000000ff */
[----:B---3--:R-:W-:Y:S01]  /*32940*/  STL.64 [R1+0xf80], R14 ;  /* 0x000f800e01007387 */ /* 0x008fe20000100a00 */
[----:B--2---:R2:W-:Y:S02]  /*32950*/  STL.64 [R1+0xf48], R18 ;  /* 0x000f481201007387 */ /* 0x0045e40000100a00 */
[----:B-1----:R-:W3:Y:S02]  /*32960*/  LDL.LU R16, [R1+0x4f0] ;  /* 0x0004f00001107983 */ /* 0x002ee40000300800 */
[----:B------:R-:W3:Y:S01]  /*32970*/  LDL.LU R17, [R1+0x4f4] ;  /* 0x0004f40001117983 */ /* 0x000ee20000300800 */
[----:B--2---:R-:W2:Y:S01]  /*32980*/  LDL.LU R18, [R1+0x4f8] ;  /* 0x0004f80001127983 */ /* 0x004ea20000300800 */
[----:B------:R-:W2:Y:S02]  /*32990*/  LDL.LU R19, [R1+0x4fc] ;  /* 0x0004fc0001137983 */ /* 0x000ea40000300800 */
[----:B------:R-:W4:Y:S02]  /*329a0*/  LDL.LU R14, [R1+0x228] ;  /* 0x00022800010e7983 */ /* 0x000f240000300800 */
[----:B------:R-:W4:Y:S02]  /*329b0*/  LDL.LU R15, [R1+0x22c] ;  /* 0x00022c00010f7983 */ /* 0x000f240000300800 */
[----:B----4-:R-:W-:Y:S01]  /*329c0*/  STL.64 [R1+0xf98], R14 ;  /* 0x000f980e01007387 */ /* 0x010fe20000100a00 */
[----:B--2---:R-:W-:Y:S02]  /*329d0*/  STL.64 [R1+0xf60], R18 ;  /* 0x000f601201007387 */ /* 0x004fe40000100a00 */
[----:B---3--:R1:W-:Y:S02]  /*329e0*/  STL.64 [R1+0xf58], R16 ;  /* 0x000f581001007387 */ /* 0x0083e40000100a00 */
[----:B-1----:R-:W2:Y:S01]  /*329f0*/  LDL.LU R16, [R1+0x510] ;  /* 0x0005100001107983 */ /* 0x002ea20000300800 */
        /* <DEDUP_REMOVED lines=8> */
[----:B-1----:R-:W2:Y:S01]  /*32a80*/  LDL.LU R16, [R1+0x550] ;  /* 0x0005500001107983 */ /* 0x002ea20000300800 */
[----:B------:R-:W2:Y:S02]  /*32a90*/  LDL.LU R17, [R1+0x554] ;  /* 0x0005540001117983 */ /* 0x000ea40000300800 */
[----:B------:R-:W3:Y:S02]  /*32aa0*/  LDL.LU R18, [R1+0x558] ;  /* 0x0005580001127983 */ /* 0x000ee40000300800 */
[----:B------:R-:W3:Y:S01]  /*32ab0*/  LDL.LU R19, [R1+0x55c] ;  /* 0x00055c0001137983 */ /* 0x000ee20000300800 */
[----:B------:R-:W4:Y:S01]  /*32ac0*/  LDL.LU R14, [R1+0x268] ;  /* 0x00026800010e7983 */ /* 0x000f220000300800 */
[----:B------:R-:W4:Y:S03]  /*32ad0*/  LDL.LU R15, [R1+0x26c] ;  /* 0x00026c00010f7983 */ /* 0x000f260000300800 */
        /* <DEDUP_REMOVED lines=11> */
[----:B------:R-:W3:Y:S01]  /*32b90*/  LDL.LU R19, [R1+0x59c] ;  /* 0x00059c0001137983 */ /* 0x000ee20000300800 */
[----:B------:R-:W-:-:S02]  /*32ba0*/  F2FP.PACK_AB R6, R9, R24 ;  /* 0x000000180906723e */ /* 0x000fc400000000ff */
[----:B0-----:R-:W-:Y:S01]  /*32bb0*/  F2FP.PACK_AB R7, R8, R25 ;  /* 0x000000190807723e */ /* 0x001fe200000000ff */
[----:B---3--:R-:W-:Y:S01]  /*32bc0*/  STL.64 [R1+0xfc0], R18 ;  /* 0x000fc01201007387 */ /* 0x008fe20000100a00 */
[----:B--2---:R0:W-:Y:S03]  /*32bd0*/  STL.64 [R1+0xfb8], R16 ;  /* 0x000fb81001007387 */ /* 0x0041e60000100a00 */
[----:B0-----:R-:W4:Y:S01]  /*32be0*/  LDL.LU R16, [R1+0x5c0] ;  /* 0x0005c00001107983 */ /* 0x001f220000300800 */
[----:B------:R-:W4:Y:S02]  /*32bf0*/  LDL.LU R17, [R1+0x5c4] ;  /* 0x0005c40001117983 */ /* 0x000f240000300800 */
[----:B------:R-:W4:Y:S02]  /*32c00*/  LDL.LU R18, [R1+0x5c8] ;  /* 0x0005c80001127983 */ /* 0x000f240000300800 */
[----:B------:R-:W4:Y:S01]  /*32c10*/  LDL.LU R19, [R1+0x5cc] ;  /* 0x0005cc0001137983 */ /* 0x000f220000300800 */
[----:B------:R-:W-:Y:S01]  /*32c20*/  STL.64 [R1+0xea0], R22 ;  /* 0x000ea01601007387 */ /* 0x000fe20000100a00 */
[----:B------:R0:W-:Y:S03]  /*32c30*/  STL.64 [R1+0xe98], R20 ;  /* 0x000e981401007387 */ /* 0x0001e60000100a00 */
[----:B0-----:R-:W2:Y:S01]  /*32c40*/  LDL.LU R20, [R1+0x4b0] ;  /* 0x0004b00001147983 */ /* 0x001ea20000300800 */
[----:B------:R-:W2:Y:S02]  /*32c50*/  LDL.LU R21, [R1+0x4b4] ;  /* 0x0004b40001157983 */ /* 0x000ea40000300800 */
[----:B------:R-:W2:Y:S02]  /*32c60*/  LDL.LU R22, [R1+0x4b8] ;  /* 0x0004b80001167983 */ /* 0x000ea40000300800 */
[----:B------:R-:W2:Y:S01]  /*32c70*/  LDL.LU R23, [R1+0x4bc] ;  /* 0x0004bc0001177983 */ /* 0x000ea20000300800 */
[----:B------:R0:W-:Y:S01]  /*32c80*/  STL.64 [R1+0xe90], R26 ;  /* 0x000e901a01007387 */ /* 0x0001e20000100a00 */
[----:B------:R-:W-:Y:S03]  /*32c90*/  STL.64 [R1+0xe88], R24 ;  /* 0x000e881801007387 */ /* 0x000fe60000100a00 */
[----:B0-----:R-:W3:Y:S01]  /*32ca0*/  LDL.LU R26, [R1+0x158] ;  /* 0x00015800011a7983 */ /* 0x001ee20000300800 */
[----:B------:R-:W3:Y:S02]  /*32cb0*/  LDL.LU R27, [R1+0x15c] ;  /* 0x00015c00011b7983 */ /* 0x000ee40000300800 */
[----:B------:R-:W-:Y:S02]  /*32cc0*/  STL.64 [R1+0xe80], R10 ;  /* 0x000e800a01007387 */ /* 0x000fe40000100a00 */
[----:B------:R0:W-:Y:S02]  /*32cd0*/  STL.64 [R1+0xe78], R8 ;  /* 0x000e780801007387 */ /* 0x0001e40000100a00 */
[----:B0-----:R-:W3:Y:S01]  /*32ce0*/  LDL.LU R8, [R1+0x4d0] ;  /* 0x0004d00001087983 */ /* 0x001ee20000300800 */
[----:B------:R-:W3:Y:S02]  /*32cf0*/  LDL.LU R9, [R1+0x4d4] ;  /* 0x0004d40001097983 */ /* 0x000ee40000300800 */
[----:B------:R-:W3:Y:S02]  /*32d00*/  LDL.LU R10, [R1+0x4d8] ;  /* 0x0004d800010a7983 */ /* 0x000ee40000300800 */
[----:B------:R-:W3:Y:S01]  /*32d10*/  LDL.LU R11, [R1+0x4dc] ;  /* 0x0004dc00010b7983 */ /* 0x000ee20000300800 */
[C---:B----4-:R-:W-:Y:S01]  /*32d20*/  HMMA.16816.F32 R12, R4.reuse, R14, R16 ;  /* 0x0000000e040c723c */ /* 0x050fe20000001810 */
[----:B------:R-:W4:Y:S01]  /*32d30*/  LDL.LU.64 R18, [R1+0xfc0] ;  /* 0x000fc00001127983 */ /* 0x000f220000300a00 */
[----:B------:R-:W4:Y:S11]  /*32d40*/  LDL.LU.64 R16, [R1+0xfb8] ;  /* 0x000fb80001107983 */ /* 0x000f360000300a00 */
[----:B------:R-:W-:Y:S10]  /*32d50*/  @!UPT UIADD3 URZ, URZ, URZ, URZ ;  /* 0x0000003f3f3ff290 */ /* 0x000ff4000fffe03f */
[----:B------:R-:W-:Y:S01]  /*32d60*/  STL.64 [R1+0x240], R12 ;  /* 0x0002400c01007387 */ /* 0x000fe20000100a00 */
[----:B------:R0:W-:Y:S03]  /*32d70*/  STL.64 [R1+0x248], R14 ;  /* 0x0002480e01007387 */ /* 0x0001e60000100a00 */
[----:B0-----:R-:W4:Y:S02]  /*32d80*/  LDL.LU.64 R14, [R1+0xfb0] ;  /* 0x000fb000010e7983 */ /* 0x001f240000300a00 */
[C---:B----4-:R-:W-:Y:S02]  /*32d90*/  HMMA.16816.F32 R12, R4.reuse, R14, R16 ;  /* 0x0000000e040c723c */ /* 0x050fe40000001810 */
[----:B------:R-:W4:Y:S01]  /*32da0*/  LDL.LU.64 R18, [R1+0xfa8] ;  /* 0x000fa80001127983 */ /* 0x000f220000300a00 */
[----:B------:R-:W4:Y:S11]  /*32db0*/  LDL.LU.64 R16, [R1+0xfa0] ;  /* 0x000fa00001107983 */ /* 0x000f360000300a00 */
[----:B------:R-:W-:Y:S09]  /*32dc0*/  @!UPT UIADD3 URZ, URZ, URZ, URZ ;  /* 0x0000003f3f3ff290 */ /* 0x000ff2000fffe03f */
        /* <DEDUP_REMOVED lines=23> */
[----:B0-----:R-:W4:Y:S01]  /*32f40*/  LDL.LU.64 R14, [R1+0xf50] ;  /* 0x000f5000010e7983 */ /* 0x001f220000300a00 */
[C---:B---3--:R-:W-:Y:S08]  /*32f50*/  HMMA.16816.F32 R24, R4.reuse, R26, R8 ;  /* 0x0000001a0418723c */ /* 0x048ff00000001808 */
[C---:B----4-:R-:W-:Y:S01]  /*32f60*/  HMMA.16816.F32 R12, R4.reuse, R14, R16 ;  /* 0x0000000e040c723c */ /* 0x050fe20000001810 */
[----:B------:R-:W2:Y:S11]  /*32f70*/  LDL.LU.64 R18, [R1+0xf48] ;  /* 0x000f480001127983 */ /* 0x000eb60000300a00 */
[----:B------:R-:W-:Y:S11]  /*32f80*/  @!UPT UIADD3 URZ, URZ, URZ, URZ ;  /* 0x0000003f3f3ff290 */ /* 0x000ff6000fffe03f */
[----:B------:R0:W-:Y:S01]  /*32f90*/  STL.64 [R1+0x280], R12 ;  /* 0x0002800c01007387 */ /* 0x0001e20000100a00 */
[----:B------:R1:W-:Y:S03]  /*32fa0*/  STL.64 [R1+0x288], R14 ;  /* 0x0002880e01007387 */ /* 0x0003e60000100a00 */
[----:B0-----:R-:W3:Y:S01]  /*32fb0*/  LDL.LU R12, [R1+0xf40] ;  /* 0x000f4000010c7983 */ /* 0x001ee20000300800 */
[C---:B--2---:R-:W-:Y:S03]  /*32fc0*/  HMMA.16816.F32 R8, R4.reuse, R18, R20 ;  /* 0x000000120408723c */ /* 0x044fe60000001814 */
[----:B------:R-:W2:Y:S01]  /*32fd0*/  LDL.LU R22, [R1+0xe8] ;  /* 0x0000e80001167983 */ /* 0x000ea20000300800 */
[----:B------:R-:W-:Y:S02]  /*32fe0*/  STL.64 [R1+0x360], R24 ;  /* 0x0003601801007387 */ /* 0x000fe40000100a00 */
[----:B------:R-:W-:Y:S11]  /*32ff0*/  STL.64 [R1+0x368], R26 ;  /* 0x0003681a01007387 */ /* 0x000ff60000100a00 */
[----:B------:R-:W-:Y:S06]  /*33000*/  @!UPT UIADD3 URZ, URZ, URZ, URZ ;  /* 0x0000003f3f3ff290 */ /* 0x000fec000fffe03f */
[----:B------:R-:W-:Y:S01]  /*33010*/  STL.64 [R1+0x400], R8 ;  /* 0x0004000801007387 */ /* 0x000fe20000100a00 */
[----:B------:R-:W-:Y:S02]  /*33020*/  STL.64 [R1+0x408], R10 ;  /* 0x0004080a01007387 */ /* 0x000fe40000100a00 */
[----:B------:R-:W2:Y:S02]  /*33030*/  LDL.LU R23, [R1+0xec] ;  /* 0x0000ec0001177983 */ /* 0x000ea40000300800 */
[----:B------:R-:W3:Y:S01]  /*33040*/  LDL.LU R13, [R1+0x10] ;  /* 0x00001000010d7983 */ /* 0x000ee20000300800 */
[----:B------:R-:W4:Y:S01]  /*33050*/  LDL.LU R3, [R1+0x800] ;  /* 0x0008000001037983 */ /* 0x000f220000300800 */
[----:B-1----:R-:W5:Y:S02]  /*33060*/  LDL.LU R14, [R1+0x7f8] ;  /* 0x0007f800010e7983 */ /* 0x002f640000300800 */
[----:B------:R-:W5:Y:S02]  /*33070*/  LDL.LU R15, [R1+0x7e4] ;  /* 0x0007e400010f7983 */ /* 0x000f640000300800 */
[----:B-----5:R-:W-:Y:S01]  /*33080*/  STL.64 [R1+0xf18], R14 ;  /* 0x000f180e01007387 */ /* 0x020fe20000100a00 */
[----:B---3--:R-:W-:Y:S02]  /*33090*/  STL.64 [R1+0xf10], R12 ;  /* 0x000f100c01007387 */ /* 0x008fe40000100a00 */
[----:B------:R-:W3:Y:S02]  /*330a0*/  LDL.LU R20, [R1+0x14] ;  /* 0x0000140001147983 */ /* 0x000ee40000300800 */
[----:B------:R-:W3:Y:S01]  /*330b0*/  LDL.LU R21, [R1+0x20] ;  /* 0x0000200001157983 */ /* 0x000ee20000300800 */
[----:B--2---:R0:W-:Y:S04]  /*330c0*/  STL.64 [R1+0xec8], R22 ;  /* 0x000ec81601007387 */ /* 0x0041e80000100a00 */
[----:B---3--:R-:W-:Y:S01]  /*330d0*/  STL.64 [R1+0xec0], R20 ;  /* 0x000ec01401007387 */ /* 0x008fe20000100a00 */
[----:B0-----:R-:W2:Y:S02]  /*330e0*/  LDL.LU R22, [R1+0xf8] ;  /* 0x0000f80001167983 */ /* 0x001ea40000300800 */
[----:B------:R-:W2:Y:S02]  /*330f0*/  LDL.LU R23, [R1+0xfc] ;  /* 0x0000fc0001177983 */ /* 0x000ea40000300800 */
[----:B------:R-:W3:Y:S01]  /*33100*/  LDL.LU R14, [R1+0x118] ;  /* 0x00011800010e7983 */ /* 0x000ee20000300800 */
[----:B------:R-:W3:Y:S04]  /*33110*/  LDL.LU R15, [R1+0x11c] ;  /* 0x00011c00010f7983 */ /* 0x000ee80000300800 */
[----:B---3--:R0:W-:Y:S01]  /*33120*/  STL.64 [R1+0xf30], R14 ;  /* 0x000f300e01007387 */ /* 0x0081e20000100a00 */
[----:B------:R-:W3:Y:S02]  /*33130*/  LDL.LU R26, [R1+0x128] ;  /* 0x00012800011a7983 */ /* 0x000ee40000300800 */
[----:B------:R-:W3:Y:S02]  /*33140*/  LDL.LU R27, [R1+0x12c] ;  /* 0x00012c00011b7983 */ /* 0x000ee40000300800 */
[----:B---3--:R1:W-:Y:S01]  /*33150*/  STL.64 [R1+0xf38], R26 ;  /* 0x000f381a01007387 */ /* 0x0083e20000100a00 */
[----:B------:R-:W3:Y:S02]  /*33160*/  LDL.LU R8, [R1+0x470] ;  /* 0x0004700001087983 */ /* 0x000ee40000300800 */
[----:B------:R-:W3:Y:S02]  /*33170*/  LDL.LU R9, [R1+0x474] ;  /* 0x0004740001097983 */ /* 0x000ee40000300800 */
[----:B------:R-:W3:Y:S01]  /*33180*/  LDL.LU R10, [R1+0x478] ;  /* 0x00047800010a7983 */ /* 0x000ee20000300800 */
[----:B------:R-:W3:Y:S01]  /*33190*/  LDL.LU R11, [R1+0x47c] ;  /* 0x00047c00010b7983 */ /* 0x000ee20000300800 */
[----:B0-----:R-:W5:Y:S02]  /*331a0*/  LDL.LU R14, [R1+0x138] ;  /* 0x00013800010e7983 */ /* 0x001f640000300800 */
[----:B------:R-:W5:Y:S02]  /*331b0*/  LDL.LU R15, [R1+0x13c] ;  /* 0x00013c00010f7983 */ /* 0x000f640000300800 */
[----:B------:R-:W5:Y:S01]  /*331c0*/  LDL.LU R24, [R1+0x490] ;  /* 0x0004900001187983 */ /* 0x000f620000300800 */
[----:B------:R-:W5:Y:S04]  /*331d0*/  LDL.LU R25, [R1+0x494] ;  /* 0x0004940001197983 */ /* 0x000f680000300800 */
[----:B-1----:R-:W5:Y:S01]  /*331e0*/  LDL.LU R26, [R1+0x498] ;  /* 0x00049800011a7983 */ /* 0x002f620000300800 */
[----:B------:R-:W5:Y:S02]  /*331f0*/  LDL.LU R27, [R1+0x49c] ;  /* 0x00049c00011b7983 */ /* 0x000f640000300800 */
[----:B------:R-:W3:Y:S02]  /*33200*/  LDL.LU R0, [R1+0x7f0] ;  /* 0x0007f00001007983 */ /* 0x000ee40000300800 */
[----:B------:R-:W3:Y:S01]  /*33210*/  LDL.LU R28, [R1+0x7ec] ;  /* 0x0007ec00011c7983 */ /* 0x000ee20000300800 */
[----:B------:R-:W3:Y:S01]  /*33220*/  LDL.LU R29, [R1+0x7d4] ;  /* 0x0007d400011d7983 */ /* 0x000ee20000300800 */
[----:B------:R-:W3:Y:S02]  /*33230*/  LDL.LU R20, [R1+0x7fc] ;  /* 0x0007fc0001147983 */ /* 0x000ee40000300800 */
[----:B------:R-:W3:Y:S02]  /*33240*/  LDL.LU R21, [R1+0x7e8] ;  /* 0x0007e80001157983 */ /* 0x000ee40000300800 */
[----:B--2---:R-:W-:Y:S01]  /*33250*/  STL.64 [R1+0xef8], R22 ;  /* 0x000ef81601007387 */ /* 0x004fe20000100a00 */
[----:B---3--:R0:W-:Y:S04]  /*33260*/  STL.64 [R1+0xef0], R20 ;  /* 0x000ef01401007387 */ /* 0x0081e80000100a00 */
[----:B0-----:R-:W2:Y:S01]  /*33270*/  LDL.LU R21, [R1+0x7d8] ;  /* 0x0007d80001157983 */ /* 0x001ea20000300800 */
[----:B------:R-:W3:Y:S02]  /*33280*/  LDL.LU R22, [R1+0x108] ;  /* 0x0001080001167983 */ /* 0x000ee40000300800 */
[----:B------:R-:W3:Y:S02]  /*33290*/  LDL.LU R23, [R1+0x10c] ;  /* 0x00010c0001177983 */ /* 0x000ee40000300800 */
[----:B---3--:R-:W-:Y:S01]  /*332a0*/  STL.64 [R1+0xf28], R22 ;  /* 0x000f281601007387 */ /* 0x008fe20000100a00 */
[----:B--2---:R0:W-:Y:S02]  /*332b0*/  STL [R1+0xf20], R21 ;  /* 0x000f201501007387 */ /* 0x0041e40000100800 */
[----:B------:R-:W2:Y:S01]  /*332c0*/  LDL.LU R20, [R1+0x450] ;  /* 0x0004500001147983 */ /* 0x000ea20000300800 */
[----:B0-----:R-:W2:Y:S01]  /*332d0*/  LDL.LU R21, [R1+0x454] ;  /* 0x0004540001157983 */ /* 0x001ea20000300800 */
[----:B------:R-:W2:Y:S02]  /*332e0*/  LDL.LU R22, [R1+0x458] ;  /* 0x0004580001167983 */ /* 0x000ea40000300800 */
[----:B------:R-:W2:Y:S02]  /*332f0*/  LDL.LU R23, [R1+0x45c] ;  /* 0x00045c0001177983 */ /* 0x000ea40000300800 */
[----:B------:R-:W3:Y:S01]  /*33300*/  LDL.LU R16, [R1+0x3f0] ;  /* 0x0003f00001107983 */ /* 0x000ee20000300800 */
[----:B------:R-:W3:Y:S01]  /*33310*/  LDL.LU R17, [R1+0x3f4] ;  /* 0x0003f40001117983 */ /* 0x000ee20000300800 */
[----:B------:R-:W2:Y:S02]  /*33320*/  LDL.LU R18, [R1+0x3f8] ;  /* 0x0003f80001127983 */ /* 0x000ea40000300800 */
[----:B------:R-:W2:Y:S01]  /*33330*/  LDL.LU R19, [R1+0x3fc] ;  /* 0x0003fc0001137983 */ /* 0x000ea20000300800 */
[C---:B-----5:R-:W-:Y:S01]  /*33340*/  HMMA.16816.F32 R12, R4.reuse, R14, R24 ;  /* 0x0000000e040c723c */ /* 0x060fe20000001818 */
[----:B--2---:R-:W-:Y:S01]  /*33350*/  STL.64 [R1+0xed8], R18 ;  /* 0x000ed81201007387 */ /* 0x004fe20000100a00 */
[----:B---3--:R0:W-:Y:S03]  /*33360*/  STL.64 [R1+0xed0], R16 ;  /* 0x000ed01001007387 */ /* 0x0081e60000100a00 */
        /* <DEDUP_REMOVED lines=13> */
[----:B0-----:R-:W5:Y:S01]  /*33440*/  LDL.LU.64 R14, [R1+0xf30] ;  /* 0x000f3000010e7983 */ /* 0x001f620000300a00 */
[C---:B---3--:R-:W-:Y:S03]  /*33450*/  HMMA.16816.F32 R24, R4.reuse, R26, R8 ;  /* 0x0000001a0418723c */ /* 0x048fe60000001808 */
[----:B------:R-:W3:Y:S05]  /*33460*/  LDL.LU R10, [R1+0xd8] ;  /* 0x0000d800010a7983 */ /* 0x000eea0000300800 */
[----:B-----5:R-:W-:Y:S11]  /*33470*/  HMMA.16816.F32 R12, R4, R14, R20 ;  /* 0x0000000e040c723c */ /* 0x020ff60000001814 */
[----:B------:R-:W-:Y:S04]  /*33480*/  @!UPT UIADD3 URZ, URZ, URZ, URZ ;  /* 0x0000003f3f3ff290 */ /* 0x000fe8000fffe03f */
[----:B------:R0:W-:Y:S01]  /*33490*/  STL.64 [R1+0x440], R24 ;  /* 0x0004401801007387 */ /* 0x0001e20000100a00 */
[----:B------:R1:W-:Y:S02]  /*334a0*/  STL.64 [R1+0x448], R26 ;  /* 0x0004481a01007387 */ /* 0x0003e40000100a00 */
[----:B------:R-:W3:Y:S02]  /*334b0*/  LDL.LU R11, [R1+0xdc] ;  /* 0x0000dc00010b7983 */ /* 0x000ee40000300800 */
[----:B------:R-:W5:Y:S01]  /*334c0*/  LDL.LU R8, [R1+0x30] ;  /* 0x0000300001087983 */ /* 0x000f620000300800 */
[----:B------:R-:W2:Y:S04]  /*334d0*/  LDL.LU R9, [R1+0x34] ;  /* 0x0000340001097983 */ /* 0x000ea80000300800 */
[----:B0-----:R-:W3:Y:S01]  /*334e0*/  LDL.LU R24, [R1+0x3d0] ;  /* 0x0003d00001187983 */ /* 0x001ee20000300800 */
[----:B------:R-:W3:Y:S02]  /*334f0*/  LDL.LU R25, [R1+0x3d4] ;  /* 0x0003d40001197983 */ /* 0x000ee40000300800 */
[----:B-1----:R-:W3:Y:S02]  /*33500*/  LDL.LU R26, [R1+0x3d8] ;  /* 0x0003d800011a7983 */ /* 0x002ee40000300800 */
[----:B------:R-:W3:Y:S01]  /*33510*/  LDL.LU R27, [R1+0x3dc] ;  /* 0x0003dc00011b7983 */ /* 0x000ee20000300800 */
[----:B------:R-:W2:Y:S01]  /*33520*/  LDL.LU.64 R22, [R1+0xf28] ;  /* 0x000f280001167983 */ /* 0x000ea20000300a00 */
[----:B------:R-:W2:Y:S02]  /*33530*/  LDL.LU R21, [R1+0xf20] ;  /* 0x000f200001157983 */ /* 0x000ea40000300800 */
[----:B------:R-:W-:Y:S02]  /*33540*/  STL.64 [R1+0x450], R12 ;  /* 0x0004500c01007387 */ /* 0x000fe40000100a00 */
[----:B------:R0:W-:Y:S02]  /*33550*/  STL.64 [R1+0x458], R14 ;  /* 0x0004580e01007387 */ /* 0x0001e40000100a00 */
[----:B0-----:R-:W2:Y:S01]  /*33560*/  LDL.LU.64 R14, [R1+0xf18] ;  /* 0x000f1800010e7983 */ /* 0x001ea20000300a00 */
[----:B------:R-:W2:Y:S02]  /*33570*/  LDL.LU.64 R12, [R1+0xf10] ;  /* 0x000f1000010c7983 */ /* 0x000ea40000300a00 */
[----:B--2---:R-:W-:-:S02]  /*33580*/  FADD R0, R0, R12 ;  /* 0x0000000c00007221 */ /* 0x004fc40000000000 */
[----:B------:R-:W-:Y:S02]  /*33590*/  FADD R12, R21, R2 ;  /* 0x00000002150c7221 */ /* 0x000fe40000000000 */
[----:B------:R-:W-:Y:S01]  /*335a0*/  HMMA.16816.F32 R20, R4, R22, R16 ;  /* 0x000000160414723c */ /* 0x000fe20000001810 */
[----:B------:R-:W2:Y:S01]  /*335b0*/  LDL.LU R2, [R1+0x7f4] ;  /* 0x0007f40001027983 */ /* 0x000ea20000300800 */
[----:B------:R-:W2:Y:S02]  /*335c0*/  LDL.LU.64 R18, [R1+0xf08] ;  /* 0x000f080001127983 */ /* 0x000ea40000300a00 */
[----:B------:R-:W2:Y:S02]  /*335d0*/  LDL.LU.64 R16, [R1+0xf00] ;  /* 0x000f000001107983 */ /* 0x000ea40000300a00 */
[----:B----4-:R-:W-:Y:S11]  /*335e0*/  FADD R3, R3, R13 ;  /* 0x0000000d03037221 */ /* 0x010ff60000000000 */
[----:B------:R-:W-:Y:S06]  /*335f0*/  @!UPT UIADD3 URZ, URZ, URZ, URZ ;  /* 0x0000003f3f3ff290 */ /* 0x000fec000fffe03f */
[----:B------:R-:W-:Y:S01]  /*33600*/  STL.64 [R1+0x470], R20 ;  /* 0x0004701401007387 */ /* 0x000fe20000100a00 */
[----:B------:R0:W-:Y:S03]  /*33610*/  STL.64 [R1+0x478], R22 ;  /* 0x0004781601007387 */ /* 0x0001e60000100a00 */
[----:B0-----:R-:W4:Y:S01]  /*33620*/  LDL.LU.64 R22, [R1+0xef8] ;  /* 0x000ef80001167983 */ /* 0x001f220000300a00 */
[----:B------:R-:W2:Y:S02]  /*33630*/  LDL.LU.64 R20, [R1+0xef0] ;  /* 0x000ef00001147983 */ /* 0x000ea40000300a00 */
[----:B------:R-:W2:Y:S02]  /*33640*/  LDL.LU R13, [R1+0xee8] ;  /* 0x000ee800010d7983 */ /* 0x000ea40000300800 */
[----:B------:R-:W-:Y:S02]  /*33650*/  FADD R0, R28, R0 ;  /* 0x000000001c007221 */ /* 0x000fe40000000000 */
[----:B--2---:R-:W-:-:S02]  /*33660*/  FADD R2, R2, R13 ;  /* 0x0000000d02027221 */ /* 0x004fc40000000000 */
[----:B------:R-:W2:Y:S01]  /*33670*/  LDL.LU R13, [R1+0x804] ;  /* 0x00080400010d7983 */ /* 0x000ea20000300800 */
[----:B------:R-:W3:Y:S02]  /*33680*/  LDL.LU R28, [R1+0xee4] ;  /* 0x000ee400011c7983 */ /* 0x000ee40000300800 */
[----:B------:R-:W-:Y:S02]  /*33690*/  FADD R12, R29, R12 ;  /* 0x0000000c1d0c7221 */ /* 0x000fe40000000000 */
[----:B------:R-:W3:Y:S01]  /*336a0*/  LDL.LU R29, [R1+0xee0] ;  /* 0x000ee000011d7983 */ /* 0x000ee20000300800 */
[----:B--2---:R-:W-:Y:S02]  /*336b0*/  FADD R13, R13, R3 ;  /* 0x000000030d0d7221 */ /* 0x004fe40000000000 */
[----:B------:R-:W-:Y:S02]  /*336c0*/  FADD R3, R20, R2 ;  /* 0x0000000214037221 */ /* 0x000fe40000000000 */
[----:B------:R-:W-:-:S02]  /*336d0*/  FADD R2, R21, R0 ;  /* 0x0000000015027221 */ /* 0x000fc40000000000 */
[----:B------:R-:W2:Y:S01]  /*336e0*/  LDL.LU R0, [R1+0x7d0] ;  /* 0x0007d00001007983 */ /* 0x000ea20000300800 */
[----:B----4-:R-:W-:Y:S01]  /*336f0*/  HMMA.16816.F32 R20, R4, R22, R16 ;  /* 0x000000160414723c */ /* 0x010fe20000001810 */
[----:B------:R-:W4:Y:S02]  /*33700*/  LDL.LU.64 R18, [R1+0xed8] ;  /* 0x000ed80001127983 */ /* 0x000f240000300a00 */
[----:B------:R-:W4:Y:S11]  /*33710*/  LDL.LU.64 R16, [R1+0xed0] ;  /* 0x000ed00001107983 */ /* 0x000f360000300a00 */
[----:B------:R-:W-:Y:S09]  /*33720*/  @!UPT UIADD3 URZ, URZ, URZ, URZ ;  /* 0x0000003f3f3ff290 */ /* 0x000ff2000fffe03f */
[----:B------:R-:W-:Y:S01]  /*33730*/  STL.64 [R1+0x410], R20 ;  /* 0x0004101401007387 */ /* 0x000fe20000100a00 */
[----:B------:R0:W-:Y:S03]  /*33740*/  STL.64 [R1+0x418], R22 ;  /* 0x0004181601007387 */ /* 0x0001e60000100a00 */
[----:B0-----:R-:W4:Y:S01]  /*33750*/  LDL.LU.64 R22, [R1+0xec8] ;  /* 0x000ec80001167983 */ /* 0x001f220000300a00 */
[----:B------:R-:W3:Y:S02]  /*33760*/  LDL.LU.64 R20, [R1+0xec0] ;  /* 0x000ec00001147983 */ /* 0x000ee40000300a00 */
[----:B--2---:R-:W-:Y:S02]  /*33770*/  FADD R0, R0, R12 ;  /* 0x0000000c00007221 */ /* 0x004fe40000000000 */
[----:B------:R-:W2:Y:S01]  /*33780*/  LDL.LU R12, [R1+0x808] ;  /* 0x00080800010c7983 */ /* 0x000ea20000300800 */
[----:B------:R-:W-:-:S02]  /*33790*/  FADD R3, R14, R3 ;  /* 0x000000030e037221 */ /* 0x000fc40000000000 */
[----:B--2---:R-:W-:Y:S02]  /*337a0*/  FADD R12, R12, R13 ;  /* 0x0000000d0c0c7221 */ /* 0x004fe40000000000 */
[----:B------:R-:W2:Y:S01]  /*337b0*/  LDL.LU R13, [R1+0x754] ;  /* 0x00075400010d7983 */ /* 0x000ea20000300800 */
[----:B------:R-:W4:Y:S02]  /*337c0*/  LDL.LU R14, [R1+0xebc] ;  /* 0x000ebc00010e7983 */ /* 0x000f240000300800 */
[----:B---3--:R-:W-:Y:S02]  /*337d0*/  FADD R12, R20, R12 ;  /* 0x0000000c140c7221 */ /* 0x008fe40000000000 */
[----:B------:R-:W-:Y:S02]  /*337e0*/  FADD R2, R15, R2 ;  /* 0x000000020f027221 */ /* 0x000fe40000000000 */
[----:B------:R-:W3:Y:S01]  /*337f0*/  LDL.LU R15, [R1+0xeb8] ;  /* 0x000eb800010f7983 */ /* 0x000ee20000300800 */
[----:B--2---:R-:W-:-:S02]  /*33800*/  FADD R0, R13, R0 ;  /* 0x000000000d007221 */ /* 0x004fc40000000000 */
[----:B------:R-:W-:Y:S02]  /*33810*/  FADD R13, R21, R3 ;  /* 0x00000003150d7221 */ /* 0x000fe40000000000 */
[----:B----4-:R-:W-:Y:S01]  /*33820*/  HMMA.16816.F32 R20, R4, R22, R16 ;  /* 0x000000160414723c */ /* 0x010fe20000001810 */
[----:B------:R-:W2:Y:S01]  /*33830*/  LDL.LU R3, [R1+0x24] ;  /* 0x0000240001037983 */ /* 0x000ea20000300800 */
[----:B------:R-:W4:Y:S02]  /*33840*/  LDL.LU.64 R18, [R1+0xeb0] ;  /* 0x000eb00001127983 */ /* 0x000f240000300a00 */
[----:B------:R-:W3:Y:S11]  /*33850*/  LDL.LU.64 R16, [R1+0xea8] ;  /* 0x000ea80001107983 */ /* 0x000ef60000300a00 */
[----:B------:R-:W-:Y:S08]  /*33860*/  @!UPT UIADD3 URZ, URZ, URZ, URZ ;  /* 0x0000003f3f3ff290 */ /* 0x000ff0000fffe03f */
[----:B------:R-:W-:Y:S01]  /*33870*/  STL.64 [R1+0x3e0], R20 ;  /* 0x0003e01401007387 */ /* 0x000fe20000100a00 */
[----:B------:R0:W-:Y:S03]  /*33880*/  STL.64 [R1+0x3e8], R22 ;  /* 0x0003e81601007387 */ /* 0x0001e60000100a00 */
[----:B0-----:R-:W4:Y:S01]  /*33890*/  LDL.LU.64 R22, [R1+0xea0] ;  /* 0x000ea00001167983 */ /* 0x001f220000300a00 */
[----:B------:R-:W4:Y:S02]  /*338a0*/  LDL.LU.64 R20, [R1+0xe98] ;  /* 0x000e980001147983 */ /* 0x000f240000300a00 */
[----:B-----5:R-:W-:Y:S02]  /*338b0*/  FADD R13, R8, R13 ;  /* 0x0000000d080d7221 */ /* 0x020fe40000000000 */
[----:B--2---:R-:W-:Y:S02]  /*338c0*/  FADD R3, R3, R12 ;  /* 0x0000000c03037221 */ /* 0x004fe40000000000 */
[----:B---3--:R-:W-:-:S02]  /*338d0*/  FADD R2, R16, R2 ;  /* 0x0000000210027221 */ /* 0x008fc40000000000 */
[----:B------:R-:W-:Y:S01]  /*338e0*/  FADD R0, R17, R0 ;  /* 0x0000000011007221 */ /* 0x000fe20000000000 */
[----:B------:R-:W2:Y:S01]  /*338f0*/  LDL.LU R16, [R1+0x50] ;  /* 0x0000500001107983 */ /* 0x000ea20000300800 */
[----:B------:R-:W3:Y:S02]  /*33900*/  LDL.LU R17, [R1+0x44] ;  /* 0x0000440001117983 */ /* 0x000ee40000300800 */
[----:B------:R-:W-:Y:S02]  /*33910*/  FADD R12, R9, R3 ;  /* 0x00000003090c7221 */ /* 0x000fe40000000000 */
[----:B------:R-:W-:Y:S01]  /*33920*/  HMMA.16816.F32 R8, R4, R10, R24 ;  /* 0x0000000a0408723c */ /* 0x000fe20000001818 */
[----:B----4-:R-:W-:Y:S02]  /*33930*/  FADD R2, R20, R2 ;  /* 0x0000000214027221 */ /* 0x010fe40000000000 */
[----:B------:R-:W4:Y:S01]  /*33940*/  LDL.LU R20, [R1+0x40] ;  /* 0x0000400001147983 */ /* 0x000f220000300800 */
[----:B------:R-:W5:Y:S02]  /*33950*/  LDL.LU.64 R26, [R1+0xe90] ;  /* 0x000e9000011a7983 */ /* 0x000f640000300a00 */
[----:B------:R-:W2:Y:S11]  /*33960*/  LDL.LU.64 R24, [R1+0xe88] ;  /* 0x000e880001187983 */ /* 0x000eb60000300a00 */
[----:B------:R-:W-:Y:S06]  /*33970*/  @!UPT UIADD3 URZ, URZ, URZ, URZ ;  /* 0x0000003f3f3ff290 */ /* 0x000fec000fffe03f */
[----:B------:R-:W-:Y:S02]  /*33980*/  STL.64 [R1+0x340], R8 ;  /* 0x0003400801007387 */ /* 0x000fe40000100a00 */
[----:B------:R-:W-:Y:S01]  /*33990*/  FADD R0, R21, R0 ;  /* 0x0000000015007221 */ /* 0x000fe20000000000 */
[----:B------:R0:W-:Y:S04]  /*339a0*/  STL.64 [R1+0x348], R10 ;  /* 0x0003480a01007387 */ /* 0x0001e80000100a00 */
[----:B0-----:R-:W3:Y:S01]  /*339b0*/  LDL.LU.64 R10, [R1+0xe80] ;  /* 0x000e8000010a7983 */ /* 0x001ee20000300a00 */
[----:B------:R-:W3:Y:S03]  /*339c0*/  LDL.LU.64 R8, [R1+0xe78] ;  /* 0x000e780001087983 */ /* 0x000ee60000300a00 */
[----:B-----5:R0:W-:Y:S01]  /*339d0*/  STL.64 [R1+0xd78], R26 ;  /* 0x000d781a01007387 */ /* 0x0201e20000100a00 */
[----:B--2---:R-:W-:-:S02]  /*339e0*/  FADD R2, R24, R2 ;  /* 0x0000000218027221 */ /* 0x004fc40000000000 */
[----:B------:R-:W-:Y:S02]  /*339f0*/  FADD R0, R25, R0 ;  /* 0x0000000019007221 */ /* 0x000fe40000000000 */
[----:B------:R-:W2:Y:S01]  /*33a00*/  LDL.LU R24, [R1+0x3b0] ;  /* 0x0003b00001187983 */ /* 0x000ea20000300800 */
[----:B------:R-:W2:Y:S04]  /*33a10*/  LDL.LU R25, [R1+0x3b4] ;  /* 0x0003b40001197983 */ /* 0x000ea80000300800 */
[----:B0-----:R-:W2:Y:S01]  /*33a20*/  LDL.LU R26, [R1+0x3b8] ;  /* 0x0003b800011a7983 */ /* 0x001ea20000300800 */
[----:B------:R-:W2:Y:S02]  /*33a30*/  LDL.LU R27, [R1+0x3bc] ;  /* 0x0003bc00011b7983 */ /* 0x000ea40000300800 */
[----:B---3--:R-:W-:-:S02]  /*33a40*/  FADD R0, R8, R0 ;  /* 0x0000000008007221 */ /* 0x008fc40000000000 */
[----:B------:R-:W3:Y:S01]  /*33a50*/  LDL.LU R8, [R1+0x1a0] ;  /* 0x0001a00001087983 */ /* 0x000ee20000300800 */
[----:B------:R-:W-:Y:S01]  /*33a60*/  FADD R2, R9, R2 ;  /* 0x0000000209027221 */ /* 0x000fe20000000000 */
[----:B--2---:R-:W-:Y:S11]  /*33a70*/  HMMA.16816.F32 R24, R4, R10, R24 ;  /* 0x0000000a0418723c */ /* 0x004ff60000001818 */
[----:B------:R-:W-:Y:S11]  /*33a80*/  @!UPT UIADD3 URZ, URZ, URZ, URZ ;  /* 0x0000003f3f3ff290 */ /* 0x000ff6000fffe03f */
[----:B------:R-:W-:Y:S01]  /*33a90*/  @!UPT UIADD3 URZ, URZ, URZ, URZ ;  /* 0x0000003f3f3ff290 */ /* 0x000fe2000fffe03f */
[----:B------:R-:W-:Y:S01]  /*33aa0*/  STL.64 [R1+0x2b0], R24 ;  /* 0x0002b01801007387 */ /* 0x000fe20000100a00 */
[----:B------:R-:W-:Y:S02]  /*33ab0*/  STL.64 [R1+0x2b8], R26 ;  /* 0x0002b81a01007387 */ /* 0x000fe40000100a00 */
[----:B------:R-:W3:Y:S02]  /*33ac0*/  LDL.LU R9, [R1+0x1a4] ;  /* 0x0001a40001097983 */ /* 0x000ee40000300800 */
[----:B------:R-:W2:Y:S01]  /*33ad0*/  LDL.LU R10, [R1+0x1a8] ;  /* 0x0001a800010a7983 */ /* 0x000ea20000300800 */
[----:B------:R-:W2:Y:S04]  /*33ae0*/  LDL.LU R11, [R1+0x1ac] ;  /* 0x0001ac00010b7983 */ /* 0x000ea80000300800 */
[----:B--2---:R-:W-:Y:S01]  /*33af0*/  STL.64 [R1+0xd40], R10 ;  /* 0x000d400a01007387 */ /* 0x004fe20000100a00 */
[----:B---3--:R0:W-:Y:S03]  /*33b00*/  STL.64 [R1+0xd38], R8 ;  /* 0x000d380801007387 */ /* 0x0081e60000100a00 */
[----:B0-----:R-:W2:Y:S01]  /*33b10*/  LDL.LU R8, [R1+0x1b0] ;  /* 0x0001b00001087983 */ /* 0x001ea20000300800 */
[----:B------:R-:W2:Y:S02]  /*33b20*/  LDL.LU R9, [R1+0x1b4] ;  /* 0x0001b40001097983 */ /* 0x000ea40000300800 */
[----:B------:R-:W3:Y:S02]  /*33b30*/  LDL.LU R10, [R1+0x1b8] ;  /* 0x0001b800010a7983 */ /* 0x000ee40000300800 */
[----:B------:R-:W3:Y:S01]  /*33b40*/  LDL.LU R11, [R1+0x1bc] ;  /* 0x0001bc00010b7983 */ /* 0x000ee20000300800 */
[----:B------:R-:W5:Y:S01]  /*33b50*/  LDL.LU R26, [R1+0x18] ;  /* 0x00001800011a7983 */ /* 0x000f620000300800 */
[----:B------:R-:W5:Y:S03]  /*33b60*/  LDL.LU R27, [R1+0x1c] ;  /* 0x00001c00011b7983 */ /* 0x000f660000300800 */
[----:B-----5:R0:W-:Y:S04]  /*33b70*/  STL.64 [R1+0xd88], R26 ;  /* 0x000d881a01007387 */ /* 0x0201e80000100a00 */
[----:B0-----:R-:W5:Y:S01]  /*33b80*/  LDL.LU R26, [R1+0x28] ;  /* 0x00002800011a7983 */ /* 0x001f620000300800 */
[----:B------:R-:W5:Y:S03]  /*33b90*/  LDL.LU R27, [R1+0x2c] ;  /* 0x00002c00011b7983 */ /* 0x000f660000300800 */
[----:B-----5:R-:W-:Y:S01]  /*33ba0*/  STL.64 [R1+0xda0], R26 ;  /* 0x000da01a01007387 */ /* 0x020fe20000100a00 */
[----:B---3--:R-:W-:Y:S02]  /*33bb0*/  STL.64 [R1+0xd50], R10 ;  /* 0x000d500a01007387 */ /* 0x008fe40000100a00 */
[----:B--2---:R0:W-:Y:S02]  /*33bc0*/  STL.64 [R1+0xd48], R8 ;  /* 0x000d480801007387 */ /* 0x0041e40000100a00 */
[----:B0-----:R-:W2:Y:S01]  /*33bd0*/  LDL.LU R8, [R1+0x1c0] ;  /* 0x0001c00001087983 */ /* 0x001ea20000300800 */
[----:B------:R-:W2:Y:S02]  /*33be0*/  LDL.LU R9, [R1+0x1c4] ;  /* 0x0001c40001097983 */ /* 0x000ea40000300800 */
[----:B------:R-:W3:Y:S02]  /*33bf0*/  LDL.LU R10, [R1+0x1c8] ;  /* 0x0001c800010a7983 */ /* 0x000ee40000300800 */
[----:B------:R-:W3:Y:S01]  /*33c00*/  LDL.LU R11, [R1+0x1cc] ;  /* 0x0001cc00010b7983 */ /* 0x000ee20000300800 */
[----:B------:R-:W5:Y:S01]  /*33c10*/  LDL.LU R26, [R1+0x38] ;  /* 0x00003800011a7983 */ /* 0x000f620000300800 */
[----:B------:R-:W5:Y:S03]  /*33c20*/  LDL.LU R27, [R1+0x3c] ;  /* 0x00003c00011b7983 */ /* 0x000f660000300800 */
[----:B-----5:R-:W-:Y:S01]  /*33c30*/  STL.64 [R1+0xdb8], R26 ;  /* 0x000db81a01007387 */ /* 0x020fe20000100a00 */
[----:B---3--:R0:W-:Y:S02]  /*33c40*/  STL.64 [R1+0xd60], R10 ;  /* 0x000d600a01007387 */ /* 0x0081e40000100a00 */
[----:B--2---:R1:W-:Y:S01]  /*33c50*/  STL.64 [R1+0xd58], R8 ;  /* 0x000d580801007387 */ /* 0x0043e20000100a00 */
[----:B0-----:R-:W2:Y:S01]  /*33c60*/  LDL.LU R10, [R1+0x8] ;  /* 0x00000800010a7983 */ /* 0x001ea20000300800 */
[----:B------:R-:W2:Y:S02]  /*33c70*/  LDL.LU R11, [R1+0xc] ;  /* 0x00000c00010b7983 */ /* 0x000ea40000300800 */
[----:B------:R-:W3:Y:S02]  /*33c80*/  LDL.LU R26, [R1+0x48] ;  /* 0x00004800011a7983 */ /* 0x000ee40000300800 */
[----:B------:R-:W3:Y:S02]  /*33c90*/  LDL.LU R27, [R1+0x4c] ;  /* 0x00004c00011b7983 */ /* 0x000ee40000300800 */
[----:B---3--:R-:W-:Y:S01]  /*33ca0*/  STL.64 [R1+0xdd0], R26 ;  /* 0x000dd01a01007387 */ /* 0x008fe20000100a00 */
[----:B--2---:R0:W-:Y:S02]  /*33cb0*/  STL.64 [R1+0xd80], R10 ;  /* 0x000d800a01007387 */ /* 0x0041e40000100a00 */
[----:B-1----:R-:W2:Y:S02]  /*33cc0*/  LDL.LU R8, [R1+0x1e0] ;  /* 0x0001e00001087983 */ /* 0x002ea40000300800 */
[----:B------:R-:W2:Y:S01]  /*33cd0*/  LDL.LU R9, [R1+0x1e4] ;  /* 0x0001e40001097983 */ /* 0x000ea20000300800 */
[----:B0-----:R-:W3:Y:S01]  /*33ce0*/  LDL.LU R10, [R1+0x1e8] ;  /* 0x0001e800010a7983 */ /* 0x001ee20000300800 */
[----:B------:R-:W3:Y:S02]  /*33cf0*/  LDL.LU R11, [R1+0x1ec] ;  /* 0x0001ec00010b7983 */ /* 0x000ee40000300800 */
[----:B------:R-:W5:Y:S02]  /*33d00*/  LDL.LU R26, [R1+0x58] ;  /* 0x00005800011a7983 */ /* 0x000f640000300800 */
[----:B------:R-:W5:Y:S02]  /*33d10*/  LDL.LU R27, [R1+0x5c] ;  /* 0x00005c00011b7983 */ /* 0x000f640000300800 */
        /* <DEDUP_REMOVED lines=48> */
[----:B---3--:R-:W-:Y:S01]  /*34020*/  STL.64 [R1+0xe10], R10 ;  /* 0x000e100a01007387 */ /* 0x008fe20000100a00 */
        /* <DEDUP_REMOVED lines=23> */
[----:B----4-:R-:W-:-:S02]  /*341a0*/  FADD R3, R20, R13 ;  /* 0x0000000d14037221 */ /* 0x010fc40000000000 */
[----:B------:R-:W-:Y:S02]  /*341b0*/  FADD R12, R17, R12 ;  /* 0x0000000c110c7221 */ /* 0x000fe40000000000 */
[----:B------:R-:W-:Y:S01]  /*341c0*/  FADD R3, R16, R3 ;  /* 0x0000000310037221 */ /* 0x000fe20000000000 */
[----:B---3--:R-:W-:Y:S01]  /*341d0*/  STL.64 [R1+0xe70], R10 ;  /* 0x000e700a01007387 */ /* 0x008fe20000100a00 */
[----:B--2---:R0:W-:Y:S03]  /*341e0*/  STL.64 [R1+0xe68], R8 ;  /* 0x000e680801007387 */ /* 0x0041e60000100a00 */
[----:B0-----:R-:W5:Y:S01]  /*341f0*/  LDL.LU R8, [R1+0x390] ;  /* 0x0003900001087983 */ /* 0x001f620000300800 */
[----:B------:R-:W5:Y:S02]  /*34200*/  LDL.LU R9, [R1+0x394] ;  /* 0x0003940001097983 */ /* 0x000f640000300800 */
[----:B------:R-:W5:Y:S02]  /*34210*/  LDL.LU R10, [R1+0x398] ;  /* 0x00039800010a7983 */ /* 0x000f640000300800 */
[----:B------:R-:W5:Y:S01]  /*34220*/  LDL.LU R11, [R1+0x39c] ;  /* 0x00039c00010b7983 */ /* 0x000f620000300800 */
[----:B------:R-:W-:Y:S04]  /*34230*/  SHFL.BFLY PT, R16, R12, 0x2, 0x1f ;  /* 0x0c401f000c107f89 */ /* 0x000fe800000e0000 */
[----:B------:R-:W0:Y:S04]  /*34240*/  SHFL.BFLY PT, R17, R3, 0x2, 0x1f ;  /* 0x0c401f0003117f89 */ /* 0x000e2800000e0000 */
[----:B------:R-:W-:Y:S04]  /*34250*/  STL.64 [R1+0xd70], R18 ;  /* 0x000d701201007387 */ /* 0x000fe80000100a00 */
[----:B0-----:R0:W-:Y:S04]  /*34260*/  STL.64 [R1+0xd68], R16 ;  /* 0x000d681001007387 */ /* 0x0011e80000100a00 */
[----:B0-----:R-:W2:Y:S01]  /*34270*/  LDL.LU R16, [R1+0x1d0] ;  /* 0x0001d00001107983 */ /* 0x001ea20000300800 */
[----:B------:R-:W2:Y:S02]  /*34280*/  LDL.LU R17, [R1+0x1d4] ;  /* 0x0001d40001117983 */ /* 0x000ea40000300800 */
[----:B------:R-:W2:Y:S02]  /*34290*/  LDL.LU R18, [R1+0x1d8] ;  /* 0x0001d80001127983 */ /* 0x000ea40000300800 */
[----:B------:R-:W2:Y:S01]  /*342a0*/  LDL.LU R19, [R1+0x1dc] ;  /* 0x0001dc0001137983 */ /* 0x000ea20000300800 */
[C---:B-----5:R-:W-:Y:S01]  /*342b0*/  HMMA.16816.F32 R24, R4.reuse, R26, R8 ;  /* 0x0000001a0418723c */ /* 0x060fe20000001808 */
[----:B------:R-:W3:Y:S01]  /*342c0*/  LDL.LU.64 R10, [R1+0xe70] ;  /* 0x000e7000010a7983 */ /* 0x000ee20000300a00 */
[----:B------:R-:W3:Y:S11]  /*342d0*/  LDL.LU.64 R8, [R1+0xe68] ;  /* 0x000e680001087983 */ /* 0x000ef60000300a00 */
[----:B------:R-:W-:Y:S10]  /*342e0*/  @!UPT UIADD3 URZ, URZ, URZ, URZ ;  /* 0x0000003f3f3ff290 */ /* 0x000ff4000fffe03f */
        /* <DEDUP_REMOVED lines=65> */
[----:B0-----:R-:W3:Y:S01]  /*34700*/  LDL.LU.64 R26, [R1+0xd88] ;  /* 0x000d8800011a7983 */ /* 0x001ee20000300a00 */
[----:B------:R-:W4:Y:S01]  /*34710*/  LDL R21, [R1+0x64c] ;  /* 0x00064c0001157983 */ /* 0x000f220000100800 */
[C---:B---3--:R-:W-:Y:S02]  /*34720*/  HMMA.16816.F32 R24, R4.reuse, R26, R8 ;  /* 0x0000001a0418723c */ /* 0x048fe40000001808 */
[----:B------:R-:W2:Y:S11]  /*34730*/  LDL.LU.64 R10, [R1+0xd80] ;  /* 0x000d8000010a7983 */ /* 0x000eb60000300a00 */
[----:B------:R-:W-:Y:S10]  /*34740*/  @!UPT UIADD3 URZ, URZ, URZ, URZ ;  /* 0x0000003f3f3ff290 */ /* 0x000ff4000fffe03f */
[----:B------:R-:W-:Y:S01]  /*34750*/  STL.64 [R1+0x5d0], R24 ;  /* 0x0005d01801007387 */ /* 0x000fe20000100a00 */
[----:B------:R0:W-:Y:S03]  /*34760*/  STL.64 [R1+0x5d8], R26 ;  /* 0x0005d81a01007387 */ /* 0x0001e60000100a00 */
[----:B0-----:R-:W3:Y:S01]  /*34770*/  LDL.LU.64 R26, [R1+0xd78] ;  /* 0x000d7800011a7983 */ /* 0x001ee20000300a00 */
[----:B------:R-:W5:Y:S02]  /*34780*/  LDL.LU R25, [R1+0x73c] ;  /* 0x00073c0001197983 */ /* 0x000f640000300800 */
[----:B------:R-:W3:Y:S01]  /*34790*/  LDL R24, [R1+0x648] ;  /* 0x0006480001187983 */ /* 0x000ee20000100800 */
[C---:B--2---:R-:W-:Y:S01]  /*347a0*/  HMMA.16816.F32 R8, R4.reuse, R10, R16 ;  /* 0x0000000a0408723c */ /* 0x044fe20000001810 */
[----:B------:R-:W2:Y:S01]  /*347b0*/  LDL.LU.64 R18, [R1+0xd70] ;  /* 0x000d700001127983 */ /* 0x000ea20000300a00 */
[----:B------:R-:W2:Y:S11]  /*347c0*/  LDL.LU.64 R16, [R1+0xd68] ;  /* 0x000d680001107983 */ /* 0x000eb60000300a00 */
[----:B------:R-:W-:Y:S10]  /*347d0*/  @!UPT UIADD3 URZ, URZ, URZ, URZ ;  /* 0x0000003f3f3ff290 */ /* 0x000ff4000fffe03f */
[----:B------:R-:W-:Y:S01]  /*347e0*/  STL.64 [R1+0x5f0], R8 ;  /* 0x0005f00801007387 */ /* 0x000fe20000100a00 */
[----:B------:R0:W-:Y:S03]  /*347f0*/  STL.64 [R1+0x5f8], R10 ;  /* 0x0005f80a01007387 */ /* 0x0001e60000100a00 */
        /* <DEDUP_REMOVED lines=8> */
[----:B------:R-:W2:Y:S03]  /*34880*/  LDL.LU.64 R8, [R1+0xd48] ;  /* 0x000d480001087983 */ /* 0x000ea60000300a00 */
[----:B------:R-:W0:Y:S01]  /*34890*/  SHFL.BFLY PT, R20, R2, 0x2, 0x1f ;  /* 0x0c401f0002147f89 */ /* 0x000e2200000e0000 */
[----:B------:R-:W-:Y:S02]  /*348a0*/  FADD R12, R12, R16 ;  /* 0x000000100c0c7221 */ /* 0x000fe40000000000 */
[----:B------:R-:W-:-:S02]  /*348b0*/  FADD R3, R3, R17 ;  /* 0x0000001103037221 */ /* 0x000fc40000000000 */
[----:B0-----:R-:W-:Y:S02]  /*348c0*/  FADD R2, R2, R20 ;  /* 0x0000001402027221 */ /* 0x001fe40000000000 */
[----:B------:R-:W3:Y:S01]  /*348d0*/  LDL.LU R20, [R1+0x740] ;  /* 0x0007400001147983 */ /* 0x000ee20000300800 */
[C---:B--2---:R-:W-:Y:S03]  /*348e0*/  HMMA.16816.F32 R16, R4.reuse, R18, R8 ;  /* 0x000000120410723c */ /* 0x044fe60000001808 */
[----:B------:R-:W2:Y:S01]  /*348f0*/  LDL.LU.64 R10, [R1+0xd40] ;  /* 0x000d4000010a7983 */ /* 0x000ea20000300a00 */
[----:B------:R-:W2:Y:S11]  /*34900*/  LDL.LU.64 R8, [R1+0xd38] ;  /* 0x000d380001087983 */ /* 0x000eb60000300a00 */
[----:B------:R-:W-:Y:S08]  /*34910*/  @!UPT UIADD3 URZ, URZ, URZ, URZ ;  /* 0x0000003f3f3ff290 */ /* 0x000ff0000fffe03f */
[----:B------:R-:W-:Y:S01]  /*34920*/  STL.64 [R1+0x5c0], R16 ;  /* 0x0005c01001007387 */ /* 0x000fe20000100a00 */
[----:B------:R-:W-:Y:S01]  /*34930*/  STL.64 [R1+0x5c8], R18 ;  /* 0x0005c81201007387 */ /* 0x000fe20000100a00 */
[C---:B--2---:R-:W-:Y:S11]  /*34940*/  HMMA.16816.F32 R8, R4.reuse, R22, R8 ;  /* 0x000000160408723c */ /* 0x044ff60000001808 */
[----:B------:R-:W-:Y:S11]  /*34950*/  @!UPT UIADD3 URZ, URZ, URZ, URZ ;  /* 0x0000003f3f3ff290 */ /* 0x000ff6000fffe03f */
[----:B------:R-:W-:Y:S01]  /*34960*/  @!UPT UIADD3 URZ, URZ, URZ, URZ ;  /* 0x0000003f3f3ff290 */ /* 0x000fe2000fffe03f */
[----:B------:R-:W-:Y:S01]  /*34970*/  STL.64 [R1+0x5e0], R8 ;  /* 0x0005e00801007387 */ /* 0x000fe20000100a00 */
[----:B------:R0:W-:Y:S03]  /*34980*/  STL.64 [R1+0x5e8], R10 ;  /* 0x0005e80a01007387 */ /* 0x0001e60000100a00 */
[----:B0-----:R-:W3:Y:S01]  /*34990*/  LDL.LU.64 R10, [R1+0xd30] ;  /* 0x000d3000010a7983 */ /* 0x001ee20000300a00 */
[----:B------:R-:W3:Y:S02]  /*349a0*/  LDL.LU.64 R8, [R1+0xd28] ;  /* 0x000d280001087983 */ /* 0x000ee40000300a00 */
[----:B------:R-:W2:Y:S02]  /*349b0*/  LDL.LU R22, [R1+0x744] ;  /* 0x0007440001167983 */ /* 0x000ea40000300800 */
[----:B------:R-:W2:Y:S01]  /*349c0*/  LDL.LU R23, [R1+0x8e8] ;  /* 0x0008e80001177983 */ /* 0x000ea20000300800 */
[----:B------:R-:W2:Y:S01]  /*349d0*/  LDL.LU R19, [R1+0x8ec] ;  /* 0x0008ec0001137983 */ /* 0x000ea20000300800 */
[----:B------:R-:W5:Y:S03]  /*349e0*/  LDL.LU R18, [R1+0x8f0] ;  /* 0x0008f00001127983 */ /* 0x000f660000300800 */
[----:B------:R-:W0:Y:S01]  /*349f0*/  SHFL.BFLY PT, R13, R0, 0x2, 0x1f ;  /* 0x0c401f00000d7f89 */ /* 0x000e2200000e0000 */
[----:B---3--:R-:W-:Y:S03]  /*34a00*/  HMMA.16816.F32 R4, R4, R26, R8 ;  /* 0x0000001a0404723c */ /* 0x008fe60000001808 */
[----:B------:R-:W1:Y:S04]  /*34a10*/  S2R R11, SR_CTAID.X ;  /* 0x00000000000b7919 */ /* 0x000e680000002500 */
[----:B------:R-:W3:Y:S11]  /*34a20*/  LDL.LU R8, [R1+0x640] ;  /* 0x0006400001087983 */ /* 0x000ef60000300800 */
[----:B------:R-:W-:Y:S05]  /*34a30*/  @!UPT UIADD3 URZ, URZ, URZ, URZ ;  /* 0x0000003f3f3ff290 */ /* 0x000fea000fffe03f */
[----:B------:R2:W-:Y:S01]  /*34a40*/  STL.64 [R1+0x600], R4 ;  /* 0x0006000401007387 */ /* 0x0005e20000100a00 */
[----:B------:R-:W-:Y:S02]  /*34a50*/  STL.64 [R1+0x608], R6 ;  /* 0x0006080601007387 */ /* 0x000fe40000100a00 */
[----:B------:R-:W4:Y:S02]  /*34a60*/  LDL.LU R9, [R1+0x644] ;  /* 0x0006440001097983 */ /* 0x000f240000300800 */
[----:B-1----:R-:W-:Y:S01]  /*34a70*/  IMAD.SHL.U32 R27, R11, 0x100, RZ ;  /* 0x000001000b1b7824 */ /* 0x002fe200078e00ff */
[----:B------:R-:W4:Y:S01]  /*34a80*/  LDL.LU R10, [R1+0x748] ;  /* 0x00074800010a7983 */ /* 0x000f220000300800 */
[----:B------:R-:W4:Y:S02]  /*34a90*/  LDL.LU R11, [R1+0x8e4] ;  /* 0x0008e400010b7983 */ /* 0x000f240000300800 */
[----:B0-----:R-:W-:Y:S01]  /*34aa0*/  FADD R0, R0, R13 ;  /* 0x0000000d00007221 */ /* 0x001fe20000000000 */
[----:B------:R-:W0:Y:S04]  /*34ab0*/  SHFL.BFLY PT, R14, R3, 0x1, 0x1f ;  /* 0x0c201f00030e7f89 */ /* 0x000e2800000e0000 */
[----:B------:R-:W1:Y:S04]  /*34ac0*/  SHFL.BFLY PT, R13, R12, 0x1, 0x1f ;  /* 0x0c201f000c0d7f89 */ /* 0x000e6800000e0000 */
[----:B------:R-:W5:Y:S04]  /*34ad0*/  SHFL.BFLY PT, R15, R2, 0x1, 0x1f ;  /* 0x0c201f00020f7f89 */ /* 0x000f6800000e0000 */
[----:B------:R-:W5:Y:S01]  /*34ae0*/  SHFL.BFLY PT, R16, R0, 0x1, 0x1f ;  /* 0x0c201f0000107f89 */ /* 0x000f6200000e0000 */
[----:B------:R-:W-:Y:S01]  /*34af0*/  UIADD3 UR4, UP0, UR4, 0x40, URZ ;  /* 0x0000004004047890 */ /* 0x000fe2000ff1e03f */
[----:B------:R-:W-:-:S03]  /*34b00*/  IADD3 R27, R27, 0x100, RZ ;  /* 0x000001001b1b7810 */ /* 0x000fc60007ffe0ff */
[----:B------:R-:W-:Y:S02]  /*34b10*/  UIADD3.X UR5, URZ, UR5, URZ, UP0, !UPT ;  /* 0x000000053f057290 */ /* 0x000fe400087fe43f */
[----:B------:R-:W-:Y:S02]  /*34b20*/  ISETP.LE.U32.AND P0, PT, R27, UR4, PT ;  /* 0x000000041b007c0c */ /* 0x000fe4000bf03070 */
[----:B------:R-:W-:Y:S02]  /*34b30*/  MOV R17, 0x40 ;  /* 0x0000004000117802 */ /* 0x000fe40000000f00 */
[----:B--2---:R-:W-:-:S04]  /*34b40*/  MOV R4, UR5 ;  /* 0x0000000500047c02 */ /* 0x004fc80008000f00 */
[----:B------:R-:W-:Y:S01]  /*34b50*/  ISETP.GE.U32.AND.EX P0, PT, R4, RZ, PT, P0 ;  /* 0x000000ff0400720c */ /* 0x000fe20003f06100 */
[----:B0-----:R-:W-:Y:S02]  /*34b60*/  FADD R3, R3, R14 ;  /* 0x0000000e03037221 */ /* 0x001fe40000000000 */
[----:B-1----:R-:W-:Y:S02]  /*34b70*/  FADD R4, R12, R13 ;  /* 0x0000000d0c047221 */ /* 0x002fe40000000000 */
[----:B-----5:R-:W-:Y:S02]  /*34b80*/  FADD R2, R2, R15 ;  /* 0x0000000f02027221 */ /* 0x020fe40000000000 */
[----:B------:R-:W-:Y:S02]  /*34b90*/  FADD R0, R0, R16 ;  /* 0x0000001000007221 */ /* 0x000fe40000000000 */
[----:B------:R-:W-:Y:S02]  /*34ba0*/  FFMA R23, R22, R23, R3 ;  /* 0x0000001716177223 */ /* 0x000fe40000000003 */
[----:B------:R-:W-:-:S02]  /*34bb0*/  FFMA R19, R20, R19, R2 ;  /* 0x0000001314137223 */ /* 0x000fc40000000002 */
[----:B------:R-:W-:Y:S02]  /*34bc0*/  FFMA R18, R25, R18, R0 ;  /* 0x0000001219127223 */ /* 0x000fe40000000000 */
[----:B---3--:R-:W-:-:S05]  /*34bd0*/  IMAD R8, R17, c[0x0][0x1b4], R8 ;  /* 0x00006d0011087a24 */ /* 0x008fca00078e0208 */
[----:B------:R0:W-:Y:S01]  /*34be0*/  STL [R1+0x640], R8 ;  /* 0x0006400801007387 */ /* 0x0001e20000100800 */
[----:B----4-:R-:W-:Y:S02]  /*34bf0*/  IMAD R9, R17, c[0x0][0x1a4], R9 ;  /* 0x0000690011097a24 */ /* 0x010fe400078e0209 */
[----:B------:R-:W-:-:S03]  /*34c00*/  FFMA R11, R10, R11, R4 ;  /* 0x0000000b0a0b7223 */ /* 0x000fc60000000004 */
[----:B------:R0:W-:Y:S02]  /*34c10*/  STL [R1+0x644], R9 ;  /* 0x0006440901007387 */ /* 0x0001e40000100800 */
[----:B------:R0:W-:Y:S02]  /*34c20*/  STL [R1+0x8e4], R11 ;  /* 0x0008e40b01007387 */ /* 0x0001e40000100800 */
[----:B------:R0:W-:Y:S02]  /*34c30*/  STL [R1+0x8e8], R23 ;  /* 0x0008e81701007387 */ /* 0x0001e40000100800 */
[----:B------:R0:W-:Y:S01]  /*34c40*/  STL [R1+0x290], R21 ;  /* 0x0002901501007387 */ /* 0x0001e20000100800 */
[----:B------:R0:W-:Y:S01]  /*34c50*/  STL [R1+0x8ec], R19 ;  /* 0x0008ec1301007387 */ /* 0x0001e20000100800 */
[----:B------:R0:W-:Y:S02]  /*34c60*/  STL [R1+0x8f0], R18 ;  /* 0x0008f01201007387 */ /* 0x0001e40000100800 */
[----:B------:R0:W-:Y:S02]  /*34c70*/  STL [R1+0x294], R24 ;  /* 0x0002941801007387 */ /* 0x0001e40000100800 */
[----:B------:R0:W-:Y:S01]  /*34c80*/  STL [R1+0x298], R29 ;  /* 0x0002981d01007387 */ /* 0x0001e20000100800 */
[----:B------:R0:W-:Y:S01]  /*34c90*/  STL [R1+0x29c], R28 ;  /* 0x00029c1c01007387 */ /* 0x0001e20000100800 */
[----:B------:R-:W-:Y:S01]  /*34ca0*/  @P0 CALL.REL.NOINC `(.L_x_1) ;  /* 0x0000001000000944 */ /* 0x000fe20003c00000 */
[----:B------:R-:W-:Y:S05]  /*34cb0*/  BRA `(.L_x_2) ;  /* 0xfffd858000007947 */ /* 0x000fea000383ffff */
.L_x_1:
[----:B------:R-:W-:Y:S01]  /*34cc0*/  IMAD.MOV.U32 R0, RZ, RZ, R21 ;  /* 0x000000ffff007224 */ /* 0x000fe200078e0015 */
[----:B------:R-:W-:Y:S01]  /*34cd0*/  MOV R2, R24 ;  /* 0x0000001800027202 */ /* 0x000fe20000000f00 */
[----:B------:R1:W-:Y:S04]  /*34ce0*/  STL [R1+0x4bc], R28 ;  /* 0x0004bc1c01007387 */ /* 0x0003e80000100800 */
[----:B------:R1:W-:Y:S04]  /*34cf0*/  STL [R1+0x4b8], R29 ;  /* 0x0004b81d01007387 */ /* 0x0003e80000100800 */
[----:B------:R1:W-:Y:S04]  /*34d00*/  STL [R1+0x4b0], R0 ;  /* 0x0004b00001007387 */ /* 0x0003e80000100800 */
[----:B------:R1:W-:Y:S02]  /*34d10*/  STL [R1+0x4b4], R2 ;  /* 0x0004b40201007387 */ /* 0x0003e40000100800 */
.L_x_0:
[----:B--2---:R-:W2:Y:S04]  /*34d20*/  LDL.LU R7, [R1+0x8e8] ;  /* 0x0008e80001077983 */ /* 0x004ea80000300800 */
[----:B0-----:R-:W3:Y:S04]  /*34d30*/  LDL.LU R8, [R1+0x8ec] ;  /* 0x0008ec0001087983 */ /* 0x001ee80000300800 */
[----:B-1----:R-:W4:Y:S04]  /*34d40*/  LDL.LU R0, [R1+0x8e4] ;  /* 0x0008e40001007983 */ /* 0x002f280000300800 */
[----:B------:R-:W5:Y:S01]  /*34d50*/  LDL.LU R5, [R1+0x8f0] ;  /* 0x0008f00001057983 */ /* 0x000f620000300800 */
[----:B------:R-:W-:-:S03]  /*34d60*/  MOV R6, 0x3dc6b27f ;  /* 0x3dc6b27f00067802 */ /* 0x000fc60000000f00 */
[----:B------:R-:W-:Y:S01]  /*34d70*/  BAR.SYNC.DEFER_BLOCKING 0x0 ;  /* 0x0000000000007b1d */ /* 0x000fe20000010000 */
[----:B--2---:R-:W-:Y:S02]  /*34d80*/  FSETP.GEU.AND P1, PT, R7, 1.175494350822287508e-38, PT ;  /* 0x008000000700780b */ /* 0x004fe40003f2e000 */
[----:B---3--:R-:W-:-:S03]  /*34d90*/  MOV R12, R8 ;  /* 0x00000008000c7202 */ /* 0x008fc60000000f00 */
[----:B------:R-:W0:Y:S01]  /*34da0*/  S2R R8, SR_TID.X ;  /* 0x0000000000087919 */ /* 0x000e220000002100 */
[C---:B----4-:R-:W-:Y:S01]  /*34db0*/  FMUL R2, R0.reuse, 8388608 ;  /* 0x4b00000000027820 */ /* 0x050fe20000400000 */
[----:B------:R-:W-:Y:S02]  /*34dc0*/  FSETP.GEU.AND P0, PT, R0, 1.175494350822287508e-38, PT ;  /* 0x008000000000780b */ /* 0x000fe40003f0e000 */
[----:B------:R1:W-:Y:S02]  /*34dd0*/  STL [R1+0xa4], R0 ;  /* 0x0000a40001007387 */ /* 0x0003e40000100800 */
[----:B------:R-:W-:Y:S02]  /*34de0*/  FSEL R2, R2, R0, !P0 ;  /* 0x0000000002027208 */ /* 0x000fe40004000000 */
[----:B------:R5:W-:Y:S01]  /*34df0*/  STL [R1+0x9c], R7 ;  /* 0x00009c0701007387 */ /* 0x000be20000100800 */
[----:B------:R-:W-:Y:S02]  /*34e00*/  FSEL R3, RZ, -23, P0 ;  /* 0xc1b80000ff037808 */ /* 0x000fe40000000000 */
[----:B------:R-:W-:-:S02]  /*34e10*/  ISETP.GE.U32.AND P0, PT, R2, 0x7f800000, PT ;  /* 0x7f8000000200780c */ /* 0x000fc40003f06070 */
[C---:B------:R-:W-:Y:S02]  /*34e20*/  FSETP.NEU.AND P3, PT, R2.reuse, RZ, PT ;  /* 0x000000ff0200720b */ /* 0x040fe40003f6d000 */
[----:B-1----:R-:W-:-:S04]  /*34e30*/  IADD3 R0, R2, -0x3f3504f3, RZ ;  /* 0xc0cafb0d02007810 */ /* 0x002fc80007ffe0ff */
[----:B------:R-:W-:-:S04]  /*34e40*/  LOP3.LUT R0, R0, 0xff800000, RZ, 0xc0, !PT ;  /* 0xff80000000007812 */ /* 0x000fc800078ec0ff */
[----:B------:R1:W2:Y:S02]  /*34e50*/  I2F R4, R0 ;  /* 0x0000000000047306 */ /* 0x0002a40000201400 */
[----:B-1----:R-:W-:-:S05]  /*34e60*/  IADD3 R0, R2, -R0, RZ ;  /* 0x8000000002007210 */ /* 0x002fca0007ffe0ff */
[----:B------:R-:W-:Y:S02]  /*34e70*/  FADD R0, R0, -1 ;  /* 0xbf80000000007421 */ /* 0x000fe40000000000 */
[----:B--2---:R-:W-:Y:S02]  /*34e80*/  FFMA.FTZ R4, R4, 1.1920928955078125e-07, R3 ;  /* 0x3400000004047823 */ /* 0x004fe40000010003 */
[----:B------:R-:W-:-:S04]  /*34e90*/  FFMA.FTZ R3, R0, R6, -0.16845393180847167969 ;  /* 0xbe2c7f3000037423 */ /* 0x000fc80000010006 */
[----:B------:R-:W-:-:S04]  /*34ea0*/  FFMA.FTZ R3, R0, R3, 0.1716887056827545166 ;  /* 0x3e2fcf2a00037423 */ /* 0x000fc80000010003 */
[----:B------:R-:W-:-:S04]  /*34eb0*/  FFMA.FTZ R3, R0, R3, -0.17900948226451873779 ;  /* 0xbe374e4300037423 */ /* 0x000fc80000010003 */
[----:B------:R-:W-:-:S04]  /*34ec0*/  FFMA.FTZ R3, R0, R3, 0.20512372255325317383 ;  /* 0x3e520bf400037423 */ /* 0x000fc80000010003 */
[----:B------:R-:W-:-:S04]  /*34ed0*/  FFMA.FTZ R3, R0, R3, -0.24046532809734344482 ;  /* 0xbe763c8b00037423 */ /* 0x000fc80000010003 */
[----:B------:R-:W-:-:S04]  /*34ee0*/  FFMA.FTZ R3, R0, R3, 0.28857114911079406738 ;  /* 0x3e93bf9900037423 */ /* 0x000fc80000010003 */
[----:B------:R-:W-:-:S04]  /*34ef0*/  FFMA.FTZ R3, R0, R3, -0.36067417263984680176 ;  /* 0xbeb8aa4900037423 */ /* 0x000fc80000010003 */
[----:B------:R-:W-:-:S04]  /*34f00*/  FFMA.FTZ R3, R0, R3, 0.48089820146560668945 ;  /* 0x3ef6384a00037423 */ /* 0x000fc80000010003 */
[----:B------:R-:W-:-:S04]  /*34f10*/  FFMA.FTZ R3, R0, R3, -0.72134751081466674805 ;  /* 0xbf38aa3b00037423 */ /* 0x000fc80000010003 */
[----:B------:R-:W-:-:S04]  /*34f20*/  FMUL R3, R0, R3 ;  /* 0x0000000300037220 */ /* 0x000fc80000400000 */
[----:B------:R-:W-:-:S04]  /*34f30*/  FMUL R3, R0, R3 ;  /* 0x0000000300037220 */ /* 0x000fc80000400000 */
[----:B------:R-:W-:Y:S02]  /*34f40*/  FFMA.FTZ R0, R0, 1.4426950216293334961, R3 ;  /* 0x3fb8aa3b00007823 */ /* 0x000fe40000010003 */
[----:B------:R-:W-:Y:S02]  /*34f50*/  FMUL R3, R7, 8388608 ;  /* 0x4b00000007037820 */ /* 0x000fe40000400000 */
[----:B------:R-:W-:Y:S02]  /*34f60*/  FADD R4, R4, R0 ;  /* 0x0000000004047221 */ /* 0x000fe40000000000 */
[----:B------:R-:W-:Y:S01]  /*34f70*/  @P0 IMAD.MOV.U32 R0, RZ, RZ, 0x7f800000 ;  /* 0x7f800000ff000424 */ /* 0x000fe200078e00ff */
[----:B------:R-:W-:Y:S02]  /*34f80*/  FSEL R3, R3, R7, !P1 ;  /* 0x0000000703037208 */ /* 0x000fe40004800000 */
[----:B-----5:R-:W-:Y:S01]  /*34f90*/  MOV R7, R5 ;  /* 0x0000000500077202 */ /* 0x020fe20000000f00 */
[----:B------:R-:W-:Y:S01]  /*34fa0*/  @P0 FFMA.FTZ R4, R2, R0, +INF ;  /* 0x7f80000002040423 */ /* 0x000fe20000010000 */
[----:B------:R-:W-:-:S02]  /*34fb0*/  IADD3 R0, R3, -0x3f3504f3, RZ ;  /* 0xc0cafb0d03007810 */ /* 0x000fc40007ffe0ff */
[----:B------:R-:W-:Y:S02]  /*34fc0*/  FSEL R2, RZ, -23, P1 ;  /* 0xc1b80000ff027808 */ /* 0x000fe40000800000 */
[----:B------:R-:W-:Y:S01]  /*34fd0*/  LOP3.LUT R0, R0, 0xff800000, RZ, 0xc0, !PT ;  /* 0xff80000000007812 */ /* 0x000fe200078ec0ff */
[----:B------:R1:W-:Y:S01]  /*34fe0*/  STL [R1+0x49c], R4 ;  /* 0x00049c0401007387 */ /* 0x0003e20000100800 */
[C---:B------:R-:W-:Y:S02]  /*34ff0*/  ISETP.GE.U32.AND P0, PT, R3.reuse, 0x7f800000, PT ;  /* 0x7f8000000300780c */ /* 0x040fe40003f06070 */
[C---:B------:R-:W-:Y:S01]  /*35000*/  FSETP.NEU.AND P2, PT, R3.reuse, RZ, PT ;  /* 0x000000ff0300720b */ /* 0x040fe20003f4d000 */
[----:B-1----:R1:W2:Y:S02]  /*35010*/  I2F R4, R0 ;  /* 0x0000000000047306 */ /* 0x0022a40000201400 */
        /* <DEDUP_REMOVED lines=17> */
[----:B------:R-:W-:-:S04]  /*35130*/  @P0 IMAD.MOV.U32 R0, RZ, RZ, 0x7f800000 ;  /* 0x7f800000ff000424 */ /* 0x000fc800078e00ff */
[----:B------:R-:W-:Y:S01]  /*35140*/  @P0 FFMA.FTZ R5, R3, R0, +INF ;  /* 0x7f80000003050423 */ /* 0x000fe20000010000 */
[----:B------:R-:W-:-:S04]  /*35150*/  FSETP.GEU.AND P0, PT, R12, 1.175494350822287508e-38, PT ;  /* 0x008000000c00780b */ /* 0x000fc80003f0e000 */
[----:B------:R-:W-:Y:S01]  /*35160*/  FSEL R2, R2, R12, !P0 ;  /* 0x0000000c02027208 */ /* 0x000fe20004000000 */
[----:B------:R1:W-:Y:S01]  /*35170*/  STL [R1+0x498], R5 ;  /* 0x0004980501007387 */ /* 0x0003e20000100800 */
[----:B------:R-:W-:Y:S02]  /*35180*/  FSEL R3, RZ, -23, P0 ;  /* 0xc1b80000ff037808 */ /* 0x000fe40000000000 */
[C---:B------:R-:W-:Y:S01]  /*35190*/  IADD3 R0, R2.reuse, -0x3f3504f3, RZ ;  /* 0xc0cafb0d02007810 */ /* 0x040fe20007ffe0ff */
[----:B------:R-:W-:Y:S01]  /*351a0*/  STL [R1+0x1434], R12 ;  /* 0x0014340c01007387 */ /* 0x000fe20000100800 */
[----:B------:R-:W-:Y:S02]  /*351b0*/  ISETP.GE.U32.AND P0, PT, R2, 0x7f800000, PT ;  /* 0x7f8000000200780c */ /* 0x000fe40003f06070 */
[----:B------:R-:W-:Y:S02]  /*351c0*/  LOP3.LUT R0, R0, 0xff800000, RZ, 0xc0, !PT ;  /* 0xff80000000007812 */ /* 0x000fe400078ec0ff */
[----:B------:R-:W-:-:S02]  /*351d0*/  FSETP.NEU.AND P1, PT, R2, RZ, PT ;  /* 0x000000ff0200720b */ /* 0x000fc40003f2d000 */
[----:B------:R2:W3:Y:S02]  /*351e0*/  I2F R4, R0 ;  /* 0x0000000000047306 */ /* 0x0004e40000201400 */
[----:B--2---:R-:W-:-:S05]  /*351f0*/  IADD3 R0, R2, -R0, RZ ;  /* 0x8000000002007210 */ /* 0x004fca0007ffe0ff */
[----:B------:R-:W-:Y:S02]  /*35200*/  FADD R0, R0, -1 ;  /* 0xbf80000000007421 */ /* 0x000fe40000000000 */
[----:B---3--:R-:W-:Y:S02]  /*35210*/  FFMA.FTZ R4, R4, 1.1920928955078125e-07, R3 ;  /* 0x3400000004047823 */ /* 0x008fe40000010003 */
        /* <DEDUP_REMOVED lines=11> */
[----:B------:R-:W-:-:S04]  /*352d0*/  FFMA.FTZ R0, R0, 1.4426950216293334961, R3 ;  /* 0x3fb8aa3b00007823 */ /* 0x000fc80000010003 */
[----:B-1----:R-:W-:Y:S01]  /*352e0*/  FADD R5, R4, R0 ;  /* 0x0000000004057221 */ /* 0x002fe20000000000 */
[----:B------:R-:W-:Y:S01]  /*352f0*/  MOV R4, R7 ;  /* 0x0000000700047202 */ /* 0x000fe20000000f00 */
[----:B------:R-:W-:Y:S01]  /*35300*/  @P0 IMAD.MOV.U32 R0, RZ, RZ, 0x7f800000 ;  /* 0x7f800000ff000424 */ /* 0x000fe200078e00ff */
[----:B------:R-:W1:Y:S03]  /*35310*/  S2R R7, SR_TID.X ;  /* 0x0000000000077919 */ /* 0x000e660000002100 */
[----:B------:R-:W-:Y:S01]  /*35320*/  @P0 FFMA.FTZ R5, R2, R0, +INF ;  /* 0x7f80000002050423 */ /* 0x000fe20000010000 */
[C---:B------:R-:W-:Y:S01]  /*35330*/  FSETP.GEU.AND P0, PT, R4.reuse, 1.175494350822287508e-38, PT ;  /* 0x008000000400780b */ /* 0x040fe20003f0e000 */
[----:B------:R-:W-:-:S03]  /*35340*/  FMUL R0, R4, 8388608 ;  /* 0x4b00000004007820 */ /* 0x000fc60000400000 */
[----:B------:R2:W-:Y:S01]  /*35350*/  STL [R1+0x494], R5 ;  /* 0x0004940501007387 */ /* 0x0005e20000100800 */
[----:B------:R-:W-:Y:S02]  /*35360*/  FSEL R2, RZ, -23, P0 ;  /* 0xc1b80000ff027808 */ /* 0x000fe40000000000 */
[----:B--2---:R-:W-:-:S04]  /*35370*/  FSEL R5, R0, R4, !P0 ;  /* 0x0000000400057208 */ /* 0x004fc80004000000 */
[----:B------:R-:W-:Y:S01]  /*35380*/  IADD3 R0, R5, -0x3f3504f3, RZ ;  /* 0xc0cafb0d05007810 */ /* 0x000fe20007ffe0ff */
[----:B------:R2:W-:Y:S01]  /*35390*/  STL [R1+0xbc], R5 ;  /* 0x0000bc0501007387 */ /* 0x0005e20000100800 */
[C---:B-1----:R-:W-:Y:S02]  /*353a0*/  LOP3.LUT R9, R7.reuse, 0xe0, RZ, 0xc0, !PT ;  /* 0x000000e007097812 */ /* 0x042fe400078ec0ff */
[----:B------:R-:W-:Y:S02]  /*353b0*/  LOP3.LUT R0, R0, 0xff800000, RZ, 0xc0, !PT ;  /* 0xff80000000007812 */ /* 0x000fe400078ec0ff */
[----:B------:R-:W-:Y:S02]  /*353c0*/  LOP3.LUT R10, R7, 0x1c, RZ, 0xc0, !PT ;  /* 0x0000001c070a7812 */ /* 0x000fe400078ec0ff */
[----:B------:R1:W2:Y:S02]  /*353d0*/  I2F R3, R0 ;  /* 0x0000000000037306 */ /* 0x0002a40000201400 */
[----:B-1----:R-:W-:-:S05]  /*353e0*/  IADD3 R0, R5, -R0, RZ ;  /* 0x8000000005007210 */ /* 0x002fca0007ffe0ff */
[----:B------:R-:W-:Y:S02]  /*353f0*/  FADD R0, R0, -1 ;  /* 0xbf80000000007421 */ /* 0x000fe40000000000 */
[----:B--2---:R-:W-:Y:S02]  /*35400*/  FFMA.FTZ R5, R3, 1.1920928955078125e-07, R2 ;  /* 0x3400000003057823 */ /* 0x004fe40000010002 */
[----:B------:R-:W-:Y:S02]  /*35410*/  FFMA.FTZ R2, R0, R6, -0.16845393180847167969 ;  /* 0xbe2c7f3000027423 */ /* 0x000fe40000010006 */
[----:B0-----:R-:W-:Y:S02]  /*35420*/  IMAD.SHL.U32 R6, R8, 0x800, RZ ;  /* 0x0000080008067824 */ /* 0x001fe400078e00ff */
[----:B------:R-:W-:-:S03]  /*35430*/  FFMA.FTZ R2, R0, R2, 0.1716887056827545166 ;  /* 0x3e2fcf2a00027423 */ /* 0x000fc60000010002 */
[----:B------:R-:W-:Y:S01]  /*35440*/  LOP3.LUT R6, R6, 0x3000, RZ, 0xc0, !PT ;  /* 0x0000300006067812 */ /* 0x000fe200078ec0ff */
        /* <DEDUP_REMOVED lines=9> */
[----:B------:R-:W-:Y:S01]  /*354e0*/  FFMA.FTZ R3, R0, 1.4426950216293334961, R2 ;  /* 0x3fb8aa3b00037823 */ /* 0x000fe20000010002 */
[----:B------:R-:W-:Y:S01]  /*354f0*/  SHF.L.U32 R2, R8, 0x9, RZ ;  /* 0x0000000908027819 */ /* 0x000fe200000006ff */
[----:B------:R-:W-:Y:S01]  /*35500*/  IMAD R0, R9, 0x2, R10 ;  /* 0x0000000209007824 */ /* 0x000fe200078e020a */
[----:B------:R-:W-:Y:S01]  /*35510*/  LOP3.LUT R9, R7, 0x3, RZ, 0xc0, !PT ;  /* 0x0000000307097812 */ /* 0x000fe200078ec0ff */
[----:B------:R-:W0:Y:S01]  /*35520*/  S2R R10, SR_CTAID.X ;  /* 0x00000000000a7919 */ /* 0x000e220000002500 */
[----:B------:R-:W-:Y:S02]  /*35530*/  LOP3.LUT R2, R2, 0x3000, RZ, 0xc0, !PT ;  /* 0x0000300002027812 */ /* 0x000fe400078ec0ff */
[----:B------:R-:W-:Y:S02]  /*35540*/  SHF.L.U32 R0, R0, 0x2, RZ ;  /* 0x0000000200007819 */ /* 0x000fe400000006ff */
[----:B------:R-:W-:Y:S02]  /*35550*/  LEA R2, R9, R2, 0x5 ;  /* 0x0000000209027211 */ /* 0x000fe400078e28ff */
[----:B------:R-:W-:-:S02]  /*35560*/  LOP3.LUT R9, R7, 0xff, RZ, 0xc0, !PT ;  /* 0x000000ff07097812 */ /* 0x000fc400078ec0ff */
[----:B------:R-:W-:Y:S02]  /*35570*/  LOP3.LUT R0, R2, R0, RZ, 0x3c, !PT ;  /* 0x0000000002007212 */ /* 0x000fe400078e3cff */
[----:B------:R-:W-:Y:S02]  /*35580*/  LEA R6, R9, R6, 0x4 ;  /* 0x0000000609067211 */ /* 0x000fe400078e20ff */
[----:B------:R-:W1:Y:S04]  /*35590*/  S2R R9, SR_CTAID.Y ;  /* 0x0000000000097919 */ /* 0x000e680000002600 */
[----:B------:R2:W-:Y:S01]  /*355a0*/  STL [R1+0x10e0], R0 ;  /* 0x0010e00001007387 */ /* 0x0005e20000100800 */
[----:B0-----:R-:W-:Y:S01]  /*355b0*/  PRMT R7, R7, 0x6540, R10 ;  /* 0x0000654007077816 */ /* 0x001fe2000000000a */
[----:B--2---:R-:W-:-:S04]  /*355c0*/  FADD R0, R5, R3 ;  /* 0x0000000305007221 */ /* 0x004fc80000000000 */
[----:B------:R-:W-:Y:S01]  /*355d0*/  IMAD R3, R7, c[0x0][0x1c4], RZ ;  /* 0x0000710007037a24 */ /* 0x000fe200078e02ff */
[----:B------:R-:W-:Y:S01]  /*355e0*/  SHF.L.U32 R7, R8, 0x3, RZ ;  /* 0x0000000308077819 */ /* 0x000fe200000006ff */
[----:B------:R0:W-:Y:S03]  /*355f0*/  STL [R1+0x490], R0 ;  /* 0x0004900001007387 */ /* 0x0001e60000100800 */
[C---:B------:R-:W-:Y:S01]  /*35600*/  SHF.L.U32 R2, R3.reuse, 0x1, RZ ;  /* 0x0000000103027819 */ /* 0x040fe200000006ff */
[----:B------:R-:W-:Y:S01]  /*35610*/  IMAD.HI R3, R3, 0x2, RZ ;  /* 0x0000000203037827 */ /* 0x000fe200078e02ff */
[----:B------:R-:W-:-:S03]  /*35620*/  LOP3.LUT R7, R7, 0x38, RZ, 0xc0, !PT ;  /* 0x0000003807077812 */ /* 0x000fc600078ec0ff */
[----:B-1----:R-:W-:-:S04]  /*35630*/  IMAD R5, R9, c[0x0][0x1c0], RZ ;  /* 0x0000700009057a24 */ /* 0x002fc800078e02ff */
[C---:B------:R-:W-:Y:S02]  /*35640*/  IMAD.SHL.U32 R6, R5.reuse, 0x2, RZ ;  /* 0x0000000205067824 */ /* 0x040fe400078e00ff */
[----:B------:R-:W-:-:S03]  /*35650*/  IMAD.HI R5, R5, 0x2, RZ ;  /* 0x0000000205057827 */ /* 0x000fc600078e02ff */
[----:B------:R-:W-:Y:S01]  /*35660*/  IADD3 R2, P0, P4, R2, c[0x0][0x178], R6 ;  /* 0x00005e0002027a10 */ /* 0x000fe20007c1e006 */
[----:B------:R-:W-:-:S03]  /*35670*/  IMAD.SHL.U32 R6, R8, 0x4, RZ ;  /* 0x0000000408067824 */ /* 0x000fc600078e00ff */
[----:B------:R-:W-:Y:S01]  /*35680*/  IADD3.X R3, R3, c[0x0][0x17c], R5, P0, P4 ;  /* 0x00005f0003037a10 */ /* 0x000fe200007e8405 */
[----:B------:R1:W-:Y:S01]  /*35690*/  STL [R1+0xf94], R2 ;  /* 0x000f940201007387 */ /* 0x0003e20000100800 */
[----:B------:R-:W-:Y:S02]  /*356a0*/  SHF.R.U32.HI R5, RZ, 0x1, R8 ;  /* 0x00000001ff057819 */ /* 0x000fe40000011608 */
[----:B------:R-:W-:Y:S01]  /*356b0*/  LOP3.LUT R6, R6, 0x3c0, RZ, 0xc0, !PT ;  /* 0x000003c006067812 */ /* 0x000fe200078ec0ff */
[----:B------:R-:W-:Y:S01]  /*356c0*/  STL [R1+0xf90], R3 ;  /* 0x000f900301007387 */ /* 0x000fe20000100800 */
[----:B------:R-:W-:-:S03]  /*356d0*/  LOP3.LUT R5, R5, 0x4, RZ, 0xc0, !PT ;  /* 0x0000000405057812 */ /* 0x000fc600078ec0ff */
[----:B------:R-:W2:Y:S01]  /*356e0*/  LDL.LU R12, [R1+0x248] ;  /* 0x00024800010c7983 */ /* 0x000ea20000300800 */
[----:B0-----:R-:W-:-:S05]  /*356f0*/  IADD3 R0, R5, R7, R6 ;  /* 0x0000000705007210 */ /* 0x001fca0007ffe006 */
[----:B------:R-:W-:Y:S04]  /*35700*/  STL [R1+0x4c0], R0 ;  /* 0x0004c00001007387 */ /* 0x000fe80000100800 */
[----:B--2---:R0:W-:Y:S04]  /*35710*/  STL [R1+0x14b0], R12 ;  /* 0x0014b00c01007387 */ /* 0x0041e80000100800 */
[----:B-1----:R-:W2:Y:S04]  /*35720*/  LDL.LU R2, [R1+0x24c] ;  /* 0x00024c0001027983 */ /* 0x002ea80000300800 */
[----:B--2---:R1:W-:Y:S04]  /*35730*/  STL [R1+0x14b4], R2 ;  /* 0x0014b40201007387 */ /* 0x0043e80000100800 */
[----:B0-----:R-:W2:Y:S04]  /*35740*/  LDL.LU R12, [R1+0x238] ;  /* 0x00023800010c7983 */ /* 0x001ea80000300800 */
[----:B--2---:R0:W-:Y:S04]  /*35750*/  STL [R1+0x14b8], R12 ;  /* 0x0014b80c01007387 */ /* 0x0041e80000100800 */
[----:B------:R-:W2:Y:S04]  /*35760*/  LDL.LU R0, [R1+0x23c] ;  /* 0x00023c0001007983 */ /* 0x000ea80000300800 */
[----:B-1----:R-:W3:Y:S04]  /*35770*/  LDL.LU R2, [R1+0x258] ;  /* 0x0002580001027983 */ /* 0x002ee80000300800 */
[----:B--2---:R-:W-:Y:S04]  /*35780*/  STL [R1+0x90], R0 ;  /* 0x0000900001007387 */ /* 0x004fe80000100800 */
[----:B---3--:R1:W-:Y:S04]  /*35790*/  STL [R1+0x14bc], R2 ;  /* 0x0014bc0201007387 */ /* 0x0083e80000100800 */
[----:B0-----:R-:W2:Y:S04]  /*357a0*/  LDL.LU R12, [R1+0x25c] ;  /* 0x00025c00010c7983 */ /* 0x001ea80000300800 */
[----:B--2---:R-:W-:Y:S04]  /*357b0*/  STL [R1+0x14c4], R12 ;  /* 0x0014c40c01007387 */ /* 0x004fe80000100800 */
[----:B-1----:R-:W2:Y:S04]  /*357c0*/  LDL.LU R2, [R1+0x268] ;  /* 0x0002680001027983 */ /* 0x002ea80000300800 */
[----:B--2---:R-:W-:Y:S04]  /*357d0*/  STL [R1+0x14c8], R2 ;  /* 0x0014c80201007387 */ /* 0x004fe80000100800 */
[----:B------:R-:W2:Y:S04]  /*357e0*/  LDL.LU R0, [R1+0x26c] ;  /* 0x00026c0001007983 */ /* 0x000ea80000300800 */
[----:B--2---:R0:W-:Y:S04]  /*357f0*/  STL [R1+0x14cc], R0 ;  /* 0x0014cc0001007387 */ /* 0x0041e80000100800 */
[----:B0-----:R-:W2:Y:S04]  /*35800*/  LDL.LU R0, [R1+0x278] ;  /* 0x0002780001007983 */ /* 0x001ea80000300800 */
[----:B------:R-:W3:Y:S04]  /*35810*/  LDL.LU R12, [R1+0x27c] ;  /* 0x00027c00010c7983 */ /* 0x000ee80000300800 */
[----:B--2---:R0:W-:Y:S04]  /*35820*/  STL [R1+0x7c], R0 ;  /* 0x00007c0001007387 */ /* 0x0041e80000100800 */
[----:B---3--:R1:W-:Y:S04]  /*35830*/  STL [R1+0x14d0], R12 ;  /* 0x0014d00c01007387 */ /* 0x0083e80000100800 */
[----:B------:R-:W2:Y:S04]  /*35840*/  LDL.LU R2, [R1+0x288] ;  /* 0x0002880001027983 */ /* 0x000ea80000300800 */
[----:B--2---:R2:W-:Y:S04]  /*35850*/  STL [R1+0x14d4], R2 ;  /* 0x0014d40201007387 */ /* 0x0045e80000100800 */
[----:B0-----:R-:W3:Y:S04]  /*35860*/  LDL.LU R0, [R1+0x28c] ;  /* 0x00028c0001007983 */ /* 0x001ee80000300800 */
[----:B---3--:R0:W-:Y:S04]  /*35870*/  STL [R1+0x14d8], R0 ;  /* 0x0014d80001007387 */ /* 0x0081e80000100800 */
[----:B-1----:R-:W3:Y:S04]  /*35880*/  LDL.LU R12, [R1+0x368] ;  /* 0x00036800010c7983 */ /* 0x002ee80000300800 */
[----:B---3--:R1:W-:Y:S04]  /*35890*/  STL [R1+0x14dc], R12 ;  /* 0x0014dc0c01007387 */ /* 0x0083e80000100800 */
[----:B--2---:R-:W2:Y:S04]  /*358a0*/  LDL.LU R2, [R1+0x36c] ;  /* 0x00036c0001027983 */ /* 0x004ea80000300800 */
        /* <DEDUP_REMOVED lines=34> */
[----:B---3--:R-:W-:Y:S04]  /*35ad0*/  STL [R1+0x1524], R12 ;  /* 0x0015240c01007387 */ /* 0x008fe80000100800 */
[----:B--2---:R-:W2:Y:S04]  /*35ae0*/  LDL.LU R2, [R1+0x2bc] ;  /* 0x0002bc0001027983 */ /* 0x004ea80000300800 */
[----:B--2---:R-:W-:Y:S04]  /*35af0*/  STL [R1+0x1528], R2 ;  /* 0x0015280201007387 */ /* 0x004fe80000100800 */
[----:B0-----:R-:W2:Y:S04]  /*35b00*/  LDL.LU R0, [R1+0x2d8] ;  /* 0x0002d80001007983 */ /* 0x001ea80000300800 */
[----:B--2---:R0:W-:Y:S04]  /*35b10*/  STL [R1+0x152c], R0 ;  /* 0x00152c0001007387 */ /* 0x0041e80000100800 */
[----:B0-----:R-:W2:Y:S04]  /*35b20*/  LDL.LU R0, [R1+0x2dc] ;  /* 0x0002dc0001007983 */ /* 0x001ea80000300800 */
[----:B------:R-:W3:Y:S04]  /*35b30*/  LDL.LU R12, [R1+0x388] ;  /* 0x00038800010c7983 */ /* 0x000ee80000300800 */
[----:B--2---:R0:W-:Y:S04]  /*35b40*/  STL [R1+0x18], R0 ;  /* 0x0000180001007387 */ /* 0x0041e80000100800 */
[----:B---3--:R1:W-:Y:S04]  /*35b50*/  STL [R1+0x1530], R12 ;  /* 0x0015300c01007387 */ /* 0x0083e80000100800 */
[----:B------:R-:W2:Y:S04]  /*35b60*/  LDL.LU R2, [R1+0x38c] ;  /* 0x00038c0001027983 */ /* 0x000ea80000300800 */
[----:B0-----:R-:W3:Y:S04]  /*35b70*/  LDL.LU R0, [R1+0x358] ;  /* 0x0003580001007983 */ /* 0x001ee80000300800 */
[----:B-1----:R-:W4:Y:S04]  /*35b80*/  LDL.LU R12, [R1+0x35c] ;  /* 0x00035c00010c7983 */ /* 0x002f280000300800 */
[----:B------:R-:W5:Y:S04]  /*35b90*/  LDL.LU R5, [R1+0x338] ;  /* 0x0003380001057983 */ /* 0x000f680000300800 */
[----:B------:R-:W2:Y:S01]  /*35ba0*/  LDL.LU R3, [R1+0x33c] ;  /* 0x00033c0001037983 */ /* 0x000ea20000300800 */
[----:B------:R-:W-:-:S02]  /*35bb0*/  FSETP.GT.AND P0, PT, |R4|, 8.50705917302346158658e+37, PT ;  /* 0x7e8000000400780b */ /* 0x000fc40003f04200 */
[----:B------:R-:W-:Y:S01]  /*35bc0*/  FSETP.GEU.AND P4, PT, |R4|, 1.175494350822287508e-38, PT ;  /* 0x008000000400780b */ /* 0x000fe20003f8e200 */
[----:B-----5:R0:W-:Y:S04]  /*35bd0*/  STL [R1+0x4], R5 ;  /* 0x0000040501007387 */ /* 0x0201e80000100800 */
        /* <DEDUP_REMOVED lines=23> */
[----:B0-----:R-:W5:Y:S04]  /*35d50*/  LDL.LU R5, [R1+0x5e8] ;  /* 0x0005e80001057983 */ /* 0x001f680000300800 */
[----:B------:R0:W-:Y:S04]  /*35d60*/  STL [R1+0x14c0], R4 ;  /* 0x0014c00401007387 */ /* 0x0001e80000100800 */
[----:B0-----:R-:W5:Y:S01]  /*35d70*/  LDL R4, [R1+0x4] ;  /* 0x0000040001047983 */ /* 0x001f620000100800 */
[----:B----4-:R-:W-:-:S02]  /*35d80*/  @P0 FMUL R12, R12, 0.25 ;  /* 0x3e8000000c0c0820 */ /* 0x010fc40000400000 */
[----:B---3--:R-:W-:Y:S02]  /*35d90*/  @P0 FMUL R0, R0, 0.25 ;  /* 0x3e80000000000820 */ /* 0x008fe40000400000 */
[----:B--2---:R-:W-:Y:S02]  /*35da0*/  @P0 FMUL R2, R2, 0.25 ;  /* 0x3e80000002020820 */ /* 0x004fe40000400000 */
[----:B-----5:R-:W-:-:S05]  /*35db0*/  @P0 FMUL R6, R6, 0.25 ;  /* 0x3e80000006060820 */ /* 0x020fca0000400000 */
[----:B------:R0:W-:Y:S04]  /*35dc0*/  STL [R1+0x14ac], R6 ;  /* 0x0014ac0601007387 */ /* 0x0001e80000100800 */
[----:B0-----:R-:W2:Y:S01]  /*35dd0*/  LDL R6, [R1+0x18] ;  /* 0x0000180001067983 */ /* 0x001ea20000100800 */
[----:B------:R-:W-:-:S05]  /*35de0*/  @P0 FMUL R4, R4, 0.25 ;  /* 0x3e80000004040820 */ /* 0x000fca0000400000 */
[----:B------:R0:W-:Y:S04]  /*35df0*/  @P0 STL [R1+0x4], R4 ;  /* 0x0000040401000387 */ /* 0x0001e80000100800 */
[----:B0-----:R-:W3:Y:S04]  /*35e00*/  LDL R4, [R1+0x7c] ;  /* 0x00007c0001047983 */ /* 0x001ee80000100800 */
[----:B------:R0:W-:Y:S04]  /*35e10*/  STL [R1+0x8], R12 ;  /* 0x0000080c01007387 */ /* 0x0001e80000100800 */
[----:B0-----:R-:W4:Y:S04]  /*35e20*/  LDL.LU R12, [R1+0x1530] ;  /* 0x00153000010c7983 */ /* 0x001f280000300800 */
[----:B------:R0:W-:Y:S04]  /*35e30*/  STL [R1+0xc], R0 ;  /* 0x00000c0001007387 */ /* 0x0001e80000100800 */
[----:B0-----:R-:W5:Y:S04]  /*35e40*/  LDL.LU R0, [R1+0x152c] ;  /* 0x00152c0001007983 */ /* 0x001f680000300800 */
[----:B------:R0:W-:Y:S04]  /*35e50*/  STL [R1+0x10], R2 ;  /* 0x0000100201007387 */ /* 0x0001e80000100800 */
[----:B0-----:R-:W3:Y:S01]  /*35e60*/  LDL.LU R2, [R1+0x1528] ;  /* 0x0015280001027983 */ /* 0x001ee20000300800 */
[----:B--2---:R-:W-:-:S02]  /*35e70*/  @P0 FMUL R6, R6, 0.25 ;  /* 0x3e80000006060820 */ /* 0x004fc40000400000 */
[----:B----4-:R-:W-:-:S05]  /*35e80*/  @P0 FMUL R12, R12, 0.25 ;  /* 0x3e8000000c0c0820 */ /* 0x010fca0000400000 */
[----:B------:R0:W-:Y:S01]  /*35e90*/  STL [R1+0x14], R12 ;  /* 0x0000140c01007387 */ /* 0x0001e20000100800 */
[----:B-----5:R-:W-:-:S03]  /*35ea0*/  @P0 FMUL R0, R0, 0.25 ;  /* 0x3e80000000000820 */ /* 0x020fc60000400000 */
[----:B0-----:R-:W2:Y:S04]  /*35eb0*/  LDL.LU R12, [R1+0x1524] ;  /* 0x00152400010c7983 */ /* 0x001ea80000300800 */
[----:B------:R0:W-:Y:S01]  /*35ec0*/  @P0 STL [R1+0x18], R6 ;  /* 0x0000180601000387 */ /* 0x0001e20000100800 */
[----:B---3--:R-:W-:-:S03]  /*35ed0*/  @P0 FMUL R2, R2, 0.25 ;  /* 0x3e80000002020820 */ /* 0x008fc60000400000 */
[----:B0-----:R-:W3:Y:S04]  /*35ee0*/  LDL R6, [R1+0x90] ;  /* 0x0000900001067983 */ /* 0x001ee80000100800 */
[----:B------:R0:W-:Y:S04]  /*35ef0*/  STL [R1+0x1c], R0 ;  /* 0x00001c0001007387 */ /* 0x0001e80000100800 */
[----:B0-----:R-:W4:Y:S04]  /*35f00*/  LDL.LU R0, [R1+0x1520] ;  /* 0x0015200001007983 */ /* 0x001f280000300800 */
[----:B------:R0:W-:Y:S04]  /*35f10*/  STL [R1+0x20], R2 ;  /* 0x0000200201007387 */ /* 0x0001e80000100800 */
[----:B0-----:R-:W5:Y:S01]  /*35f20*/  LDL.LU R2, [R1+0x151c] ;  /* 0x00151c0001027983 */ /* 0x001f620000300800 */
[----:B--2---:R-:W-:-:S05]  /*35f30*/  @P0 FMUL R12, R12, 0.25 ;  /* 0x3e8000000c0c0820 */ /* 0x004fca0000400000 */
[----:B------:R0:W-:Y:S04]  /*35f40*/  STL [R1+0x24], R12 ;  /* 0x0000240c01007387 */ /* 0x0001e80000100800 */
[----:B0-----:R-:W2:Y:S01]  /*35f50*/  LDL.LU R12, [R1+0x1518] ;  /* 0x00151800010c7983 */ /* 0x001ea20000300800 */
[----:B----4-:R-:W-:-:S05]  /*35f60*/  @P0 FMUL R0, R0, 0.25 ;  /* 0x3e80000000000820 */ /* 0x010fca0000400000 */
[----:B------:R0:W-:Y:S01]  /*35f70*/  STL [R1+0x28], R0 ;  /* 0x0000280001007387 */ /* 0x0001e20000100800 */
[----:B-----5:R-:W-:-:S03]  /*35f80*/  @P0 FMUL R2, R2, 0.25 ;  /* 0x3e80000002020820 */ /* 0x020fc60000400000 */
        /* <DEDUP_REMOVED lines=57> */
[----:B------:R-:W-:Y:S02]  /*36320*/  @P0 FMUL R4, R4, 0.25 ;  /* 0x3e80000004040820 */ /* 0x000fe40000400000 */
[----:B--2---:R-:W-:-:S05]  /*36330*/  @P0 FMUL R12, R12, 0.25 ;  /* 0x3e8000000c0c0820 */ /* 0x004fca0000400000 */
[----:B------:R0:W-:Y:S04]  /*36340*/  STL [R1+0x78], R12 ;  /* 0x0000780c01007387 */ /* 0x0001e80000100800 */
[----:B0-----:R-:W2:Y:S01]  /*36350*/  LDL.LU R12, [R1+0x14c4] ;  /* 0x0014c400010c7983 */ /* 0x001ea20000300800 */
[----:B----4-:R-:W-:-:S05]  /*36360*/  @P0 FMUL R0, R0, 0.25 ;  /* 0x3e80000000000820 */ /* 0x010fca0000400000 */
[----:B------:R0:W-:Y:S04]  /*36370*/  STL [R1+0x1458], R0 ;  /* 0x0014580001007387 */ /* 0x0001e80000100800 */
[----:B------:R1:W-:Y:S01]  /*36380*/  @P0 STL [R1+0x7c], R4 ;  /* 0x00007c0401000387 */ /* 0x0003e20000100800 */
[----:B-----5:R-:W-:Y:S01]  /*36390*/  @P0 FMUL R2, R2, 0.25 ;  /* 0x3e80000002020820 */ /* 0x020fe20000400000 */
[----:B0-----:R-:W-:Y:S02]  /*363a0*/  MOV R0, R4 ;  /* 0x0000000400007202 */ /* 0x001fe40000000f00 */
[----:B-1----:R-:W4:Y:S04]  /*363b0*/  LDL.LU R4, [R1+0x14c0] ;  /* 0x0014c00001047983 */ /* 0x002f280000300800 */
[----:B------:R0:W-:Y:S04]  /*363c0*/  STL [R1+0x84], R2 ;  /* 0x0000840201007387 */ /* 0x0001e80000100800 */
[----:B0-----:R-:W5:Y:S01]  /*363d0*/  LDL.LU R2, [R1+0x14bc] ;  /* 0x0014bc0001027983 */ /* 0x001f620000300800 */
[----:B--2---:R-:W-:-:S05]  /*363e0*/  @P0 FMUL R12, R12, 0.25 ;  /* 0x3e8000000c0c0820 */ /* 0x004fca0000400000 */
[----:B------:R0:W-:Y:S04]  /*363f0*/  STL [R1+0x88], R12 ;  /* 0x0000880c01007387 */ /* 0x0001e80000100800 */
[----:B0-----:R-:W2:Y:S01]  /*36400*/  LDL.LU R12, [R1+0x14b8] ;  /* 0x0014b800010c7983 */ /* 0x001ea20000300800 */
[----:B-----5:R-:W-:-:S05]  /*36410*/  @P0 FMUL R2, R2, 0.25 ;  /* 0x3e80000002020820 */ /* 0x020fca0000400000 */
[----:B------:R0:W-:Y:S04]  /*36420*/  STL [R1+0x8c], R2 ;  /* 0x00008c0201007387 */ /* 0x0001e80000100800 */
[----:B0-----:R-:W5:Y:S01]  /*36430*/  LDL.LU R2, [R1+0x14b4] ;  /* 0x0014b40001027983 */ /* 0x001f620000300800 */
[----:B---3--:R-:W-:Y:S02]  /*36440*/  @P0 FMUL R6, R6, 0.25 ;  /* 0x3e80000006060820 */ /* 0x008fe40000400000 */
[----:B--2---:R-:W-:-:S05]  /*36450*/  @P0 FMUL R12, R12, 0.25 ;  /* 0x3e8000000c0c0820 */ /* 0x004fca0000400000 */
[----:B------:R0:W-:Y:S04]  /*36460*/  STL [R1+0x94], R12 ;  /* 0x0000940c01007387 */ /* 0x0001e80000100800 */
[----:B0-----:R-:W2:Y:S04]  /*36470*/  LDL.LU R12, [R1+0x14b0] ;  /* 0x0014b000010c7983 */ /* 0x001ea80000300800 */
[----:B------:R-:W-:Y:S01]  /*36480*/  @P0 STL [R1+0x90], R6 ;  /* 0x0000900601000387 */ /* 0x000fe20000100800 */
[----:B-----5:R-:W-:-:S05]  /*36490*/  @P0 FMUL R2, R2, 0.25 ;  /* 0x3e80000002020820 */ /* 0x020fca0000400000 */
[----:B------:R0:W-:Y:S02]  /*364a0*/  STL [R1+0x1444], R2 ;  /* 0x0014440201007387 */ /* 0x0001e40000100800 */
[----:B0-----:R-:W-:Y:S02]  /*364b0*/  MOV R2, R6 ;  /* 0x0000000600027202 */ /* 0x001fe40000000f00 */
[----:B------:R-:W3:Y:S01]  /*364c0*/  LDL.LU R6, [R1+0x14ac] ;  /* 0x0014ac0001067983 */ /* 0x000ee20000300800 */
[----:B------:R-:W-:Y:S02]  /*364d0*/  @P0 FMUL R8, R8, 0.25 ;  /* 0x3e80000008080820 */ /* 0x000fe40000400000 */
[----:B------:R-:W-:Y:S02]  /*364e0*/  @P0 FMUL R7, R7, 0.25 ;  /* 0x3e80000007070820 */ /* 0x000fe40000400000 */
[----:B----4-:R-:W-:Y:S02]  /*364f0*/  @P0 FMUL R4, R4, 0.25 ;  /* 0x3e80000004040820 */ /* 0x010fe40000400000 */
[----:B------:R-:W-:-:S02]  /*36500*/  @!P4 FMUL R8, R8, 16777216 ;  /* 0x4b8000000808c820 */ /* 0x000fc40000400000 */
[----:B------:R-:W-:Y:S02]  /*36510*/  @P0 FMUL R5, R5, 0.25 ;  /* 0x3e80000005050820 */ /* 0x000fe40000400000 */
[----:B------:R-:W-:Y:S02]  /*36520*/  @!P4 FMUL R7, R7, 16777216 ;  /* 0x4b8000000707c820 */ /* 0x000fe40000400000 */
[----:B------:R-:W-:Y:S02]  /*36530*/  @P0 FMUL R9, R9, 0.25 ;  /* 0x3e80000009090820 */ /* 0x000fe40000400000 */
[----:B------:R-:W-:Y:S02]  /*36540*/  @P0 FMUL R10, R10, 0.25 ;  /* 0x3e8000000a0a0820 */ /* 0x000fe40000400000 */
[----:B------:R-:W-:Y:S02]  /*36550*/  @!P4 FMUL R5, R5, 16777216 ;  /* 0x4b8000000505c820 */ /* 0x000fe40000400000 */
[----:B------:R-:W-:-:S02]  /*36560*/  @P0 FMUL R11, R11, 0.25 ;  /* 0x3e8000000b0b0820 */ /* 0x000fc40000400000 */
[----:B------:R-:W-:Y:S02]  /*36570*/  @!P4 FMUL R9, R9, 16777216 ;  /* 0x4b8000000909c820 */ /* 0x000fe40000400000 */
[----:B------:R-:W-:Y:S02]  /*36580*/  @P0 FMUL R13, R13, 0.25 ;  /* 0x3e8000000d0d0820 */ /* 0x000fe40000400000 */
[----:B------:R-:W-:Y:S02]  /*36590*/  @!P4 FMUL R10, R10, 16777216 ;  /* 0x4b8000000a0ac820 */ /* 0x000fe40000400000 */
[----:B------:R-:W-:Y:S02]  /*365a0*/  @!P4 FMUL R11, R11, 16777216 ;  /* 0x4b8000000b0bc820 */ /* 0x000fe40000400000 */
[----:B------:R-:W-:Y:S02]  /*365b0*/  @!P4 FMUL R13, R13, 16777216 ;  /* 0x4b8000000d0dc820 */ /* 0x000fe40000400000 */
[----:B--2---:R-:W-:-:S05]  /*365c0*/  @P0 FMUL R12, R12, 0.25 ;  /* 0x3e8000000c0c0820 */ /* 0x004fca0000400000 */
[----:B------:R0:W-:Y:S04]  /*365d0*/  STL [R1+0x1448], R12 ;  /* 0x0014480c01007387 */ /* 0x0001e80000100800 */
[----:B0-----:R-:W2:Y:S04]  /*365e0*/  LDL R12, [R1+0x28] ;  /* 0x00002800010c7983 */ /* 0x001ea80000100800 */
[----:B------:R0:W-:Y:S04]  /*365f0*/  STL [R1+0x1480], R4 ;  /* 0x0014800401007387 */ /* 0x0001e80000100800 */
[----:B0-----:R-:W4:Y:S04]  /*36600*/  LDL R4, [R1+0x14] ;  /* 0x0000140001047983 */ /* 0x001f280000100800 */
[----:B------:R0:W-:Y:S04]  /*36610*/  STL [R1+0x144c], R8 ;  /* 0x00144c0801007387 */ /* 0x0001e80000100800 */
[----:B0-----:R-:W5:Y:S01]  /*36620*/  LDL R8, [R1+0x24] ;  /* 0x0000240001087983 */ /* 0x001f620000100800 */
[----:B---3--:R-:W-:-:S03]  /*36630*/  @!P4 FMUL R6, R6, 16777216 ;  /* 0x4b8000000606c820 */ /* 0x008fc60000400000 */
[----:B------:R0:W-:Y:S04]  /*36640*/  STL [R1+0x1450], R7 ;  /* 0x0014500701007387 */ /* 0x0001e80000100800 */
[----:B0-----:R-:W3:Y:S04]  /*36650*/  LDL R7, [R1+0x20] ;  /* 0x0000200001077983 */ /* 0x001ee80000100800 */
[----:B------:R0:W-:Y:S04]  /*36660*/  STL [R1+0x1454], R6 ;  /* 0x0014540601007387 */ /* 0x0001e80000100800 */
[----:B0-----:R-:W2:Y:S04]  /*36670*/  LDL R6, [R1+0x1c] ;  /* 0x00001c0001067983 */ /* 0x001ea80000100800 */
[----:B------:R0:W-:Y:S04]  /*36680*/  STL [R1+0x145c], R5 ;  /* 0x00145c0501007387 */ /* 0x0001e80000100800 */
[----:B0-----:R-:W2:Y:S04]  /*36690*/  LDL R5, [R1+0x18] ;  /* 0x0000180001057983 */ /* 0x001ea80000100800 */
[----:B------:R0:W-:Y:S04]  /*366a0*/  STL [R1+0x1460], R9 ;  /* 0x0014600901007387 */ /* 0x0001e80000100800 */
[----:B0-----:R-:W2:Y:S04]  /*366b0*/  LDL R9, [R1+0x10] ;  /* 0x0000100001097983 */ /* 0x001ea80000100800 */
[----:B------:R0:W-:Y:S04]  /*366c0*/  STL [R1+0x1440], R10 ;  /* 0x0014400a01007387 */ /* 0x0001e80000100800 */
[----:B0-----:R-:W3:Y:S04]  /*366d0*/  LDL.LU R10, [R1+0x4] ;  /* 0x00000400010a7983 */ /* 0x001ee80000300800 */
[----:B------:R0:W-:Y:S04]  /*366e0*/  STL [R1+0x1464], R11 ;  /* 0x0014640b01007387 */ /* 0x0001e80000100800 */
[----:B0-----:R-:W3:Y:S04]  /*366f0*/  LDL R11, [R1+0xc] ;  /* 0x00000c00010b7983 */ /* 0x001ee80000100800 */
[----:B------:R0:W-:Y:S04]  /*36700*/  STL [R1+0x1468], R13 ;  /* 0x0014680d01007387 */ /* 0x0001e80000100800 */
[----:B0-----:R-:W5:Y:S01]  /*36710*/  LDL R13, [R1+0x8] ;  /* 0x00000800010d7983 */ /* 0x001f620000100800 */
[----:B------:R-:W-:-:S02]  /*36720*/  @P0 FMUL R14, R14, 0.25 ;  /* 0x3e8000000e0e0820 */ /* 0x000fc40000400000 */
[----:B------:R-:W-:Y:S02]  /*36730*/  @P0 FMUL R15, R15, 0.25 ;  /* 0x3e8000000f0f0820 */ /* 0x000fe40000400000 */
[----:B------:R-:W-:Y:S02]  /*36740*/  @P0 FMUL R16, R16, 0.25 ;  /* 0x3e80000010100820 */ /* 0x000fe40000400000 */
[----:B------:R-:W-:Y:S02]  /*36750*/  @P0 FMUL R17, R17, 0.25 ;  /* 0x3e80000011110820 */ /* 0x000fe40000400000 */
[----:B------:R-:W-:Y:S02]  /*36760*/  @P0 FMUL R18, R18, 0.25 ;  /* 0x3e80000012120820 */ /* 0x000fe40000400000 */
[----:B------:R-:W-:Y:S02]  /*36770*/  @!P4 FMUL R14, R14, 16777216 ;  /* 0x4b8000000e0ec820 */ /* 0x000fe40000400000 */
[----:B------:R-:W-:-:S02]  /*36780*/  @P0 FMUL R19, R19, 0.25 ;  /* 0x3e80000013130820 */ /* 0x000fc40000400000 */
[----:B------:R-:W-:Y:S02]  /*36790*/  @!P4 FMUL R15, R15, 16777216 ;  /* 0x4b8000000f0fc820 */ /* 0x000fe40000400000 */
[----:B------:R-:W-:Y:S02]  /*367a0*/  @P0 FMUL R20, R20, 0.25 ;  /* 0x3e80000014140820 */ /* 0x000fe40000400000 */
[----:B------:R-:W-:Y:S02]  /*367b0*/  @!P4 FMUL R16, R16, 16777216 ;  /* 0x4b8000001010c820 */ /* 0x000fe40000400000 */
[----:B------:R-:W-:Y:S02]  /*367c0*/  @P0 FMUL R21, R21, 0.25 ;  /* 0x3e80000015150820 */ /* 0x000fe40000400000 */
[----:B------:R-:W-:Y:S01]  /*367d0*/  @!P4 FMUL R17, R17, 16777216 ;  /* 0x4b8000001111c820 */ /* 0x000fe20000400000 */
[----:B------:R-:W-:Y:S01]  /*367e0*/  STL [R1+0x146c], R14 ;  /* 0x00146c0e01007387 */ /* 0x000fe20000100800 */
[----:B------:R-:W-:-:S02]  /*367f0*/  @P0 FMUL R22, R22, 0.25 ;  /* 0x3e80000016160820 */ /* 0x000fc40000400000 */
[----:B------:R-:W-:Y:S01]  /*36800*/  @!P4 FMUL R18, R18, 16777216 ;  /* 0x4b8000001212c820 */ /* 0x000fe20000400000 */
[----:B------:R-:W-:Y:S01]  /*36810*/  STL [R1+0x1470], R15 ;  /* 0x0014700f01007387 */ /* 0x000fe20000100800 */
[----:B------:R-:W-:Y:S02]  /*36820*/  @P0 FMUL R23, R23, 0.25 ;  /* 0x3e80000017170820 */ /* 0x000fe40000400000 */
[----:B------:R-:W-:Y:S01]  /*36830*/  @!P4 FMUL R19, R19, 16777216 ;  /* 0x4b8000001313c820 */ /* 0x000fe20000400000 */
[----:B------:R-:W-:Y:S01]  /*36840*/  STL [R1+0x1474], R16 ;  /* 0x0014741001007387 */ /* 0x000fe20000100800 */
        /* <DEDUP_REMOVED lines=15> */
[----:B------:R-:W-:Y:S02]  /*36940*/  @!P4 FMUL R25, R25, 16777216 ;  /* 0x4b8000001919c820 */ /* 0x000fe40000400000 */
[----:B------:R-:W-:Y:S01]  /*36950*/  @!P4 FMUL R26, R26, 16777216 ;  /* 0x4b8000001a1ac820 */ /* 0x000fe20000400000 */
[----:B------:R-:W-:Y:S01]  /*36960*/  STL [R1+0x1490], R22 ;  /* 0x0014901601007387 */ /* 0x000fe20000100800 */
[----:B------:R-:W-:Y:S02]  /*36970*/  @!P4 FMUL R27, R27, 16777216 ;  /* 0x4b8000001b1bc820 */ /* 0x000fe40000400000 */
[----:B------:R-:W-:Y:S01]  /*36980*/  @!P4 FMUL R28, R28, 16777216 ;  /* 0x4b8000001c1cc820 */ /* 0x000fe20000400000 */
[----:B------:R-:W-:Y:S04]  /*36990*/  STL [R1+0x1494], R23 ;  /* 0x0014941701007387 */ /* 0x000fe80000100800 */
[----:B------:R-:W-:Y:S04]  /*369a0*/  STL [R1+0x1498], R24 ;  /* 0x0014981801007387 */ /* 0x000fe80000100800 */
[----:B------:R-:W-:Y:S04]  /*369b0*/  STL [R1+0x149c], R25 ;  /* 0x00149c1901007387 */ /* 0x000fe80000100800 */
[----:B------:R-:W-:Y:S04]  /*369c0*/  STL [R1+0x14a0], R26 ;  /* 0x0014a01a01007387 */ /* 0x000fe80000100800 */
[----:B------:R-:W-:Y:S04]  /*369d0*/  STL [R1+0x14a4], R27 ;  /* 0x0014a41b01007387 */ /* 0x000fe80000100800 */
[----:B------:R0:W-:Y:S01]  /*369e0*/  STL [R1+0x14a8], R28 ;  /* 0x0014a81c01007387 */ /* 0x0001e20000100800 */
[----:B----4-:R-:W-:-:S02]  /*369f0*/  @!P4 FMUL R4, R4, 16777216 ;  /* 0x4b8000000404c820 */ /* 0x010fc40000400000 */
[----:B--2---:R-:W-:Y:S02]  /*36a00*/  @!P4 FMUL R9, R9, 16777216 ;  /* 0x4b8000000909c820 */ /* 0x004fe40000400000 */
[----:B---3--:R-:W-:Y:S02]  /*36a10*/  @!P4 FMUL R11, R11, 16777216 ;  /* 0x4b8000000b0bc820 */ /* 0x008fe40000400000 */
[----:B-----5:R-:W-:-:S05]  /*36a20*/  @!P4 FMUL R13, R13, 16777216 ;  /* 0x4b8000000d0dc820 */ /* 0x020fca0000400000 */
[----:B------:R-:W-:Y:S04]  /*36a30*/  @!P4 STL [R1+0x8], R13 ;  /* 0x0000080d0100c387 */ /* 0x000fe80000100800 */
[----:B------:R-:W-:Y:S04]  /*36a40*/  @!P4 STL [R1+0xc], R11 ;  /* 0x00000c0b0100c387 */ /* 0x000fe80000100800 */
[----:B0-----:R-:W2:Y:S04]  /*36a50*/  LDL R28, [R1+0x2c] ;  /* 0x00002c00011c7983 */ /* 0x001ea80000100800 */
[----:B------:R-:W-:Y:S04]  /*36a60*/  @!P4 STL [R1+0x10], R9 ;  /* 0x000010090100c387 */ /* 0x000fe80000100800 */
[----:B------:R-:W3:Y:S04]  /*36a70*/  LDL R27, [R1+0x30] ;  /* 0x00003000011b7983 */ /* 0x000ee80000100800 */
[----:B------:R-:W4:Y:S04]  /*36a80*/  LDL R26, [R1+0x34] ;  /* 0x00003400011a7983 */ /* 0x000f280000100800 */
[----:B------:R0:W-:Y:S04]  /*36a90*/  @!P4 STL [R1+0x14], R4 ;  /* 0x000014040100c387 */ /* 0x0001e80000100800 */
[----:B------:R-:W5:Y:S04]  /*36aa0*/  LDL R25, [R1+0x38] ;  /* 0x0000380001197983 */ /* 0x000f680000100800 */
[----:B------:R-:W5:Y:S04]  /*36ab0*/  LDL R24, [R1+0x3c] ;  /* 0x00003c0001187983 */ /* 0x000f680000100800 */
[----:B------:R-:W5:Y:S04]  /*36ac0*/  LDL R23, [R1+0x40] ;  /* 0x0000400001177983 */ /* 0x000f680000100800 */
[----:B------:R-:W5:Y:S04]  /*36ad0*/  LDL R22, [R1+0x44] ;  /* 0x0000440001167983 */ /* 0x000f680000100800 */
[----:B------:R-:W5:Y:S04]  /*36ae0*/  LDL R21, [R1+0x48] ;  /* 0x0000480001157983 */ /* 0x000f680000100800 */
[----:B------:R-:W5:Y:S04]  /*36af0*/  LDL R20, [R1+0x4c] ;  /* 0x00004c0001147983 */ /* 0x000f680000100800 */
[----:B------:R-:W5:Y:S01]  /*36b00*/  LDL R19, [R1+0x50] ;  /* 0x0000500001137983 */ /* 0x000f620000100800 */
[----:B------:R-:W-:-:S03]  /*36b10*/  @!P4 FMUL R5, R5, 16777216 ;  /* 0x4b8000000505c820 */ /* 0x000fc60000400000 */
[----:B0-----:R-:W5:Y:S04]  /*36b20*/  LDL R4, [R1+0x54] ;  /* 0x0000540001047983 */ /* 0x001f680000100800 */
[----:B------:R-:W5:Y:S04]  /*36b30*/  LDL R18, [R1+0x58] ;  /* 0x0000580001127983 */ /* 0x000f680000100800 */
[----:B------:R-:W5:Y:S01]  /*36b40*/  LDL R17, [R1+0x5c] ;  /* 0x00005c0001117983 */ /* 0x000f620000100800 */
[----:B------:R-:W-:-:S03]  /*36b50*/  @!P4 FMUL R6, R6, 16777216 ;  /* 0x4b8000000606c820 */ /* 0x000fc60000400000 */
[----:B------:R-:W5:Y:S04]  /*36b60*/  LDL R16, [R1+0x60] ;  /* 0x0000600001107983 */ /* 0x000f680000100800 */
[----:B------:R0:W-:Y:S04]  /*36b70*/  @!P4 STL [R1+0x18], R5 ;  /* 0x000018050100c387 */ /* 0x0001e80000100800 */
[----:B------:R-:W5:Y:S04]  /*36b80*/  LDL R15, [R1+0x64] ;  /* 0x00006400010f7983 */ /* 0x000f680000100800 */
[----:B------:R-:W5:Y:S04]  /*36b90*/  LDL R14, [R1+0x68] ;  /* 0x00006800010e7983 */ /* 0x000f680000100800 */
[----:B------:R-:W5:Y:S04]  /*36ba0*/  LDL R13, [R1+0x6c] ;  /* 0x00006c00010d7983 */ /* 0x000f680000100800 */
[----:B------:R1:W-:Y:S04]  /*36bb0*/  @!P4 STL [R1+0x1c], R6 ;  /* 0x00001c060100c387 */ /* 0x0003e80000100800 */
[----:B------:R-:W5:Y:S04]  /*36bc0*/  LDL R11, [R1+0x70] ;  /* 0x00007000010b7983 */ /* 0x000f680000100800 */
[----:B------:R-:W5:Y:S04]  /*36bd0*/  LDL R9, [R1+0x74] ;  /* 0x0000740001097983 */ /* 0x000f680000100800 */
[----:B0-----:R-:W5:Y:S01]  /*36be0*/  LDL R5, [R1+0x78] ;  /* 0x0000780001057983 */ /* 0x001f620000100800 */
[----:B------:R-:W-:-:S02]  /*36bf0*/  @!P4 FMUL R7, R7, 16777216 ;  /* 0x4b8000000707c820 */ /* 0x000fc40000400000 */
[----:B------:R-:W-:Y:S01]  /*36c00*/  @!P4 FMUL R8, R8, 16777216 ;  /* 0x4b8000000808c820 */ /* 0x000fe20000400000 */
[----:B-1----:R-:W5:Y:S01]  /*36c10*/  LDL R6, [R1+0x84] ;  /* 0x0000840001067983 */ /* 0x002f620000100800 */
[----:B------:R-:W-:-:S03]  /*36c20*/  @!P4 FMUL R12, R12, 16777216 ;  /* 0x4b8000000c0cc820 */ /* 0x000fc60000400000 */
[----:B------:R0:W-:Y:S04]  /*36c30*/  @!P4 STL [R1+0x20], R7 ;  /* 0x000020070100c387 */ /* 0x0001e80000100800 */
[----:B0-----:R-:W5:Y:S04]  /*36c40*/  LDL R7, [R1+0x88] ;  /* 0x0000880001077983 */ /* 0x001f680000100800 */
[----:B------:R0:W-:Y:S04]  /*36c50*/  @!P4 STL [R1+0x24], R8 ;  /* 0x000024080100c387 */ /* 0x0001e80000100800 */
[----:B0-----:R-:W5:Y:S04]  /*36c60*/  LDL R8, [R1+0x8c] ;  /* 0x00008c0001087983 */ /* 0x001f680000100800 */
[----:B------:R0:W-:Y:S02]  /*36c70*/  @!P4 STL [R1+0x28], R12 ;  /* 0x0000280c0100c387 */ /* 0x0001e40000100800 */
[----:B0-----:R-:W-:-:S02]  /*36c80*/  IMAD.MOV.U32 R12, RZ, RZ, R2 ;  /* 0x000000ffff0c7224 */ /* 0x001fc400078e0002 */
[----:B------:R-:W5:Y:S01]  /*36c90*/  LDL R2, [R1+0x94] ;  /* 0x0000940001027983 */ /* 0x000f620000100800 */
[----:B------:R-:W-:Y:S02]  /*36ca0*/  @!P4 FMUL R0, R0, 16777216 ;  /* 0x4b8000000000c820 */ /* 0x000fe40000400000 */
[----:B--2---:R-:W-:-:S05]  /*36cb0*/  @!P4 FMUL R28, R28, 16777216 ;  /* 0x4b8000001c1cc820 */ /* 0x004fca0000400000 */
[----:B------:R0:W-:Y:S01]  /*36cc0*/  @!P4 STL [R1+0x2c], R28 ;  /* 0x00002c1c0100c387 */ /* 0x0001e20000100800 */
[----:B---3--:R-:W-:Y:S02]  /*36cd0*/  @!P4 FMUL R27, R27, 16777216 ;  /* 0x4b8000001b1bc820 */ /* 0x008fe40000400000 */
[----:B----4-:R-:W-:Y:S01]  /*36ce0*/  @!P4 FMUL R26, R26, 16777216 ;  /* 0x4b8000001a1ac820 */ /* 0x010fe20000400000 */
[----:B0-----:R-:W2:Y:S04]  /*36cf0*/  LDL.LU R28, [R1+0x14a8] ;  /* 0x0014a800011c7983 */ /* 0x001ea80000300800 */
[----:B------:R0:W-:Y:S01]  /*36d00*/  @!P4 STL [R1+0x30], R27 ;  /* 0x0000301b0100c387 */ /* 0x0001e20000100800 */
[----:B-----5:R-:W-:Y:S02]  /*36d10*/  @!P4 FMUL R25, R25, 16777216 ;  /* 0x4b8000001919c820 */ /* 0x020fe40000400000 */
[----:B------:R-:W-:Y:S01]  /*36d20*/  @!P4 FMUL R24, R24, 16777216 ;  /* 0x4b8000001818c820 */ /* 0x000fe20000400000 */
[----:B0-----:R-:W3:Y:S01]  /*36d30*/  LDL.LU R27, [R1+0x14a4] ;  /* 0x0014a400011b7983 */ /* 0x001ee20000300800 */
[----:B------:R-:W-:-:S03]  /*36d40*/  @!P4 FMUL R23, R23, 16777216 ;  /* 0x4b8000001717c820 */ /* 0x000fc60000400000 */
[----:B------:R0:W-:Y:S01]  /*36d50*/  @!P4 STL [R1+0x34], R26 ;  /* 0x0000341a0100c387 */ /* 0x0001e20000100800 */
[----:B------:R-:W-:Y:S02]  /*36d60*/  @!P4 FMUL R22, R22, 16777216 ;  /* 0x4b8000001616c820 */ /* 0x000fe40000400000 */
[----:B------:R-:W-:Y:S01]  /*36d70*/  @!P4 FMUL R21, R21, 16777216 ;  /* 0x4b8000001515c820 */ /* 0x000fe20000400000 */
[----:B0-----:R-:W4:Y:S04]  /*36d80*/  LDL.LU R26, [R1+0x14a0] ;  /* 0x0014a000011a7983 */ /* 0x001f280000300800 */
[----:B------:R0:W-:Y:S01]  /*36d90*/  @!P4 STL [R1+0x38], R25 ;  /* 0x000038190100c387 */ /* 0x0001e20000100800 */
[----:B------:R-:W-:Y:S02]  /*36da0*/  @!P4 FMUL R20, R20, 16777216 ;  /* 0x4b8000001414c820 */ /* 0x000fe40000400000 */
[----:B------:R-:W-:Y:S01]  /*36db0*/  @!P4 FMUL R19, R19, 16777216 ;  /* 0x4b8000001313c820 */ /* 0x000fe20000400000 */
[----:B0-----:R-:W5:Y:S04]  /*36dc0*/  LDL.LU R25, [R1+0x149c] ;  /* 0x00149c0001197983 */ /* 0x001f680000300800 */
[----:B------:R0:W-:Y:S01]  /*36dd0*/  @!P4 STL [R1+0x3c], R24 ;  /* 0x00003c180100c387 */ /* 0x0001e20000100800 */
[----:B------:R-:W-:-:S03]  /*36de0*/  @!P4 FMUL R4, R4, 16777216 ;  /* 0x4b8000000404c820 */ /* 0x000fc60000400000 */
[----:B0-----:R-:W2:Y:S04]  /*36df0*/  LDL.LU R24, [R1+0x1498] ;  /* 0x0014980001187983 */ /* 0x001ea80000300800 */
        /* <DEDUP_REMOVED lines=27> */
[----:B------:R0:W-:Y:S04]  /*36fb0*/  @!P4 STL [R1+0x64], R15 ;  /* 0x0000640f0100c387 */ /* 0x0001e80000100800 */
        /* <DEDUP_REMOVED lines=12> */
[----:B0-----:R-:W2:Y:S01]  /*37080*/  LDL.LU R0, [R1+0x1458] ;  /* 0x0014580001007983 */ /* 0x001ea20000300800 */
[----:B------:R-:W-:-:S02]  /*37090*/  @!P4 FMUL R6, R6, 16777216 ;  /* 0x4b8000000606c820 */ /* 0x000fc40000400000 */
[----:B------:R-:W-:Y:S02]  /*370a0*/  @!P4 FMUL R7, R7, 16777216 ;  /* 0x4b8000000707c820 */ /* 0x000fe40000400000 */
[----:B------:R-:W-:Y:S02]  /*370b0*/  @!P4 FMUL R8, R8, 16777216 ;  /* 0x4b8000000808c820 */ /* 0x000fe40000400000 */
[----:B------:R-:W-:Y:S02]  /*370c0*/  @!P4 FMUL R12, R12, 16777216 ;  /* 0x4b8000000c0cc820 */ /* 0x000fe40000400000 */
[----:B------:R-:W-:Y:S02]  /*370d0*/  @!P4 FMUL R2, R2, 16777216 ;  /* 0x4b8000000202c820 */ /* 0x000fe40000400000 */
[----:B--2---:R-:W-:-:S05]  /*370e0*/  @!P4 FMUL R0, R0, 16777216 ;  /* 0x4b8000000000c820 */ /* 0x004fca0000400000 */
[----:B------:R0:W-:Y:S04]  /*370f0*/  STL [R1+0x1438], R0 ;  /* 0x0014380001007387 */ /* 0x0001e80000100800 */
        /* <DEDUP_REMOVED lines=10> */
[----:B0-----:R-:W3:Y:S01]  /*371a0*/  LDL.LU R2, [R1+0x1444] ;  /* 0x0014440001027983 */ /* 0x001ee20000300800 */
[----:B------:R-:W-:-:S06]  /*371b0*/  @!P4 FMUL R4, R4, 16777216 ;  /* 0x4b8000000404c820 */ /* 0x000fcc0000400000 */
[----:B------:R-:W0:Y:S01]  /*371c0*/  MUFU.RCP R4, R4 ;  /* 0x0000000400047308 */ /* 0x000e220000001000 */
[----:B------:R-:W-:Y:S02]  /*371d0*/  @P0 FMUL R3, R3, 0.25 ;  /* 0x3e80000003030820 */ /* 0x000fe40000400000 */
[----:B------:R-:W-:Y:S02]  /*371e0*/  @!P4 FMUL R10, R10, 16777216 ;  /* 0x4b8000000a0ac820 */ /* 0x000fe40000400000 */
[----:B------:R-:W-:Y:S02]  /*371f0*/  @!P4 FMUL R3, R3, 16777216 ;  /* 0x4b8000000303c820 */ /* 0x000fe40000400000 */
[----:B--2---:R-:W-:-:S05]  /*37200*/  @!P4 FMUL R12, R12, 16777216 ;  /* 0x4b8000000c0cc820 */ /* 0x004fca0000400000 */
[----:B------:R1:W-:Y:S01]  /*37210*/  STL [R1+0x143c], R12 ;  /* 0x00143c0c01007387 */ /* 0x0003e20000100800 */
[----:B---3--:R-:W-:-:S03]  /*37220*/  @!P4 FMUL R2, R2, 16777216 ;  /* 0x4b8000000202c820 */ /* 0x008fc60000400000 */
[----:B-1----:R-:W2:Y:S04]  /*37230*/  LDL.LU R12, [R1+0x14] ;  /* 0x00001400010c7983 */ /* 0x002ea80000300800 */
[----:B------:R0:W-:Y:S02]  /*37240*/  STL [R1+0x98], R2 ;  /* 0x0000980201007387 */ /* 0x0001e40000100800 */
[C---:B0-----:R-:W-:Y:S02]  /*37250*/  FMUL R2, R4.reuse, R8 ;  /* 0x0000000804027220 */ /* 0x041fe40000400000 */
[----:B------:R-:W3:Y:S04]  /*37260*/  LDL.LU R8, [R1+0x10] ;  /* 0x0000100001087983 */ /* 0x000ee80000300800 */
[----:B------:R0:W-:Y:S02]  /*37270*/  STL [R1+0xf98], R2 ;  /* 0x000f980201007387 */ /* 0x0001e40000100800 */
[----:B0-----:R-:W-:Y:S01]  /*37280*/  MOV R2, R3 ;  /* 0x0000000300027202 */ /* 0x001fe20000000f00 */
[----:B------:R-:W-:Y:S01]  /*37290*/  FMUL R3, R4, R7 ;  /* 0x0000000704037220 */ /* 0x000fe20000400000 */
[----:B------:R-:W-:-:S02]  /*372a0*/  MOV R7, R10 ;  /* 0x0000000a00077202 */ /* 0x000fc40000000f00 */
[----:B------:R-:W2:Y:S04]  /*372b0*/  LDL.LU R10, [R1+0x1440] ;  /* 0x00144000010a7983 */ /* 0x000ea80000300800 */
[----:B------:R0:W-:Y:S01]  /*372c0*/  STL [R1+0xf9c], R3 ;  /* 0x000f9c0301007387 */ /* 0x0001e20000100800 */
[----:B------:R-:W-:-:S03]  /*372d0*/  FMUL R6, R4, R6 ;  /* 0x0000000604067220 */ /* 0x000fc60000400000 */
[----:B0-----:R-:W3:Y:S04]  /*372e0*/  LDL.LU R3, [R1+0xc] ;  /* 0x00000c0001037983 */ /* 0x001ee80000300800 */
[----:B------:R0:W-:Y:S02]  /*372f0*/  STL [R1+0x464], R6 ;  /* 0x0004640601007387 */ /* 0x0001e40000100800 */
[----:B0-----:R-:W-:Y:S02]  /*37300*/  IMAD.MOV.U32 R6, RZ, RZ, R0 ;  /* 0x000000ffff067224 */ /* 0x001fe400078e0000 */
[----:B------:R-:W3:Y:S01]  /*37310*/  LDL.LU R0, [R1+0x18] ;  /* 0x0000180001007983 */ /* 0x000ee20000300800 */
[----:B------:R-:W-:-:S05]  /*37320*/  FMUL R5, R4, R5 ;  /* 0x0000000504057220 */ /* 0x000fca0000400000 */
[----:B------:R0:W-:Y:S02]  /*37330*/  STL [R1+0x460], R5 ;  /* 0x0004600501007387 */ /* 0x0001e40000100800 */
[----:B0-----:R-:W-:Y:S01]  /*37340*/  MOV R5, R7 ;  /* 0x0000000700057202 */ /* 0x001fe20000000f00 */
[C---:B------:R-:W-:Y:S02]  /*37350*/  FMUL R7, R4.reuse, R9 ;  /* 0x0000000904077220 */ /* 0x040fe40000400000 */
[----:B------:R-:W-:-:S03]  /*37360*/  FMUL R9, R4, R11 ;  /* 0x0000000b04097220 */ /* 0x000fc60000400000 */
[----:B------:R0:W-:Y:S02]  /*37370*/  STL [R1+0x45c], R7 ;  /* 0x00045c0701007387 */ /* 0x0001e40000100800 */
[----:B0-----:R-:W-:Y:S02]  /*37380*/  FMUL R7, R4, R13 ;  /* 0x0000000d04077220 */ /* 0x001fe40000400000 */
[----:B------:R-:W-:-:S04]  /*37390*/  @P0 FMUL R29, R29, 0.25 ;  /* 0x3e8000001d1d0820 */ /* 0x000fc80000400000 */
[----:B------:R-:W-:Y:S02]  /*373a0*/  @!P4 FMUL R29, R29, 16777216 ;  /* 0x4b8000001d1dc820 */ /* 0x000fe40000400000 */
[----:B--2---:R-:W-:-:S05]  /*373b0*/  FMUL R10, R4, R10 ;  /* 0x0000000a040a7220 */ /* 0x004fca0000400000 */
[----:B------:R0:W-:Y:S04]  /*373c0*/  STL [R1+0x458], R10 ;  /* 0x0004580a01007387 */ /* 0x0001e80000100800 */
[----:B------:R1:W-:Y:S01]  /*373d0*/  STL [R1+0x44c], R9 ;  /* 0x00044c0901007387 */ /* 0x0003e20000100800 */
[----:B0-----:R-:W-:-:S03]  /*373e0*/  FMUL R10, R4, R14 ;  /* 0x0000000e040a7220 */ /* 0x001fc60000400000 */
[----:B------:R0:W-:Y:S01]  /*373f0*/  STL [R1+0x448], R7 ;  /* 0x0004480701007387 */ /* 0x0001e20000100800 */
[----:B-1----:R-:W-:-:S03]  /*37400*/  FMUL R9, R4, R15 ;  /* 0x0000000f04097220 */ /* 0x002fc60000400000 */
        /* <DEDUP_REMOVED lines=19> */
[----:B-----5:R-:W-:-:S03]  /*37540*/  FMUL R7, R4, R25 ;  /* 0x0000001904077220 */ /* 0x020fc60000400000 */
[----:B------:R0:W-:Y:S01]  /*37550*/  STL [R1+0x3fc], R9 ;  /* 0x0003fc0901007387 */ /* 0x0001e20000100800 */
[----:B----4-:R-:W-:-:S03]  /*37560*/  FMUL R10, R4, R26 ;  /* 0x0000001a040a7220 */ /* 0x010fc60000400000 */
        /* <DEDUP_REMOVED lines=8> */
[----:B0-----:R-:W2:Y:S04]  /*375f0*/  LDL.LU R7, [R1+0x1c] ;  /* 0x00001c0001077983 */ /* 0x001ea80000300800 */
[----:B------:R-:W-:Y:S04]  /*37600*/  STL [R1+0x3e8], R10 ;  /* 0x0003e80a01007387 */ /* 0x000fe80000100800 */
[----:B------:R-:W4:Y:S04]  /*37610*/  LDL.LU R2, [R1+0x20] ;  /* 0x0000200001027983 */ /* 0x000f280000300800 */
[----:B------:R0:W-:Y:S02]  /*37620*/  STL [R1+0x3dc], R9 ;  /* 0x0003dc0901007387 */ /* 0x0001e40000100800 */
[----:B0-----:R-:W-:-:S02]  /*37630*/  FMUL R9, R4, R5 ;  /* 0x0000000504097220 */ /* 0x001fc40000400000 */
[C---:B------:R-:W-:Y:S02]  /*37640*/  FMUL R5, R4.reuse, R6 ;  /* 0x0000000604057220 */ /* 0x040fe40000400000 */
[C---:B---3--:R-:W-:Y:S01]  /*37650*/  FMUL R6, R4.reuse, R3 ;  /* 0x0000000304067220 */ /* 0x048fe20000400000 */
[----:B------:R-:W-:Y:S01]  /*37660*/  STL [R1+0x3d8], R9 ;  /* 0x0003d80901007387 */ /* 0x000fe20000100800 */
[----:B------:R-:W-:-:S03]  /*37670*/  FMUL R3, R4, R8 ;  /* 0x0000000804037220 */ /* 0x000fc60000400000 */
[----:B------:R0:W-:Y:S04]  /*37680*/  STL [R1+0x3d4], R5 ;  /* 0x0003d40501007387 */ /* 0x0001e80000100800 */
[----:B------:R-:W-:Y:S04]  /*37690*/  STL [R1+0x3d0], R6 ;  /* 0x0003d00601007387 */ /* 0x000fe80000100800 */
[----:B------:R-:W3:Y:S01]  /*376a0*/  LDL.LU R8, [R1+0x24] ;  /* 0x0000240001087983 */ /* 0x000ee20000300800 */
[----:B0-----:R-:W-:-:S03]  /*376b0*/  FMUL R5, R4, R12 ;  /* 0x0000000c04057220 */ /* 0x001fc60000400000 */
[----:B------:R0:W-:Y:S04]  /*376c0*/  STL [R1+0x3cc], R3 ;  /* 0x0003cc0301007387 */ /* 0x0001e80000100800 */
[----:B------:R1:W-:Y:S04]  /*376d0*/  STL [R1+0x3c8], R5 ;  /* 0x0003c80501007387 */ /* 0x0003e80000100800 */
[----:B------:R-:W5:Y:S01]  /*376e0*/  LDL.LU R12, [R1+0x28] ;  /* 0x00002800010c7983 */ /* 0x000f620000300800 */
[----:B0-----:R-:W-:-:S03]  /*376f0*/  FMUL R3, R4, R0 ;  /* 0x0000000004037220 */ /* 0x001fc60000400000 */
[----:B------:R-:W5:Y:S04]  /*37700*/  LDL.LU R0, [R1+0x2c] ;  /* 0x00002c0001007983 */ /* 0x000f680000300800 */
[----:B------:R2:W-:Y:S04]  /*37710*/  STL [R1+0x3b4], R3 ;  /* 0x0003b40301007387 */ /* 0x0005e80000100800 */
        /* <DEDUP_REMOVED lines=20> */
[----:B-1----:R-:W5:Y:S01]  /*37860*/  LDL.LU R5, [R1+0x84] ;  /* 0x0000840001057983 */ /* 0x002f620000300800 */
[----:B--2---:R-:W-:-:S05]  /*37870*/  FMUL R3, R4, R7 ;  /* 0x0000000704037220 */ /* 0x004fca0000400000 */
[----:B------:R0:W-:Y:S01]  /*37880*/  STL [R1+0x3b0], R3 ;  /* 0x0003b00301007387 */ /* 0x0001e20000100800 */
[----:B----4-:R-:W-:-:S03]  /*37890*/  FMUL R2, R4, R2 ;  /* 0x0000000204027220 */ /* 0x010fc60000400000 */
[----:B------:R-:W2:Y:S04]  /*378a0*/  LDL.LU R6, [R1+0x88] ;  /* 0x0000880001067983 */ /* 0x000ea80000300800 */
[----:B------:R1:W-:Y:S04]  /*378b0*/  STL [R1+0x394], R2 ;  /* 0x0003940201007387 */ /* 0x0003e80000100800 */
[----:B0-----:R-:W4:Y:S04]  /*378c0*/  LDL.LU R3, [R1+0x8c] ;  /* 0x00008c0001037983 */ /* 0x001f280000300800 */
[----:B------:R-:W2:Y:S04]  /*378d0*/  LDL.LU R7, [R1+0x90] ;  /* 0x0000900001077983 */ /* 0x000ea80000300800 */
[----:B-1----:R-:W2:Y:S01]  /*378e0*/  LDL.LU R2, [R1+0x94] ;  /* 0x0000940001027983 */ /* 0x002ea20000300800 */
[----:B---3--:R-:W-:-:S05]  /*378f0*/  FMUL R8, R4, R8 ;  /* 0x0000000804087220 */ /* 0x008fca0000400000 */
[----:B------:R0:W-:Y:S01]  /*37900*/  STL [R1+0x37c], R8 ;  /* 0x00037c0801007387 */ /* 0x0001e20000100800 */
[----:B-----5:R-:W-:-:S03]  /*37910*/  FMUL R12, R4, R12 ;  /* 0x0000000c040c7220 */ /* 0x020fc60000400000 */
[----:B0-----:R-:W3:Y:S01]  /*37920*/  LDL.LU R8, [R1+0x98] ;  /* 0x0000980001087983 */ /* 0x001ee20000300800 */
[----:B------:R-:W-:-:S03]  /*37930*/  FMUL R0, R4, R0 ;  /* 0x0000000004007220 */ /* 0x000fc60000400000 */
[----:B------:R0:W-:Y:S04]  /*37940*/  STL [R1+0x378], R12 ;  /* 0x0003780c01007387 */ /* 0x0001e80000100800 */
[----:B0-----:R-:W5:Y:S04]  /*37950*/  LDL.LU R12, [R1+0x143c] ;  /* 0x00143c00010c7983 */ /* 0x001f680000300800 */
[----:B------:R0:W-:Y:S04]  /*37960*/  STL [R1+0x374], R0 ;  /* 0x0003740001007387 */ /* 0x0001e80000100800 */
[----:B0-----:R-:W2:Y:S01]  /*37970*/  LDL.LU R0, [R1+0x1438] ;  /* 0x0014380001007983 */ /* 0x001ea20000300800 */
[----:B------:R-:W-:-:S02]  /*37980*/  FMUL R29, R4, R29 ;  /* 0x0000001d041d7220 */ /* 0x000fc40000400000 */
[C---:B------:R-:W-:Y:S02]  /*37990*/  FMUL R28, R4.reuse, R28 ;  /* 0x0000001c041c7220 */ /* 0x040fe40000400000 */
[C---:B------:R-:W-:Y:S02]  /*379a0*/  FMUL R27, R4.reuse, R27 ;  /* 0x0000001b041b7220 */ /* 0x040fe40000400000 */
[C---:B------:R-:W-:Y:S01]  /*379b0*/  FMUL R26, R4.reuse, R26 ;  /* 0x0000001a041a7220 */ /* 0x040fe20000400000 */
[----:B------:R-:W-:Y:S01]  /*379c0*/  STL [R1+0x370], R29 ;  /* 0x0003701d01007387 */ /* 0x000fe20000100800 */
[C---:B------:R-:W-:Y:S02]  /*379d0*/  FMUL R25, R4.reuse, R25 ;  /* 0x0000001904197220 */ /* 0x040fe40000400000 */
[C---:B------:R-:W-:Y:S01]  /*379e0*/  FMUL R24, R4.reuse, R24 ;  /* 0x0000001804187220 */ /* 0x040fe20000400000 */
[----:B------:R-:W-:Y:S01]  /*379f0*/  STL [R1+0x36c], R28 ;  /* 0x00036c1c01007387 */ /* 0x000fe20000100800 */
[----:B------:R-:W-:-:S02]  /*37a00*/  FMUL R23, R4, R23 ;  /* 0x0000001704177220 */ /* 0x000fc40000400000 */
[C---:B------:R-:W-:Y:S01]  /*37a10*/  FMUL R22, R4.reuse, R22 ;  /* 0x0000001604167220 */ /* 0x040fe20000400000 */
[----:B------:R-:W-:Y:S01]  /*37a20*/  STL [R1+0x368], R27 ;  /* 0x0003681b01007387 */ /* 0x000fe20000100800 */
[C---:B------:R-:W-:Y:S02]  /*37a30*/  FMUL R21, R4.reuse, R21 ;  /* 0x0000001504157220 */ /* 0x040fe40000400000 */
[C---:B------:R-:W-:Y:S01]  /*37a40*/  FMUL R20, R4.reuse, R20 ;  /* 0x0000001404147220 */ /* 0x040fe20000400000 */
[----:B------:R-:W-:Y:S01]  /*37a50*/  STL [R1+0x35c], R26 ;  /* 0x00035c1a01007387 */ /* 0x000fe20000100800 */
[----:B------:R-:W-:-:S03]  /*37a60*/  FMUL R19, R4, R19 ;  /* 0x0000001304137220 */ /* 0x000fc60000400000 */
        /* <DEDUP_REMOVED lines=18> */
[----:B------:R-:W-:Y:S04]  /*37b90*/  STL [R1+0x304], R16 ;  /* 0x0003041001007387 */ /* 0x000fe80000100800 */
[----:B------:R-:W-:Y:S04]  /*37ba0*/  STL [R1+0x300], R15 ;  /* 0x0003000f01007387 */ /* 0x000fe80000100800 */
[----:B------:R-:W-:Y:S04]  /*37bb0*/  STL [R1+0x2fc], R14 ;  /* 0x0002fc0e01007387 */ /* 0x000fe80000100800 */
[----:B------:R-:W-:Y:S04]  /*37bc0*/  STL [R1+0x2f8], R13 ;  /* 0x0002f80d01007387 */ /* 0x000fe80000100800 */
[----:B------:R-:W-:Y:S04]  /*37bd0*/  STL [R1+0x2ec], R11 ;  /* 0x0002ec0b01007387 */ /* 0x000fe80000100800 */
[----:B------:R-:W-:Y:S01]  /*37be0*/  STL [R1+0x2e8], R10 ;  /* 0x0002e80a01007387 */ /* 0x000fe20000100800 */
[----:B--2---:R-:W-:-:S05]  /*37bf0*/  FMUL R0, R4, R0 ;  /* 0x0000000004007220 */ /* 0x004fca0000400000 */
[----:B------:R0:W-:Y:S04]  /*37c00*/  STL [R1+0x10e4], R0 ;  /* 0x0010e40001007387 */ /* 0x0001e80000100800 */
[----:B------:R1:W-:Y:S01]  /*37c10*/  STL [R1+0x2dc], R9 ;  /* 0x0002dc0901007387 */ /* 0x0003e20000100800 */
[C---:B0-----:R-:W-:Y:S02]  /*37c20*/  FMUL R0, R4.reuse, R6 ;  /* 0x0000000604007220 */ /* 0x041fe40000400000 */
[C---:B-1----:R-:W-:Y:S02]  /*37c30*/  FMUL R9, R4.reuse, R5 ;  /* 0x0000000504097220 */ /* 0x042fe40000400000 */
[----:B----4-:R-:W-:-:S03]  /*37c40*/  FMUL R5, R4, R3 ;  /* 0x0000000304057220 */ /* 0x010fc60000400000 */
[----:B------:R-:W-:Y:S04]  /*37c50*/  STL [R1+0x2bc], R9 ;  /* 0x0002bc0901007387 */ /* 0x000fe80000100800 */
[----:B------:R0:W-:Y:S01]  /*37c60*/  STL [R1+0x2b8], R0 ;  /* 0x0002b80001007387 */ /* 0x0001e20000100800 */
[----:B------:R-:W-:-:S03]  /*37c70*/  FMUL R3, R4, R7 ;  /* 0x0000000704037220 */ /* 0x000fc60000400000 */
[----:B------:R-:W-:Y:S01]  /*37c80*/  STL [R1+0x2ac], R5 ;  /* 0x0002ac0501007387 */ /* 0x000fe20000100800 */
[----:B0-----:R-:W-:-:S05]  /*37c90*/  FMUL R0, R4, R2 ;  /* 0x0000000204007220 */ /* 0x001fca0000400000 */
[----:B------:R3:W-:Y:S01]  /*37ca0*/  STL [R1+0x10e8], R0 ;  /* 0x0010e80001007387 */ /* 0x0007e20000100800 */
[----:B-----5:R-:W-:-:S03]  /*37cb0*/  FMUL R2, R4, R12 ;  /* 0x0000000c04027220 */ /* 0x020fc60000400000 */
[----:B------:R-:W-:Y:S04]  /*37cc0*/  STL [R1+0x2a4], R3 ;  /* 0x0002a40301007387 */ /* 0x000fe80000100800 */
[----:B------:R-:W2:Y:S01]  /*37cd0*/  LDL.LU R12, [R1+0x1434] ;  /* 0x00143400010c7983 */ /* 0x000ea20000300800 */
[----:B---3--:R-:W-:-:S05]  /*37ce0*/  FMUL R0, R4, R8 ;  /* 0x0000000804007220 */ /* 0x008fca0000400000 */
[----:B------:R0:W-:Y:S04]  /*37cf0*/  STL [R1+0x294], R0 ;  /* 0x0002940001007387 */ /* 0x0001e80000100800 */
[----:B0-----:R-:W3:Y:S04]  /*37d00*/  LDL.LU R0, [R1+0x240] ;  /* 0x0002400001007983 */ /* 0x001ee80000300800 */
[----:B------:R0:W-:Y:S04]  /*37d10*/  STL [R1+0x28c], R2 ;  /* 0x00028c0201007387 */ /* 0x0001e80000100800 */
[----:B---3--:R1:W-:Y:S04]  /*37d20*/  STL [R1+0x13b4], R0 ;  /* 0x0013b40001007387 */ /* 0x0083e80000100800 */
[----:B0-----:R-:W3:Y:S04]  /*37d30*/  LDL.LU R2, [R1+0x244] ;  /* 0x0002440001027983 */ /* 0x001ee80000300800 */
[----:B---3--:R-:W-:Y:S04]  /*37d40*/  STL [R1+0x13b8], R2 ;  /* 0x0013b80201007387 */ /* 0x008fe80000100800 */
[----:B------:R-:W3:Y:S04]  /*37d50*/  LDL.LU R3, [R1+0x230] ;  /* 0x0002300001037983 */ /* 0x000ee80000300800 */
[----:B---3--:R-:W-:Y:S04]  /*37d60*/  STL [R1+0x13bc], R3 ;  /* 0x0013bc0301007387 */ /* 0x008fe80000100800 */
[----:B-1----:R-:W3:Y:S04]  /*37d70*/  LDL.LU R0, [R1+0x234] ;  /* 0x0002340001007983 */ /* 0x002ee80000300800 */
[----:B---3--:R0:W-:Y:S04]  /*37d80*/  STL [R1+0x13c0], R0 ;  /* 0x0013c00001007387 */ /* 0x0081e80000100800 */
[----:B0-----:R-:W3:Y:S04]  /*37d90*/  LDL.LU R0, [R1+0x250] ;  /* 0x0002500001007983 */ /* 0x001ee80000300800 */
[----:B------:R-:W4:Y:S04]  /*37da0*/  LDL.LU R2, [R1+0x254] ;  /* 0x0002540001027983 */ /* 0x000f280000300800 */
[----:B---3--:R0:W-:Y:S04]  /*37db0*/  STL [R1+0x8c], R0 ;  /* 0x00008c0001007387 */ /* 0x0081e80000100800 */
[----:B0-----:R-:W3:Y:S04]  /*37dc0*/  LDL.LU R0, [R1+0x260] ;  /* 0x0002600001007983 */ /* 0x001ee80000300800 */
[----:B----4-:R0:W-:Y:S04]  /*37dd0*/  STL [R1+0x88], R2 ;  /* 0x0000880201007387 */ /* 0x0101e80000100800 */
[----:B0-----:R-:W4:Y:S04]  /*37de0*/  LDL.LU R2, [R1+0x264] ;  /* 0x0002640001027983 */ /* 0x001f280000300800 */
[----:B---3--:R-:W-:Y:S04]  /*37df0*/  STL [R1+0x84], R0 ;  /* 0x0000840001007387 */ /* 0x008fe80000100800 */
[----:B----4-:R0:W-:Y:S04]  /*37e00*/  STL [R1+0x13c4], R2 ;  /* 0x0013c40201007387 */ /* 0x0101e80000100800 */
[----:B------:R-:W3:Y:S04]  /*37e10*/  LDL.LU R3, [R1+0x270] ;  /* 0x0002700001037983 */ /* 0x000ee80000300800 */
[----:B---3--:R-:W-:Y:S04]  /*37e20*/  STL [R1+0x13c8], R3 ;  /* 0x0013c80301007387 */ /* 0x008fe80000100800 */
[----:B0-----:R-:W3:Y:S04]  /*37e30*/  LDL.LU R2, [R1+0x274] ;  /* 0x0002740001027983 */ /* 0x001ee80000300800 */
[----:B------:R-:W4:Y:S04]  /*37e40*/  LDL.LU R0, [R1+0x280] ;  /* 0x0002800001007983 */ /* 0x000f280000300800 */
[----:B---3--:R0:W-:Y:S04]  /*37e50*/  STL [R1+0x78], R2 ;  /* 0x0000780201007387 */ /* 0x0081e80000100800 */
[----:B----4-:R1:W-:Y:S04]  /*37e60*/  STL [R1+0x13cc], R0 ;  /* 0x0013cc0001007387 */ /* 0x0103e80000100800 */
[----:B0-----:R-:W3:Y:S04]  /*37e70*/  LDL.LU R2, [R1+0x284] ;  /* 0x0002840001027983 */ /* 0x001ee80000300800 */
[----:B---3--:R0:W-:Y:S04]  /*37e80*/  STL [R1+0x13d0], R2 ;  /* 0x0013d00201007387 */ /* 0x0081e80000100800 */
[----:B------:R-:W3:Y:S04]  /*37e90*/  LDL.LU R3, [R1+0x360] ;  /* 0x0003600001037983 */ /* 0x000ee80000300800 */
[----:B---3--:R3:W-:Y:S04]  /*37ea0*/  STL [R1+0x13d4], R3 ;  /* 0x0013d40301007387 */ /* 0x0087e80000100800 */
[----:B-1----:R-:W4:Y:S04]  /*37eb0*/  LDL.LU R0, [R1+0x364] ;  /* 0x0003640001007983 */ /* 0x002f280000300800 */
[----:B----4-:R1:W-:Y:S04]  /*37ec0*/  STL [R1+0x13d8], R0 ;  /* 0x0013d80001007387 */ /* 0x0103e80000100800 */
[----:B0-----:R-:W4:Y:S04]  /*37ed0*/  LDL.LU R2, [R1+0x400] ;  /* 0x0004000001027983 */ /* 0x001f280000300800 */
[----:B----4-:R0:W-:Y:S04]  /*37ee0*/  STL [R1+0x13dc], R2 ;  /* 0x0013dc0201007387 */ /* 0x0101e80000100800 */
[----:B------:R-:W4:Y:S04]  /*37ef0*/  LDL.LU R4, [R1+0x404] ;  /* 0x0004040001047983 */ /* 0x000f280000300800 */
[----:B----4-:R4:W-:Y:S04]  /*37f00*/  STL [R1+0x13e0], R4 ;  /* 0x0013e00401007387 */ /* 0x0109e80000100800 */
[----:B---3--:R-:W3:Y:S04]  /*37f10*/  LDL.LU R3, [R1+0x420] ;  /* 0x0004200001037983 */ /* 0x008ee80000300800 */
[----:B---3--:R3:W-:Y:S04]  /*37f20*/  STL [R1+0x13e4], R3 ;  /* 0x0013e40301007387 */ /* 0x0087e80000100800 */
[----:B-1----:R-:W5:Y:S04]  /*37f30*/  LDL.LU R0, [R1+0x424] ;  /* 0x0004240001007983 */ /* 0x002f680000300800 */
[----:B-----5:R1:W-:Y:S04]  /*37f40*/  STL [R1+0x13e8], R0 ;  /* 0x0013e80001007387 */ /* 0x0203e80000100800 */
[----:B0-----:R-:W5:Y:S04]  /*37f50*/  LDL.LU R2, [R1+0x440] ;  /* 0x0004400001027983 */ /* 0x001f680000300800 */
[----:B-----5:R0:W-:Y:S04]  /*37f60*/  STL [R1+0x13ec], R2 ;  /* 0x0013ec0201007387 */ /* 0x0201e80000100800 */
[----:B----4-:R-:W4:Y:S04]  /*37f70*/  LDL.LU R4, [R1+0x444] ;  /* 0x0004440001047983 */ /* 0x010f280000300800 */
        /* <DEDUP_REMOVED lines=34> */
[----:B-1----:R-:W5:Y:S04]  /*381a0*/  LDL.LU R0, [R1+0x354] ;  /* 0x0003540001007983 */ /* 0x002f680000300800 */
[----:B0-----:R-:W3:Y:S04]  /*381b0*/  LDL.LU R2, [R1+0x330] ;  /* 0x0003300001027983 */ /* 0x001ee80000300800 */
[----:B----4-:R-:W4:Y:S04]  /*381c0*/  LDL.LU R4, [R1+0x334] ;  /* 0x0003340001047983 */ /* 0x010f280000300800 */
        /* <DEDUP_REMOVED lines=24> */
[----:B--2---:R-:W-:-:S13]  /*38350*/  FSETP.GT.AND P0, PT, |R12|, 8.50705917302346158658e+37, PT ;  /* 0x7e8000000c00780b */ /* 0x004fda0003f04200 */
[----:B-----5:R-:W-:Y:S02]  /*38360*/  @P0 FMUL R0, R0, 0.25 ;  /* 0x3e80000000000820 */ /* 0x020fe40000400000 */
[----:B---3--:R-:W-:Y:S02]  /*38370*/  @P0 FMUL R2, R2, 0.25 ;  /* 0x3e80000002020820 */ /* 0x008fe40000400000 */
[----:B----4-:R-:W-:Y:S02]  /*38380*/  @P0 FMUL R4, R4, 0.25 ;  /* 0x3e80000004040820 */ /* 0x010fe40000400000 */
[----:B------:R-:W-:Y:S02]  /*38390*/  @P0 FMUL R8, R8, 0.25 ;  /* 0x3e80000008080820 */ /* 0x000fe40000400000 */
[----:B------:R-:W-:-:S03]  /*383a0*/  @P0 FMUL R7, R7, 0.25 ;  /* 0x3e80000007070820 */ /* 0x000fc60000400000 */
[----:B------:R-:W-:Y:S01]  /*383b0*/  STL [R1+0x13b0], R8 ;  /* 0x0013b00801007387 */ /* 0x000fe20000100800 */
[----:B------:R-:W-:-:S03]  /*383c0*/  @P0 FMUL R5, R5, 0.25 ;  /* 0x3e80000005050820 */ /* 0x000fc60000400000 */
[----:B------:R-:W-:Y:S04]  /*383d0*/  STL [R1+0x13ac], R7 ;  /* 0x0013ac0701007387 */ /* 0x000fe80000100800 */
[----:B------:R-:W-:Y:S04]  /*383e0*/  STL [R1+0x13a8], R5 ;  /* 0x0013a80501007387 */ /* 0x000fe80000100800 */
[----:B------:R0:W-:Y:S04]  /*383f0*/  STL [R1], R4 ;  /* 0x0000000401007387 */ /* 0x0001e80000100800 */
[----:B0-----:R-:W2:Y:S04]  /*38400*/  LDL.LU R4, [R1+0x1430] ;  /* 0x0014300001047983 */ /* 0x001ea80000300800 */
[----:B------:R0:W-:Y:S04]  /*38410*/  STL [R1+0x4], R2 ;  /* 0x0000040201007387 */ /* 0x0001e80000100800 */
[----:B0-----:R-:W3:Y:S04]  /*38420*/  LDL.LU R2, [R1+0x142c] ;  /* 0x00142c0001027983 */ /* 0x001ee80000300800 */
[----:B------:R0:W-:Y:S04]  /*38430*/  STL [R1+0x8], R0 ;  /* 0x0000080001007387 */ /* 0x0001e80000100800 */
[----:B0-----:R-:W4:Y:S01]  /*38440*/  LDL.LU R0, [R1+0x1428] ;  /* 0x0014280001007983 */ /* 0x001f220000300800 */
[----:B------:R-:W-:-:S05]  /*38450*/  @P0 FMUL R3, R3, 0.25 ;  /* 0x3e80000003030820 */ /* 0x000fca0000400000 */
[----:B------:R0:W-:Y:S04]  /*38460*/  STL [R1+0xc], R3 ;  /* 0x00000c0301007387 */ /* 0x0001e80000100800 */
[----:B0-----:R-:W5:Y:S04]  /*38470*/  LDL.LU R3, [R1+0x1424] ;  /* 0x0014240001037983 */ /* 0x001f680000300800 */
[----:B------:R-:W5:Y:S01]  /*38480*/  LDL R5, [R1+0x84] ;  /* 0x0000840001057983 */ /* 0x000f620000100800 */
[----:B--2---:R-:W-:-:S05]  /*38490*/  @P0 FMUL R4, R4, 0.25 ;  /* 0x3e80000004040820 */ /* 0x004fca0000400000 */
[----:B------:R0:W-:Y:S01]  /*384a0*/  STL [R1+0x10], R4 ;  /* 0x0000100401007387 */ /* 0x0001e20000100800 */
[----:B---3--:R-:W-:-:S03]  /*384b0*/  @P0 FMUL R2, R2, 0.25 ;  /* 0x3e80000002020820 */ /* 0x008fc60000400000 */
[----:B0-----:R-:W2:Y:S04]  /*384c0*/  LDL.LU R4, [R1+0x1420] ;  /* 0x0014200001047983 */ /* 0x001ea80000300800 */
[----:B------:R-:W3:Y:S04]  /*384d0*/  LDL R7, [R1+0x88] ;  /* 0x0000880001077983 */ /* 0x000ee80000100800 */
[----:B------:R0:W-:Y:S01]  /*384e0*/  STL [R1+0x14], R2 ;  /* 0x0000140201007387 */ /* 0x0001e20000100800 */
[----:B----4-:R-:W-:-:S03]  /*384f0*/  @P0 FMUL R0, R0, 0.25 ;  /* 0x3e80000000000820 */ /* 0x010fc60000400000 */
[----:B0-----:R-:W4:Y:S04]  /*38500*/  LDL.LU R2, [R1+0x141c] ;  /* 0x00141c0001027983 */ /* 0x001f280000300800 */
[----:B------:R-:W3:Y:S04]  /*38510*/  LDL R8, [R1+0x8c] ;  /* 0x00008c0001087983 */ /* 0x000ee80000100800 */
[----:B------:R0:W-:Y:S04]  /*38520*/  STL [R1+0x18], R0 ;  /* 0x0000180001007387 */ /* 0x0001e80000100800 */
[----:B0-----:R-:W3:Y:S01]  /*38530*/  LDL.LU R0, [R1+0x1418] ;  /* 0x0014180001007983 */ /* 0x001ee20000300800 */
[----:B-----5:R-:W-:-:S05]  /*38540*/  @P0 FMUL R3, R3, 0.25 ;  /* 0x3e80000003030820 */ /* 0x020fca0000400000 */
[----:B------:R0:W-:Y:S04]  /*38550*/  STL [R1+0x1c], R3 ;  /* 0x00001c0301007387 */ /* 0x0001e80000100800 */
[----:B0-----:R-:W5:Y:S01]  /*38560*/  LDL.LU R3, [R1+0x1414] ;  /* 0x0014140001037983 */ /* 0x001f620000300800 */
[----:B--2---:R-:W-:-:S05]  /*38570*/  @P0 FMUL R4, R4, 0.25 ;  /* 0x3e80000004040820 */ /* 0x004fca0000400000 */
[----:B------:R0:W-:Y:S04]  /*38580*/  STL [R1+0x20], R4 ;  /* 0x0000200401007387 */ /* 0x0001e80000100800 */
[----:B0-----:R-:W2:Y:S01]  /*38590*/  LDL.LU R4, [R1+0x1410] ;  /* 0x0014100001047983 */ /* 0x001ea20000300800 */
[----:B----4-:R-:W-:-:S05]  /*385a0*/  @P0 FMUL R2, R2, 0.25 ;  /* 0x3e80000002020820 */ /* 0x010fca0000400000 */
[----:B------:R0:W-:Y:S04]  /*385b0*/  STL [R1+0x24], R2 ;  /* 0x0000240201007387 */ /* 0x0001e80000100800 */
[----:B0-----:R-:W4:Y:S01]  /*385c0*/  LDL.LU R2, [R1+0x140c] ;  /* 0x00140c0001027983 */ /* 0x001f220000300800 */
[----:B---3--:R-:W-:-:S05]  /*385d0*/  @P0 FMUL R0, R0, 0.25 ;  /* 0x3e80000000000820 */ /* 0x008fca0000400000 */
        /* <DEDUP_REMOVED lines=43> */
[----:B0-----:R-:W2:Y:S01]  /*38890*/  LDL R4, [R1+0x78] ;  /* 0x0000780001047983 */ /* 0x001ea20000100800 */
        /* <DEDUP_REMOVED lines=9> */
[----:B----4-:R-:W-:-:S05]  /*38930*/  @P0 FMUL R2, R2, 0.25 ;  /* 0x3e80000002020820 */ /* 0x010fca0000400000 */
[----:B------:R0:W-:Y:S04]  /*38940*/  STL [R1+0x70], R2 ;  /* 0x0000700201007387 */ /* 0x0001e80000100800 */
[----:B0-----:R-:W4:Y:S01]  /*38950*/  LDL.LU R2, [R1+0x13c4] ;  /* 0x0013c40001027983 */ /* 0x001f220000300800 */
[----:B---3--:R-:W-:-:S05]  /*38960*/  @P0 FMUL R0, R0, 0.25 ;  /* 0x3e80000000000820 */ /* 0x008fca0000400000 */
[----:B------:R0:W-:Y:S04]  /*38970*/  STL [R1+0x74], R0 ;  /* 0x0000740001007387 */ /* 0x0001e80000100800 */
[----:B0-----:R-:W3:Y:S01]  /*38980*/  LDL.LU R0, [R1+0x13c0] ;  /* 0x0013c00001007983 */ /* 0x001ee20000300800 */
[----:B-----5:R-:W-:Y:S02]  /*38990*/  @P0 FMUL R3, R3, 0.25 ;  /* 0x3e80000003030820 */ /* 0x020fe40000400000 */
[----:B--2---:R-:W-:-:S03]  /*389a0*/  @P0 FMUL R4, R4, 0.25 ;  /* 0x3e80000004040820 */ /* 0x004fc60000400000 */
[----:B------:R0:W-:Y:S04]  /*389b0*/  STL [R1+0x7c], R3 ;  /* 0x00007c0301007387 */ /* 0x0001e80000100800 */
[----:B0-----:R-:W2:Y:S04]  /*389c0*/  LDL.LU R3, [R1+0x13bc] ;  /* 0x0013bc0001037983 */ /* 0x001ea80000300800 */
[----:B------:R-:W-:Y:S01]  /*389d0*/  @P0 STL [R1+0x78], R4 ;  /* 0x0000780401000387 */ /* 0x000fe20000100800 */
[----:B----4-:R-:W-:-:S05]  /*389e0*/  @P0 FMUL R2, R2, 0.25 ;  /* 0x3e80000002020820 */ /* 0x010fca0000400000 */
[----:B------:R0:W-:Y:S04]  /*389f0*/  STL [R1+0x80], R2 ;  /* 0x0000800201007387 */ /* 0x0001e80000100800 */
[----:B0-----:R-:W4:Y:S01]  /*38a00*/  LDL.LU R2, [R1+0x13b8] ;  /* 0x0013b80001027983 */ /* 0x001f220000300800 */
[----:B---3--:R-:W-:-:S05]  /*38a10*/  @P0 FMUL R0, R0, 0.25 ;  /* 0x3e80000000000820 */ /* 0x008fca0000400000 */
[----:B------:R0:W-:Y:S04]  /*38a20*/  STL [R1+0x90], R0 ;  /* 0x0000900001007387 */ /* 0x0001e80000100800 */
[----:B0-----:R-:W3:Y:S01]  /*38a30*/  LDL.LU R0, [R1+0x13b4] ;  /* 0x0013b40001007983 */ /* 0x001ee20000300800 */
[----:B------:R-:W-:Y:S02]  /*38a40*/  @P0 FMUL R5, R5, 0.25 ;  /* 0x3e80000005050820 */ /* 0x000fe40000400000 */
[----:B------:R-:W-:Y:S02]  /*38a50*/  @P0 FMUL R7, R7, 0.25 ;  /* 0x3e80000007070820 */ /* 0x000fe40000400000 */
[----:B------:R-:W-:Y:S01]  /*38a60*/  @P0 FMUL R8, R8, 0.25 ;  /* 0x3e80000008080820 */ /* 0x000fe20000400000 */
[----:B------:R-:W-:Y:S01]  /*38a70*/  @P0 STL [R1+0x84], R5 ;  /* 0x0000840501000387 */ /* 0x000fe20000100800 */
[----:B--2---:R-:W-:-:S03]  /*38a80*/  @P0 FMUL R3, R3, 0.25 ;  /* 0x3e80000003030820 */ /* 0x004fc60000400000 */
[----:B------:R-:W-:Y:S04]  /*38a90*/  @P0 STL [R1+0x88], R7 ;  /* 0x0000880701000387 */ /* 0x000fe80000100800 */
[----:B------:R-:W-:Y:S04]  /*38aa0*/  @P0 STL [R1+0x8c], R8 ;  /* 0x00008c0801000387 */ /* 0x000fe80000100800 */
[----:B------:R-:W2:Y:S04]  /*38ab0*/  LDL R4, [R1+0x10] ;  /* 0x0000100001047983 */ /* 0x000ea80000100800 */
[----:B------:R0:W-:Y:S02]  /*38ac0*/  STL [R1+0x133c], R3 ;  /* 0x00133c0301007387 */ /* 0x0001e40000100800 */
[----:B0-----:R-:W-:-:S02]  /*38ad0*/  MOV R3, R8 ;  /* 0x0000000800037202 */ /* 0x001fc40000000f00 */
[----:B------:R-:W5:Y:S01]  /*38ae0*/  LDL.LU R8, [R1+0x13b0] ;  /* 0x0013b00001087983 */ /* 0x000f620000300800 */
[----:B----4-:R-:W-:-:S05]  /*38af0*/  @P0 FMUL R2, R2, 0.25 ;  /* 0x3e80000002020820 */ /* 0x010fca0000400000 */
[----:B------:R0:W-:Y:S02]  /*38b00*/  STL [R1+0x1340], R2 ;  /* 0x0013400201007387 */ /* 0x0001e40000100800 */
[----:B0-----:R-:W-:Y:S02]  /*38b10*/  IMAD.MOV.U32 R2, RZ, RZ, R7 ;  /* 0x000000ffff027224 */ /* 0x001fe400078e0007 */
[----:B------:R-:W4:Y:S01]  /*38b20*/  LDL.LU R7, [R1+0x13ac] ;  /* 0x0013ac0001077983 */ /* 0x000f220000300800 */
[----:B---3--:R-:W-:-:S05]  /*38b30*/  @P0 FMUL R0, R0, 0.25 ;  /* 0x3e80000000000820 */ /* 0x008fca0000400000 */
[----:B------:R0:W-:Y:S02]  /*38b40*/  STL [R1+0x1344], R0 ;  /* 0x0013440001007387 */ /* 0x0001e40000100800 */
[----:B0-----:R-:W-:Y:S02]  /*38b50*/  MOV R0, R5 ;  /* 0x0000000500007202 */ /* 0x001fe40000000f00 */
[----:B------:R-:W3:Y:S01]  /*38b60*/  LDL.LU R5, [R1+0x13a8] ;  /* 0x0013a80001057983 */ /* 0x000ee20000300800 */
[C---:B------:R-:W-:Y:S01]  /*38b70*/  FSETP.GEU.AND P4, PT, |R12|.reuse, 1.175494350822287508e-38, PT ;  /* 0x008000000c00780b */ /* 0x040fe20003f8e200 */
[----:B------:R-:W-:Y:S02]  /*38b80*/  @P0 FMUL R12, R12, 0.25 ;  /* 0x3e8000000c0c0820 */ /* 0x000fe40000400000 */
[----:B------:R-:W-:Y:S02]  /*38b90*/  @P0 FMUL R6, R6, 0.25 ;  /* 0x3e80000006060820 */ /* 0x000fe40000400000 */
[----:B------:R-:W-:Y:S01]  /*38ba0*/  @P0 FMUL R9, R9, 0.25 ;  /* 0x3e80000009090820 */ /* 0x000fe20000400000 */
[----:B------:R0:W-:Y:S01]  /*38bb0*/  STL [R1+0x1370], R12 ;  /* 0x0013700c01007387 */ /* 0x0001e20000100800 */
[----:B------:R-:W-:-:S06]  /*38bc0*/  @P0 FMUL R10, R10, 0.25 ;  /* 0x3e8000000a0a0820 */ /* 0x000fcc0000400000 */
[----:B-----5:R-:W-:Y:S01]  /*38bd0*/  @!P4 FMUL R8, R8, 16777216 ;  /* 0x4b8000000808c820 */ /* 0x020fe20000400000 */
[----:B0-----:R-:W5:Y:S01]  /*38be0*/  LDL R12, [R1+0xc] ;  /* 0x00000c00010c7983 */ /* 0x001f620000100800 */
[----:B------:R-:W-:-:S03]  /*38bf0*/  @!P4 FMUL R6, R6, 16777216 ;  /* 0x4b8000000606c820 */ /* 0x000fc60000400000 */
[----:B------:R0:W-:Y:S01]  /*38c00*/  STL [R1+0x1348], R8 ;  /* 0x0013480801007387 */ /* 0x0001e20000100800 */
[----:B------:R-:W-:Y:S02]  /*38c10*/  @!P4 FMUL R9, R9, 16777216 ;  /* 0x4b8000000909c820 */ /* 0x000fe40000400000 */
[----:B------:R-:W-:Y:S01]  /*38c20*/  @!P4 FMUL R10, R10, 16777216 ;  /* 0x4b8000000a0ac820 */ /* 0x000fe20000400000 */
[----:B0-----:R-:W2:Y:S01]  /*38c30*/  LDL R8, [R1+0x1c] ;  /* 0x00001c0001087983 */ /* 0x001ea20000100800 */
[----:B----4-:R-:W-:-:S05]  /*38c40*/  @!P4 FMUL R7, R7, 16777216 ;  /* 0x4b8000000707c820 */ /* 0x010fca0000400000 */
[----:B------:R0:W-:Y:S04]  /*38c50*/  STL [R1+0x1338], R7 ;  /* 0x0013380701007387 */ /* 0x0001e80000100800 */
[----:B0-----:R-:W4:Y:S01]  /*38c60*/  LDL.LU R7, [R1+0x14] ;  /* 0x0000140001077983 */ /* 0x001f220000300800 */
[----:B---3--:R-:W-:-:S03]  /*38c70*/  @!P4 FMUL R5, R5, 16777216 ;  /* 0x4b8000000505c820 */ /* 0x008fc60000400000 */
[----:B------:R0:W-:Y:S04]  /*38c80*/  STL [R1+0x134c], R6 ;  /* 0x00134c0601007387 */ /* 0x0001e80000100800 */
[----:B0-----:R-:W3:Y:S04]  /*38c90*/  LDL R6, [R1+0x18] ;  /* 0x0000180001067983 */ /* 0x001ee80000100800 */
[----:B------:R0:W-:Y:S04]  /*38ca0*/  STL [R1+0x1350], R5 ;  /* 0x0013500501007387 */ /* 0x0001e80000100800 */
[----:B0-----:R-:W3:Y:S04]  /*38cb0*/  LDL R5, [R1+0x8] ;  /* 0x0000080001057983 */ /* 0x001ee80000100800 */
[----:B------:R0:W-:Y:S04]  /*38cc0*/  STL [R1+0x1354], R9 ;  /* 0x0013540901007387 */ /* 0x0001e80000100800 */
[----:B0-----:R-:W4:Y:S04]  /*38cd0*/  LDL R9, [R1+0x4] ;  /* 0x0000040001097983 */ /* 0x001f280000100800 */
[----:B------:R0:W-:Y:S04]  /*38ce0*/  STL [R1+0x1358], R10 ;  /* 0x0013580a01007387 */ /* 0x0001e80000100800 */
[----:B0-----:R-:W4:Y:S01]  /*38cf0*/  LDL R10, [R1] ;  /* 0x00000000010a7983 */ /* 0x001f220000100800 */
        /* <DEDUP_REMOVED lines=40> */
[----:B------:R-:W-:-:S02]  /*38f80*/  @!P4 FMUL R25, R25, 16777216 ;  /* 0x4b8000001919c820 */ /* 0x000fc40000400000 */
[----:B------:R-:W-:Y:S01]  /*38f90*/  @!P4 FMUL R26, R26, 16777216 ;  /* 0x4b8000001a1ac820 */ /* 0x000fe20000400000 */
[----:B------:R-:W-:Y:S01]  /*38fa0*/  STL [R1+0x138c], R22 ;  /* 0x00138c1601007387 */ /* 0x000fe20000100800 */
[----:B------:R-:W-:Y:S02]  /*38fb0*/  @!P4 FMUL R27, R27, 16777216 ;  /* 0x4b8000001b1bc820 */ /* 0x000fe40000400000 */
[----:B------:R-:W-:Y:S01]  /*38fc0*/  @!P4 FMUL R28, R28, 16777216 ;  /* 0x4b8000001c1cc820 */ /* 0x000fe20000400000 */
[----:B------:R-:W-:Y:S01]  /*38fd0*/  STL [R1+0x1390], R23 ;  /* 0x0013901701007387 */ /* 0x000fe20000100800 */
[----:B-----5:R-:W-:-:S03]  /*38fe0*/  @!P4 FMUL R12, R12, 16777216 ;  /* 0x4b8000000c0cc820 */ /* 0x020fc60000400000 */
[----:B------:R-:W-:Y:S04]  /*38ff0*/  STL [R1+0x1394], R24 ;  /* 0x0013941801007387 */ /* 0x000fe80000100800 */
[----:B------:R-:W-:Y:S04]  /*39000*/  STL [R1+0x1398], R25 ;  /* 0x0013981901007387 */ /* 0x000fe80000100800 */
[----:B------:R-:W-:Y:S04]  /*39010*/  STL [R1+0x139c], R26 ;  /* 0x00139c1a01007387 */ /* 0x000fe80000100800 */
[----:B------:R-:W-:Y:S04]  /*39020*/  STL [R1+0x13a0], R27 ;  /* 0x0013a01b01007387 */ /* 0x000fe80000100800 */
[----:B------:R0:W-:Y:S01]  /*39030*/  STL [R1+0x13a4], R28 ;  /* 0x0013a41c01007387 */ /* 0x0001e20000100800 */
[----:B--2---:R-:W-:-:S02]  /*39040*/  @!P4 FMUL R4, R4, 16777216 ;  /* 0x4b8000000404c820 */ /* 0x004fc40000400000 */
[----:B---3--:R-:W-:Y:S02]  /*39050*/  @!P4 FMUL R5, R5, 16777216 ;  /* 0x4b8000000505c820 */ /* 0x008fe40000400000 */
[----:B----4-:R-:W-:Y:S02]  /*39060*/  @!P4 FMUL R9, R9, 16777216 ;  /* 0x4b8000000909c820 */ /* 0x010fe40000400000 */
[----:B------:R-:W-:-:S05]  /*39070*/  @!P4 FMUL R10, R10, 16777216 ;  /* 0x4b8000000a0ac820 */ /* 0x000fca0000400000 */
[----:B------:R-:W-:Y:S04]  /*39080*/  @!P4 STL [R1], R10 ;  /* 0x0000000a0100c387 */ /* 0x000fe80000100800 */
[----:B------:R-:W-:Y:S04]  /*39090*/  @!P4 STL [R1+0x4], R9 ;  /* 0x000004090100c387 */ /* 0x000fe80000100800 */
[----:B------:R-:W-:Y:S04]  /*390a0*/  @!P4 STL [R1+0x8], R5 ;  /* 0x000008050100c387 */ /* 0x000fe80000100800 */
[----:B------:R1:W-:Y:S04]  /*390b0*/  @!P4 STL [R1+0xc], R12 ;  /* 0x00000c0c0100c387 */ /* 0x0003e80000100800 */
[----:B0-----:R-:W2:Y:S04]  /*390c0*/  LDL R28, [R1+0x20] ;  /* 0x00002000011c7983 */ /* 0x001ea80000100800 */
[----:B------:R-:W3:Y:S04]  /*390d0*/  LDL R27, [R1+0x24] ;  /* 0x00002400011b7983 */ /* 0x000ee80000100800 */
[----:B------:R-:W4:Y:S04]  /*390e0*/  LDL R26, [R1+0x28] ;  /* 0x00002800011a7983 */ /* 0x000f280000100800 */
[----:B------:R-:W5:Y:S04]  /*390f0*/  LDL R25, [R1+0x2c] ;  /* 0x00002c0001197983 */ /* 0x000f680000100800 */
        /* <DEDUP_REMOVED lines=9> */
[----:B-1----:R-:W5:Y:S04]  /*39190*/  LDL R12, [R1+0x54] ;  /* 0x00005400010c7983 */ /* 0x002f680000100800 */
[----:B------:R-:W5:Y:S04]  /*391a0*/  LDL R15, [R1+0x58] ;  /* 0x00005800010f7983 */ /* 0x000f680000100800 */
[----:B------:R0:W-:Y:S01]  /*391b0*/  @!P4 STL [R1+0x10], R4 ;  /* 0x000010040100c387 */ /* 0x0001e20000100800 */
[----:B------:R-:W-:-:S02]  /*391c0*/  @!P4 FMUL R6, R6, 16777216 ;  /* 0x4b8000000606c820 */ /* 0x000fc40000400000 */
[----:B------:R-:W-:Y:S01]  /*391d0*/  @!P4 FMUL R8, R8, 16777216 ;  /* 0x4b8000000808c820 */ /* 0x000fe20000400000 */
[----:B------:R-:W5:Y:S04]  /*391e0*/  LDL R14, [R1+0x64] ;  /* 0x00006400010e7983 */ /* 0x000f680000100800 */
[----:B------:R-:W5:Y:S04]  /*391f0*/  LDL R13, [R1+0x68] ;  /* 0x00006800010d7983 */ /* 0x000f680000100800 */
[----:B0-----:R-:W5:Y:S04]  /*39200*/  LDL R4, [R1+0x5c] ;  /* 0x00005c0001047983 */ /* 0x001f680000100800 */
[----:B------:R0:W-:Y:S04]  /*39210*/  @!P4 STL [R1+0x18], R6 ;  /* 0x000018060100c387 */ /* 0x0001e80000100800 */
[----:B------:R-:W5:Y:S04]  /*39220*/  LDL R11, [R1+0x6c] ;  /* 0x00006c00010b7983 */ /* 0x000f680000100800 */
[----:B------:R1:W-:Y:S04]  /*39230*/  @!P4 STL [R1+0x1c], R8 ;  /* 0x00001c080100c387 */ /* 0x0003e80000100800 */
[----:B------:R-:W5:Y:S04]  /*39240*/  LDL R10, [R1+0x70] ;  /* 0x00007000010a7983 */ /* 0x000f680000100800 */
[----:B------:R-:W5:Y:S04]  /*39250*/  LDL R9, [R1+0x74] ;  /* 0x0000740001097983 */ /* 0x000f680000100800 */
[----:B------:R-:W5:Y:S04]  /*39260*/  LDL R5, [R1+0x78] ;  /* 0x0000780001057983 */ /* 0x000f680000100800 */
[----:B0-----:R-:W5:Y:S04]  /*39270*/  LDL R6, [R1+0x7c] ;  /* 0x00007c0001067983 */ /* 0x001f680000100800 */
[----:B-1----:R-:W5:Y:S01]  /*39280*/  LDL R8, [R1+0x80] ;  /* 0x0000800001087983 */ /* 0x002f620000100800 */
[----:B--2---:R-:W-:-:S02]  /*39290*/  @!P4 FMUL R28, R28, 16777216 ;  /* 0x4b8000001c1cc820 */ /* 0x004fc40000400000 */
[----:B---3--:R-:W-:-:S03]  /*392a0*/  @!P4 FMUL R27, R27, 16777216 ;  /* 0x4b8000001b1bc820 */ /* 0x008fc60000400000 */
[----:B------:R0:W-:Y:S01]  /*392b0*/  @!P4 STL [R1+0x20], R28 ;  /* 0x0000201c0100c387 */ /* 0x0001e20000100800 */
[----:B----4-:R-:W-:Y:S02]  /*392c0*/  @!P4 FMUL R26, R26, 16777216 ;  /* 0x4b8000001a1ac820 */ /* 0x010fe40000400000 */
[----:B-----5:R-:W-:Y:S01]  /*392d0*/  @!P4 FMUL R25, R25, 16777216 ;  /* 0x4b8000001919c820 */ /* 0x020fe20000400000 */
[----:B0-----:R-:W2:Y:S01]  /*392e0*/  LDL.LU R28, [R1+0x13a4] ;  /* 0x0013a400011c7983 */ /* 0x001ea20000300800 */
[----:B------:R-:W-:-:S03]  /*392f0*/  @!P4 FMUL R24, R24, 16777216 ;  /* 0x4b8000001818c820 */ /* 0x000fc60000400000 */
[----:B------:R0:W-:Y:S01]  /*39300*/  @!P4 STL [R1+0x24], R27 ;  /* 0x0000241b0100c387 */ /* 0x0001e20000100800 */
[----:B------:R-:W-:Y:S02]  /*39310*/  @!P4 FMUL R23, R23, 16777216 ;  /* 0x4b8000001717c820 */ /* 0x000fe40000400000 */
[----:B------:R-:W-:Y:S01]  /*39320*/  @!P4 FMUL R22, R22, 16777216 ;  /* 0x4b8000001616c820 */ /* 0x000fe20000400000 */
[----:B0-----:R-:W3:Y:S04]  /*39330*/  LDL.LU R27, [R1+0x13a0] ;  /* 0x0013a000011b7983 */ /* 0x001ee80000300800 */
[----:B------:R0:W-:Y:S01]  /*39340*/  @!P4 STL [R1+0x28], R26 ;  /* 0x0000281a0100c387 */ /* 0x0001e20000100800 */
[----:B------:R-:W-:Y:S02]  /*39350*/  @!P4 FMUL R21, R21, 16777216 ;  /* 0x4b8000001515c820 */ /* 0x000fe40000400000 */
[----:B------:R-:W-:Y:S01]  /*39360*/  @!P4 FMUL R20, R20, 16777216 ;  /* 0x4b8000001414c820 */ /* 0x000fe20000400000 */
[----:B0-----:R-:W4:Y:S04]  /*39370*/  LDL.LU R26, [R1+0x139c] ;  /* 0x00139c00011a7983 */ /* 0x001f280000300800 */
[----:B------:R0:W-:Y:S01]  /*39380*/  @!P4 STL [R1+0x2c], R25 ;  /* 0x00002c190100c387 */ /* 0x0001e20000100800 */
[----:B------:R-:W-:-:S03]  /*39390*/  @!P4 FMUL R19, R19, 16777216 ;  /* 0x4b8000001313c820 */ /* 0x000fc60000400000 */
        /* <DEDUP_REMOVED lines=28> */
[----:B0-----:R-:W3:Y:S04]  /*39560*/  LDL.LU R15, [R1+0x136c] ;  /* 0x00136c00010f7983 */ /* 0x001ee80000300800 */
[----:B------:R0:W-:Y:S04]  /*39570*/  @!P4 STL [R1+0x5c], R4 ;  /* 0x00005c040100c387 */ /* 0x0001e80000100800 */
[----:B0-----:R-:W3:Y:S01]  /*39580*/  LDL.LU R4, [R1+0x1368] ;  /* 0x0013680001047983 */ /* 0x001ee20000300800 */
[----:B--2---:R-:W-:-:S02]  /*39590*/  @!P4 FMUL R12, R12, 16777216 ;  /* 0x4b8000000c0cc820 */ /* 0x004fc40000400000 */
[----:B---3--:R-:W-:-:S05]  /*395a0*/  @!P4 FMUL R4, R4, 16777216 ;  /* 0x4b8000000404c820 */ /* 0x008fca0000400000 */
[----:B------:R0:W-:Y:S02]  /*395b0*/  STL [R1+0x60], R4 ;  /* 0x0000600401007387 */ /* 0x0001e40000100800 */
[----:B0-----:R0:W1:Y:S02]  /*395c0*/  MUFU.RCP R4, R12 ;  /* 0x0000000c00047308 */ /* 0x0010640000001000 */
[----:B0-----:R-:W2:Y:S01]  /*395d0*/  LDL.LU R12, [R1+0x90] ;  /* 0x00009000010c7983 */ /* 0x001ea20000300800 */
[----:B------:R-:W-:Y:S02]  /*395e0*/  @!P4 FMUL R14, R14, 16777216 ;  /* 0x4b8000000e0ec820 */ /* 0x000fe40000400000 */
[----:B------:R-:W-:Y:S02]  /*395f0*/  @!P4 FMUL R13, R13, 16777216 ;  /* 0x4b8000000d0dc820 */ /* 0x000fe40000400000 */
[----:B------:R-:W-:Y:S01]  /*39600*/  @!P4 FMUL R11, R11, 16777216 ;  /* 0x4b8000000b0bc820 */ /* 0x000fe20000400000 */
[----:B------:R0:W-:Y:S01]  /*39610*/  @!P4 STL [R1+0x64], R14 ;  /* 0x0000640e0100c387 */ /* 0x0001e20000100800 */
[----:B------:R-:W-:-:S02]  /*39620*/  @!P4 FMUL R10, R10, 16777216 ;  /* 0x4b8000000a0ac820 */ /* 0x000fc40000400000 */
[----:B------:R-:W-:Y:S02]  /*39630*/  @!P4 FMUL R9, R9, 16777216 ;  /* 0x4b8000000909c820 */ /* 0x000fe40000400000 */
[----:B------:R-:W-:Y:S01]  /*39640*/  @!P4 FMUL R5, R5, 16777216 ;  /* 0x4b8000000505c820 */ /* 0x000fe20000400000 */
[----:B0-----:R-:W3:Y:S04]  /*39650*/  LDL.LU R14, [R1+0x1364] ;  /* 0x00136400010e7983 */ /* 0x001ee80000300800 */
[----:B------:R0:W-:Y:S01]  /*39660*/  @!P4 STL [R1+0x68], R13 ;  /* 0x0000680d0100c387 */ /* 0x0001e20000100800 */
[----:B------:R-:W-:Y:S02]  /*39670*/  @!P4 FMUL R6, R6, 16777216 ;  /* 0x4b8000000606c820 */ /* 0x000fe40000400000 */
[----:B------:R-:W-:Y:S01]  /*39680*/  @!P4 FMUL R8, R8, 16777216 ;  /* 0x4b8000000808c820 */ /* 0x000fe20000400000 */
[----:B0-----:R-:W3:Y:S04]  /*39690*/  LDL.LU R13, [R1+0x1360] ;  /* 0x00136000010d7983 */ /* 0x001ee80000300800 */
[----:B------:R0:W-:Y:S01]  /*396a0*/  @!P4 STL [R1+0x6c], R11 ;  /* 0x00006c0b0100c387 */ /* 0x0001e20000100800 */
[----:B------:R-:W-:-:S03]  /*396b0*/  @!P4 FMUL R0, R0, 16777216 ;  /* 0x4b8000000000c820 */ /* 0x000fc60000400000 */
[----:B0-----:R-:W3:Y:S04]  /*396c0*/  LDL.LU R11, [R1+0x135c] ;  /* 0x00135c00010b7983 */ /* 0x001ee80000300800 */
[----:B------:R0:W-:Y:S01]  /*396d0*/  @!P4 STL [R1+0x70], R10 ;  /* 0x0000700a0100c387 */ /* 0x0001e20000100800 */
[----:B------:R-:W-:-:S03]  /*396e0*/  @!P4 FMUL R2, R2, 16777216 ;  /* 0x4b8000000202c820 */ /* 0x000fc60000400000 */
[----:B0-----:R-:W3:Y:S04]  /*396f0*/  LDL.LU R10, [R1+0x1358] ;  /* 0x00135800010a7983 */ /* 0x001ee80000300800 */
[----:B------:R0:W-:Y:S01]  /*39700*/  @!P4 STL [R1+0x74], R9 ;  /* 0x000074090100c387 */ /* 0x0001e20000100800 */
[----:B------:R-:W-:-:S03]  /*39710*/  @!P4 FMUL R3, R3, 16777216 ;  /* 0x4b8000000303c820 */ /* 0x000fc60000400000 */
[----:B0-----:R-:W3:Y:S04]  /*39720*/  LDL.LU R9, [R1+0x1354] ;  /* 0x0013540001097983 */ /* 0x001ee80000300800 */
[----:B------:R0:W-:Y:S04]  /*39730*/  @!P4 STL [R1+0x78], R5 ;  /* 0x000078050100c387 */ /* 0x0001e80000100800 */
[----:B0-----:R-:W3:Y:S04]  /*39740*/  LDL.LU R5, [R1+0x1350] ;  /* 0x0013500001057983 */ /* 0x001ee80000300800 */
[----:B------:R0:W-:Y:S04]  /*39750*/  @!P4 STL [R1+0x7c], R6 ;  /* 0x00007c060100c387 */ /* 0x0001e80000100800 */
[----:B0-----:R-:W3:Y:S04]  /*39760*/  LDL.LU R6, [R1+0x134c] ;  /* 0x00134c0001067983 */ /* 0x001ee80000300800 */
[----:B------:R0:W-:Y:S01]  /*39770*/  @!P4 STL [R1+0x80], R8 ;  /* 0x000080080100c387 */ /* 0x0001e20000100800 */
[----:B------:R-:W-:-:S03]  /*39780*/  @!P4 FMUL R7, R7, 16777216 ;  /* 0x4b8000000707c820 */ /* 0x000fc60000400000 */
[----:B0-----:R-:W1:Y:S04]  /*39790*/  LDL.LU R8, [R1+0x1348] ;  /* 0x0013480001087983 */ /* 0x001e680000300800 */
[----:B------:R0:W-:Y:S04]  /*397a0*/  @!P4 STL [R1+0x84], R0 ;  /* 0x000084000100c387 */ /* 0x0001e80000100800 */
[----:B0-----:R-:W3:Y:S04]  /*397b0*/  LDL.LU R0, [R1+0x1344] ;  /* 0x0013440001007983 */ /* 0x001ee80000300800 */
[----:B------:R0:W-:Y:S04]  /*397c0*/  @!P4 STL [R1+0x88], R2 ;  /* 0x000088020100c387 */ /* 0x0001e80000100800 */
[----:B0-----:R-:W4:Y:S04]  /*397d0*/  LDL.LU R2, [R1+0x1340] ;  /* 0x0013400001027983 */ /* 0x001f280000300800 */
[----:B------:R0:W-:Y:S04]  /*397e0*/  @!P4 STL [R1+0x8c], R3 ;  /* 0x00008c030100c387 */ /* 0x0001e80000100800 */
[----:B0-----:R-:W5:Y:S01]  /*397f0*/  LDL.LU R3, [R1+0x133c] ;  /* 0x00133c0001037983 */ /* 0x001f620000300800 */
[----:B--2---:R-:W-:-:S05]  /*39800*/  @!P4 FMUL R12, R12, 16777216 ;  /* 0x4b8000000c0cc820 */ /* 0x004fca0000400000 */
[----:B------:R0:W-:Y:S02]  /*39810*/  STL [R1+0x131c], R12 ;  /* 0x00131c0c01007387 */ /* 0x0001e40000100800 */
[----:B0-----:R-:W-:Y:S02]  /*39820*/  MOV R12, R7 ;  /* 0x00000007000c7202 */ /* 0x001fe40000000f00 */
[----:B------:R-:W2:Y:S01]  /*39830*/  LDL.LU R7, [R1+0x1338] ;  /* 0x0013380001077983 */ /* 0x000ea20000300800 */
[----:B-1----:R-:W-:Y:S02]  /*39840*/  FMUL R8, R4, R8 ;  /* 0x0000000804087220 */ /* 0x002fe40000400000 */
[----:B---3--:R-:W-:Y:S02]  /*39850*/  @!P4 FMUL R0, R0, 16777216 ;  /* 0x4b8000000000c820 */ /* 0x008fe40000400000 */
[----:B----4-:R-:W-:Y:S02]  /*39860*/  @!P4 FMUL R2, R2, 16777216 ;  /* 0x4b8000000202c820 */ /* 0x010fe40000400000 */
[----:B-----5:R-:W-:-:S05]  /*39870*/  @!P4 FMUL R3, R3, 16777216 ;  /* 0x4b8000000303c820 */ /* 0x020fca0000400000 */
[----:B------:R0:W-:Y:S04]  /*39880*/  STL [R1+0x1320], R3 ;  /* 0x0013200301007387 */ /* 0x0001e80000100800 */
[----:B0-----:R-:W3:Y:S04]  /*39890*/  LDL.LU R3, [R1+0x10] ;  /* 0x0000100001037983 */ /* 0x001ee80000300800 */
[----:B------:R0:W-:Y:S04]  /*398a0*/  STL [R1+0x1324], R2 ;  /* 0x0013240201007387 */ /* 0x0001e80000100800 */
[----:B0-----:R-:W4:Y:S04]  /*398b0*/  LDL.LU R2, [R1+0xc] ;  /* 0x00000c0001027983 */ /* 0x001f280000300800 */
[----:B------:R0:W-:Y:S04]  /*398c0*/  STL [R1+0x1328], R0 ;  /* 0x0013280001007387 */ /* 0x0001e80000100800 */
[----:B0-----:R-:W5:Y:S04]  /*398d0*/  LDL.LU R0, [R1+0x8] ;  /* 0x0000080001007983 */ /* 0x001f680000300800 */
[----:B------:R0:W-:Y:S04]  /*398e0*/  STL [R1+0x3bc], R8 ;  /* 0x0003bc0801007387 */ /* 0x0001e80000100800 */
[----:B0-----:R-:W3:Y:S01]  /*398f0*/  LDL.LU R8, [R1+0x4] ;  /* 0x0000040001087983 */ /* 0x001ee20000300800 */
[----:B--2---:R-:W-:-:S05]  /*39900*/  FMUL R7, R4, R7 ;  /* 0x0000000704077220 */ /* 0x004fca0000400000 */
[----:B------:R0:W-:Y:S04]  /*39910*/  STL [R1+0x3b8], R7 ;  /* 0x0003b80701007387 */ /* 0x0001e80000100800 */
[----:B0-----:R-:W2:Y:S01]  /*39920*/  LDL.LU R7, [R1] ;  /* 0x0000000001077983 */ /* 0x001ea20000300800 */
[----:B------:R-:W-:-:S05]  /*39930*/  FMUL R6, R4, R6 ;  /* 0x0000000604067220 */ /* 0x000fca0000400000 */
[----:B------:R0:W-:Y:S02]  /*39940*/  STL [R1+0x3ac], R6 ;  /* 0x0003ac0601007387 */ /* 0x0001e40000100800 */
[C---:B0-----:R-:W-:Y:S02]  /*39950*/  FMUL R6, R4.reuse, R5 ;  /* 0x0000000504067220 */ /* 0x041fe40000400000 */
[C---:B------:R-:W-:Y:S02]  /*39960*/  FMUL R5, R4.reuse, R9 ;  /* 0x0000000904057220 */ /* 0x040fe40000400000 */
[C---:B------:R-:W-:Y:S01]  /*39970*/  FMUL R9, R4.reuse, R10 ;  /* 0x0000000a04097220 */ /* 0x040fe20000400000 */
[----:B------:R0:W-:Y:S04]  /*39980*/  STL [R1+0x3a8], R6 ;  /* 0x0003a80601007387 */ /* 0x0001e80000100800 */
[----:B------:R1:W-:Y:S01]  /*39990*/  STL [R1+0x3a4], R5 ;  /* 0x0003a40501007387 */ /* 0x0003e20000100800 */
[----:B0-----:R-:W-:-:S02]  /*399a0*/  FMUL R6, R4, R13 ;  /* 0x0000000d04067220 */ /* 0x001fc40000400000 */
[C---:B-1----:R-:W-:Y:S01]  /*399b0*/  FMUL R5, R4.reuse, R11 ;  /* 0x0000000b04057220 */ /* 0x042fe20000400000 */
[----:B------:R0:W-:Y:S04]  /*399c0*/  STL [R1+0x3a0], R9 ;  /* 0x0003a00901007387 */ /* 0x0001e80000100800 */
[----:B------:R1:W-:Y:S04]  /*399d0*/  STL [R1+0x39c], R5 ;  /* 0x00039c0501007387 */ /* 0x0003e80000100800 */
[----:B------:R1:W-:Y:S01]  /*399e0*/  STL [R1+0x398], R6 ;  /* 0x0003980601007387 */ /* 0x0003e20000100800 */
[----:B0-----:R-:W-:-:S02]  /*399f0*/  FMUL R9, R4, R14 ;  /* 0x0000000e04097220 */ /* 0x001fc40000400000 */
[----:B-1----:R-:W-:-:S03]  /*39a00*/  FMUL R5, R4, R15 ;  /* 0x0000000f04057220 */ /* 0x002fc60000400000 */
[----:B------:R0:W-:Y:S01]  /*39a10*/  STL [R1+0x38c], R9 ;  /* 0x00038c0901007387 */ /* 0x0001e20000100800 */
[----:B------:R-:W-:-:S03]  /*39a20*/  FMUL R6, R4, R16 ;  /* 0x0000001004067220 */ /* 0x000fc60000400000 */
[----:B------:R1:W-:Y:S04]  /*39a30*/  STL [R1+0x388], R5 ;  /* 0x0003880501007387 */ /* 0x0003e80000100800 */
[----:B------:R1:W-:Y:S01]  /*39a40*/  STL [R1+0x384], R6 ;  /* 0x0003840601007387 */ /* 0x0003e20000100800 */
[C---:B0-----:R-:W-:Y:S02]  /*39a50*/  FMUL R9, R4.reuse, R17 ;  /* 0x0000001104097220 */ /* 0x041fe40000400000 */
        /* <DEDUP_REMOVED lines=9> */
[----:B------:R1:W-:Y:S01]  /*39af0*/  STL [R1+0x330], R5 ;  /* 0x0003300501007387 */ /* 0x0003e20000100800 */
[----:B------:R-:W-:-:S03]  /*39b00*/  @P0 FMUL R29, R29, 0.25 ;  /* 0x3e8000001d1d0820 */ /* 0x000fc60000400000 */
[----:B------:R1:W-:Y:S01]  /*39b10*/  STL [R1+0x328], R6 ;  /* 0x0003280601007387 */ /* 0x0003e20000100800 */
[C---:B0-----:R-:W-:Y:S02]  /*39b20*/  FMUL R9, R4.reuse, R23 ;  /* 0x0000001704097220 */ /* 0x041fe40000400000 */
[----:B-1----:R-:W-:-:S03]  /*39b30*/  FMUL R5, R4, R24 ;  /* 0x0000001804057220 */ /* 0x002fc60000400000 */
[----:B------:R0:W-:Y:S01]  /*39b40*/  STL [R1+0x324], R9 ;  /* 0x0003240901007387 */ /* 0x0001e20000100800 */
[----:B------:R-:W-:-:S03]  /*39b50*/  FMUL R6, R4, R25 ;  /* 0x0000001904067220 */ /* 0x000fc60000400000 */
[----:B------:R1:W-:Y:S01]  /*39b60*/  STL [R1+0x318], R5 ;  /* 0x0003180501007387 */ /* 0x0003e20000100800 */
[----:B------:R-:W-:-:S03]  /*39b70*/  @!P4 FMUL R29, R29, 16777216 ;  /* 0x4b8000001d1dc820 */ /* 0x000fc60000400000 */
[----:B------:R1:W-:Y:S01]  /*39b80*/  STL [R1+0x314], R6 ;  /* 0x0003140601007387 */ /* 0x0003e20000100800 */
[C---:B0-----:R-:W-:Y:S02]  /*39b90*/  FMUL R9, R4.reuse, R26 ;  /* 0x0000001a04097220 */ /* 0x041fe40000400000 */
[----:B-1----:R-:W-:-:S03]  /*39ba0*/  FMUL R5, R4, R27 ;  /* 0x0000001b04057220 */ /* 0x002fc60000400000 */
[----:B------:R0:W-:Y:S01]  /*39bb0*/  STL [R1+0x310], R9 ;  /* 0x0003100901007387 */ /* 0x0001e20000100800 */
[----:B------:R-:W-:-:S03]  /*39bc0*/  FMUL R6, R4, R28 ;  /* 0x0000001c04067220 */ /* 0x000fc60000400000 */
[----:B------:R-:W-:Y:S04]  /*39bd0*/  STL [R1+0x30c], R5 ;  /* 0x00030c0501007387 */ /* 0x000fe80000100800 */
[----:B------:R3:W-:Y:S01]  /*39be0*/  STL [R1+0x2f4], R6 ;  /* 0x0002f40601007387 */ /* 0x0007e20000100800 */
[----:B0-----:R-:W-:-:S05]  /*39bf0*/  FMUL R9, R4, R29 ;  /* 0x0000001d04097220 */ /* 0x001fca0000400000 */
[----:B------:R-:W-:Y:S01]  /*39c00*/  STL [R1+0x2f0], R9 ;  /* 0x0002f00901007387 */ /* 0x000fe20000100800 */
[C---:B-----5:R-:W-:Y:S02]  /*39c10*/  FMUL R0, R4.reuse, R0 ;  /* 0x0000000004007220 */ /* 0x060fe40000400000 */
[C---:B---3--:R-:W-:Y:S02]  /*39c20*/  FMUL R6, R4.reuse, R8 ;  /* 0x0000000804067220 */ /* 0x048fe40000400000 */
[----:B--2---:R-:W-:-:S05]  /*39c30*/  FMUL R5, R4, R7 ;  /* 0x0000000704057220 */ /* 0x004fca0000400000 */
[----:B------:R-:W-:Y:S04]  /*39c40*/  STL [R1+0x2e4], R5 ;  /* 0x0002e40501007387 */ /* 0x000fe80000100800 */
[----:B------:R-:W-:Y:S04]  /*39c50*/  STL [R1+0x2e0], R6 ;  /* 0x0002e00601007387 */ /* 0x000fe80000100800 */
[----:B------:R0:W-:Y:S04]  /*39c60*/  STL [R1+0x2d8], R0 ;  /* 0x0002d80001007387 */ /* 0x0001e80000100800 */
[----:B0-----:R-:W2:Y:S01]  /*39c70*/  LDL.LU R0, [R1+0x20] ;  /* 0x0000200001007983 */ /* 0x001ea20000300800 */
[----:B----4-:R-:W-:-:S02]  /*39c80*/  FMUL R5, R4, R2 ;  /* 0x0000000204057220 */ /* 0x010fc40000400000 */
[----:B------:R-:W-:-:S03]  /*39c90*/  FMUL R2, R4, R3 ;  /* 0x0000000304027220 */ /* 0x000fc60000400000 */
[----:B------:R-:W-:Y:S04]  /*39ca0*/  STL [R1+0x2d4], R5 ;  /* 0x0002d40501007387 */ /* 0x000fe80000100800 */
[----:B--2---:R0:W-:Y:S04]  /*39cb0*/  STL [R1+0x132c], R0 ;  /* 0x00132c0001007387 */ /* 0x0041e80000100800 */
[----:B------:R-:W-:Y:S04]  /*39cc0*/  STL [R1+0x2d0], R2 ;  /* 0x0002d00201007387 */ /* 0x000fe80000100800 */
[----:B0-----:R-:W2:Y:S04]  /*39cd0*/  LDL.LU R0, [R1+0x1c] ;  /* 0x00001c0001007983 */ /* 0x001ea80000300800 */
[----:B--2---:R0:W-:Y:S04]  /*39ce0*/  STL [R1+0x1330], R0 ;  /* 0x0013300001007387 */ /* 0x0041e80000100800 */
[----:B0-----:R-:W2:Y:S04]  /*39cf0*/  LDL.LU R0, [R1+0x18] ;  /* 0x0000180001007983 */ /* 0x001ea80000300800 */
[----:B--2---:R0:W-:Y:S04]  /*39d00*/  STL [R1+0x1334], R0 ;  /* 0x0013340001007387 */ /* 0x0041e80000100800 */
[----:B------:R-:W2:Y:S04]  /*39d10*/  LDL.LU R2, [R1+0x24] ;  /* 0x0000240001027983 */ /* 0x000ea80000300800 */
[----:B------:R-:W3:Y:S01]  /*39d20*/  LDL.LU R3, [R1+0x28] ;  /* 0x0000280001037983 */ /* 0x000ee20000300800 */
[----:B0-----:R-:W-:-:S03]  /*39d30*/  IMAD.MOV.U32 R0, RZ, RZ, R12 ;  /* 0x000000ffff007224 */ /* 0x001fc600078e000c */
[----:B------:R-:W4:Y:S04]  /*39d40*/  LDL.LU R12, [R1+0x2c] ;  /* 0x00002c00010c7983 */ /* 0x000f280000300800 */
        /* <DEDUP_REMOVED lines=16> */
[----:B------:R-:W-:-:S03]  /*39e50*/  FMUL R0, R4, R0 ;  /* 0x0000000004007220 */ /* 0x000fc60000400000 */
        /* <DEDUP_REMOVED lines=8> */
[----:B------:R0:W-:Y:S04]  /*39ee0*/  STL [R1+0x2cc], R0 ;  /* 0x0002cc0001007387 */ /* 0x0001e80000100800 */
[----:B0-----:R-:W2:Y:S02]  /*39ef0*/  LDL.LU R0, [R1+0x1334] ;  /* 0x0013340001007983 */ /* 0x001ea40000300800 */
[----:B--2---:R-:W-:-:S05]  /*39f00*/  FMUL R0, R4, R0 ;  /* 0x0000000004007220 */ /* 0x004fca0000400000 */
[----:B------:R0:W-:Y:S04]  /*39f10*/  STL [R1+0x2c8], R0 ;  /* 0x0002c80001007387 */ /* 0x0001e80000100800 */
[----:B0-----:R-:W2:Y:S02]  /*39f20*/  LDL.LU R0, [R1+0x1330] ;  /* 0x0013300001007983 */ /* 0x001ea40000300800 */
[----:B--2---:R-:W-:-:S05]  /*39f30*/  FMUL R0, R4, R0 ;  /* 0x0000000004007220 */ /* 0x004fca0000400000 */
[----:B------:R0:W-:Y:S04]  /*39f40*/  STL [R1+0x2c4], R0 ;  /* 0x0002c40001007387 */ /* 0x0001e80000100800 */
[----:B0-----:R-:W2:Y:S01]  /*39f50*/  LDL.LU R0, [R1+0x132c] ;  /* 0x00132c0001007983 */ /* 0x001ea20000300800 */
[C---:B------:R-:W-:Y:S02]  /*39f60*/  FMUL R2, R4.reuse, R2 ;  /* 0x0000000204027220 */ /* 0x040fe40000400000 */
[C---:B---3--:R-:W-:Y:S02]  /*39f70*/  FMUL R3, R4.reuse, R3 ;  /* 0x0000000304037220 */ /* 0x048fe40000400000 */
[C---:B----4-:R-:W-:Y:S02]  /*39f80*/  FMUL R12, R4.reuse, R12 ;  /* 0x0000000c040c7220 */ /* 0x050fe40000400000 */
[----:B-----5:R-:W-:-:S02]  /*39f90*/  FMUL R29, R4, R29 ;  /* 0x0000001d041d7220 */ /* 0x020fc40000400000 */
[----:B--2---:R-:W-:-:S05]  /*39fa0*/  FMUL R0, R4, R0 ;  /* 0x0000000004007220 */ /* 0x004fca0000400000 */
[----:B------:R0:W-:Y:S04]  /*39fb0*/  STL [R1+0x280], R0 ;  /* 0x0002800001007387 */ /* 0x0001e80000100800 */
[----:B0-----:R-:W2:Y:S04]  /*39fc0*/  LDL.LU R0, [R1+0x1328] ;  /* 0x0013280001007983 */ /* 0x001ea80000300800 */
[----:B------:R0:W-:Y:S04]  /*39fd0*/  STL [R1+0x27c], R2 ;  /* 0x00027c0201007387 */ /* 0x0001e80000100800 */
[----:B0-----:R-:W3:Y:S04]  /*39fe0*/  LDL.LU R2, [R1+0x1324] ;  /* 0x0013240001027983 */ /* 0x001ee80000300800 */
[----:B------:R0:W-:Y:S04]  /*39ff0*/  STL [R1+0x278], R3 ;  /* 0x0002780301007387 */ /* 0x0001e80000100800 */
[----:B0-----:R-:W4:Y:S04]  /*3a000*/  LDL.LU R3, [R1+0x1320] ;  /* 0x0013200001037983 */ /* 0x001f280000300800 */
[----:B------:R0:W-:Y:S04]  /*3a010*/  STL [R1+0x274], R12 ;  /* 0x0002740c01007387 */ /* 0x0001e80000100800 */
[----:B0-----:R-:W5:Y:S04]  /*3a020*/  LDL.LU R12, [R1+0x131c] ;  /* 0x00131c00010c7983 */ /* 0x001f680000300800 */
[----:B------:R0:W-:Y:S02]  /*3a030*/  STL [R1+0x270], R29 ;  /* 0x0002701d01007387 */ /* 0x0001e40000100800 */
[----:B0-----:R-:W-:-:S02]  /*3a040*/  FMUL R29, R4, R28 ;  /* 0x0000001c041d7220 */ /* 0x001fc40000400000 */
        /* <DEDUP_REMOVED lines=37> */
[----:B------:R-:W-:Y:S01]  /*3a2a0*/  STL [R1+0x1ec], R13 ;  /* 0x0001ec0d01007387 */ /* 0x000fe20000100800 */
[----:B------:R-:W-:-:S03]  /*3a2b0*/  FMUL R7, R4, R8 ;  /* 0x0000000804077220 */ /* 0x000fc60000400000 */
[----:B------:R-:W-:Y:S04]  /*3a2c0*/  STL [R1+0x1e8], R11 ;  /* 0x0001e80b01007387 */ /* 0x000fe80000100800 */
[----:B------:R-:W-:Y:S04]  /*3a2d0*/  STL [R1+0x1e4], R10 ;  /* 0x0001e40a01007387 */ /* 0x000fe80000100800 */
[----:B------:R-:W-:Y:S04]  /*3a2e0*/  STL [R1+0x1d0], R9 ;  /* 0x0001d00901007387 */ /* 0x000fe80000100800 */
[----:B------:R-:W-:Y:S04]  /*3a2f0*/  STL [R1+0x1c8], R6 ;  /* 0x0001c80601007387 */ /* 0x000fe80000100800 */
[----:B------:R4:W-:Y:S04]  /*3a300*/  STL [R1+0x1bc], R5 ;  /* 0x0001bc0501007387 */ /* 0x0009e80000100800 */
[----:B------:R-:W-:Y:S01]  /*3a310*/  STL [R1+0x1b0], R7 ;  /* 0x0001b00701007387 */ /* 0x000fe20000100800 */
[----:B----4-:R-:W-:-:S02]  /*3a320*/  FMUL R5, R4, R3 ;  /* 0x0000000304057220 */ /* 0x010fc40000400000 */
[C---:B---3--:R-:W-:Y:S02]  /*3a330*/  FMUL R3, R4.reuse, R2 ;  /* 0x0000000204037220 */ /* 0x048fe40000400000 */
[----:B-----5:R-:W-:-:S05]  /*3a340*/  FMUL R6, R4, R12 ;  /* 0x0000000c04067220 */ /* 0x020fca0000400000 */
[----:B------:R-:W-:Y:S04]  /*3a350*/  STL [R1+0x1a4], R6 ;  /* 0x0001a40601007387 */ /* 0x000fe80000100800 */
[----:B------:R-:W-:Y:S04]  /*3a360*/  STL [R1+0x19c], R5 ;  /* 0x00019c0501007387 */ /* 0x000fe80000100800 */
[----:B------:R-:W3:Y:S01]  /*3a370*/  LDL.LU R2, [R1+0x538] ;  /* 0x0005380001027983 */ /* 0x000ee20000300800 */
[----:B--2---:R-:W-:-:S03]  /*3a380*/  FMUL R0, R4, R0 ;  /* 0x0000000004007220 */ /* 0x004fc60000400000 */
[----:B------:R0:W-:Y:S04]  /*3a390*/  STL [R1+0x194], R3 ;  /* 0x0001940301007387 */ /* 0x0001e80000100800 */
[----:B------:R-:W-:Y:S04]  /*3a3a0*/  STL [R1+0x18c], R0 ;  /* 0x00018c0001007387 */ /* 0x000fe80000100800 */
[----:B---3--:R1:W-:Y:S04]  /*3a3b0*/  STL [R1+0x129c], R2 ;  /* 0x00129c0201007387 */ /* 0x0083e80000100800 */
[----:B0-----:R-:W2:Y:S04]  /*3a3c0*/  LDL.LU R3, [R1+0x53c] ;  /* 0x00053c0001037983 */ /* 0x001ea80000300800 */
[----:B--2---:R0:W-:Y:S04]  /*3a3d0*/  STL [R1+0x12a0], R3 ;  /* 0x0012a00301007387 */ /* 0x0041e80000100800 */
[----:B-1----:R-:W2:Y:S04]  /*3a3e0*/  LDL.LU R2, [R1+0x548] ;  /* 0x0005480001027983 */ /* 0x002ea80000300800 */
[----:B--2---:R-:W-:Y:S04]  /*3a3f0*/  STL [R1+0x12a8], R2 ;  /* 0x0012a80201007387 */ /* 0x004fe80000100800 */
[----:B------:R-:W2:Y:S04]  /*3a400*/  LDL.LU R0, [R1+0x54c] ;  /* 0x00054c0001007983 */ /* 0x000ea80000300800 */
[----:B0-----:R-:W3:Y:S04]  /*3a410*/  LDL.LU R3, [R1+0x588] ;  /* 0x0005880001037983 */ /* 0x001ee80000300800 */
[----:B--2---:R0:W-:Y:S04]  /*3a420*/  STL [R1+0x8c], R0 ;  /* 0x00008c0001007387 */ /* 0x0041e80000100800 */
[----:B---3--:R-:W-:Y:S04]  /*3a430*/  STL [R1+0x12ac], R3 ;  /* 0x0012ac0301007387 */ /* 0x008fe80000100800 */
[----:B0-----:R-:W2:Y:S04]  /*3a440*/  LDL.LU R0, [R1+0x58c] ;  /* 0x00058c0001007983 */ /* 0x001ea80000300800 */
        /* <DEDUP_REMOVED lines=20> */
[----:B---3--:R-:W-:Y:S04]  /*3a590*/  STL [R1+0x12d4], R0 ;  /* 0x0012d40001007387 */ /* 0x008fe80000100800 */
[----:B-1----:R-:W3:Y:S04]  /*3a5a0*/  LDL.LU R2, [R1+0x4a8] ;  /* 0x0004a80001027983 */ /* 0x002ee80000300800 */
[----:B---3--:R0:W-:Y:S04]  /*3a5b0*/  STL [R1+0x12d8], R2 ;  /* 0x0012d80201007387 */ /* 0x0081e80000100800 */
[----:B--2---:R-:W2:Y:S04]  /*3a5c0*/  LDL.LU R3, [R1+0x4ac] ;  /* 0x0004ac0001037983 */ /* 0x004ea80000300800 */
[----:B--2---:R-:W-:Y:S04]  /*3a5d0*/  STL [R1+0x12dc], R3 ;  /* 0x0012dc0301007387 */ /* 0x004fe80000100800 */
[----:B0-----:R-:W2:Y:S04]  /*3a5e0*/  LDL.LU R2, [R1+0x488] ;  /* 0x0004880001027983 */ /* 0x001ea80000300800 */
[----:B------:R-:W3:Y:S04]  /*3a5f0*/  LDL.LU R0, [R1+0x48c] ;  /* 0x00048c0001007983 */ /* 0x000ee80000300800 */
[----:B--2---:R0:W-:Y:S04]  /*3a600*/  STL [R1+0x50], R2 ;  /* 0x0000500201007387 */ /* 0x0041e80000100800 */
[----:B---3--:R1:W-:Y:S04]  /*3a610*/  STL [R1+0x12e0], R0 ;  /* 0x0012e00001007387 */ /* 0x0083e80000100800 */
[----:B0-----:R-:W2:Y:S04]  /*3a620*/  LDL.LU R2, [R1+0x638] ;  /* 0x0006380001027983 */ /* 0x001ea80000300800 */
[----:B--2---:R0:W-:Y:S04]  /*3a630*/  STL [R1+0x12e4], R2 ;  /* 0x0012e40201007387 */ /* 0x0041e80000100800 */
[----:B------:R-:W2:Y:S04]  /*3a640*/  LDL.LU R3, [R1+0x63c] ;  /* 0x00063c0001037983 */ /* 0x000ea80000300800 */
[----:B--2---:R2:W-:Y:S04]  /*3a650*/  STL [R1+0x12e8], R3 ;  /* 0x0012e80301007387 */ /* 0x0045e80000100800 */
[----:B------:R-:W3:Y:S04]  /*3a660*/  LDL.LU R23, [R1+0x9c] ;  /* 0x00009c0001177983 */ /* 0x000ee80000300800 */
[----:B-1----:R-:W4:Y:S04]  /*3a670*/  LDL.LU R0, [R1+0x658] ;  /* 0x0006580001007983 */ /* 0x002f280000300800 */
[----:B----4-:R1:W-:Y:S04]  /*3a680*/  STL [R1+0x12ec], R0 ;  /* 0x0012ec0001007387 */ /* 0x0103e80000100800 */
[----:B0-----:R-:W4:Y:S04]  /*3a690*/  LDL.LU R2, [R1+0x65c] ;  /* 0x00065c0001027983 */ /* 0x001f280000300800 */
[----:B----4-:R0:W-:Y:S04]  /*3a6a0*/  STL [R1+0x12f0], R2 ;  /* 0x0012f00201007387 */ /* 0x0101e80000100800 */
[----:B--2---:R-:W2:Y:S04]  /*3a6b0*/  LDL.LU R3, [R1+0x668] ;  /* 0x0006680001037983 */ /* 0x004ea80000300800 */
[----:B--2---:R2:W-:Y:S04]  /*3a6c0*/  STL [R1+0x12f4], R3 ;  /* 0x0012f40301007387 */ /* 0x0045e80000100800 */
[----:B-1----:R-:W4:Y:S04]  /*3a6d0*/  LDL.LU R0, [R1+0x66c] ;  /* 0x00066c0001007983 */ /* 0x002f280000300800 */
[----:B----4-:R1:W-:Y:S04]  /*3a6e0*/  STL [R1+0x12f8], R0 ;  /* 0x0012f80001007387 */ /* 0x0103e80000100800 */
[----:B0-----:R-:W4:Y:S04]  /*3a6f0*/  LDL.LU R2, [R1+0x678] ;  /* 0x0006780001027983 */ /* 0x001f280000300800 */
[----:B----4-:R0:W-:Y:S04]  /*3a700*/  STL [R1+0x12fc], R2 ;  /* 0x0012fc0201007387 */ /* 0x0101e80000100800 */
[----:B--2---:R-:W2:Y:S04]  /*3a710*/  LDL.LU R3, [R1+0x67c] ;  /* 0x00067c0001037983 */ /* 0x004ea80000300800 */
[----:B--2---:R2:W-:Y:S04]  /*3a720*/  STL [R1+0x1300], R3 ;  /* 0x0013000301007387 */ /* 0x0045e80000100800 */
[----:B-1----:R-:W4:Y:S04]  /*3a730*/  LDL.LU R0, [R1+0x688] ;  /* 0x0006880001007983 */ /* 0x002f280000300800 */
[----:B----4-:R-:W-:Y:S04]  /*3a740*/  STL [R1+0x1304], R0 ;  /* 0x0013040001007387 */ /* 0x010fe80000100800 */
[----:B0-----:R-:W4:Y:S04]  /*3a750*/  LDL.LU R2, [R1+0x68c] ;  /* 0x00068c0001027983 */ /* 0x001f280000300800 */
[----:B----4-:R0:W-:Y:S04]  /*3a760*/  STL [R1+0x1308], R2 ;  /* 0x0013080201007387 */ /* 0x0101e80000100800 */
[----:B--2---:R-:W2:Y:S04]  /*3a770*/  LDL.LU R3, [R1+0x698] ;  /* 0x0006980001037983 */ /* 0x004ea80000300800 */
[----:B--2---:R-:W-:Y:S04]  /*3a780*/  STL [R1+0x130c], R3 ;  /* 0x00130c0301007387 */ /* 0x004fe80000100800 */
[----:B0-----:R-:W2:Y:S04]  /*3a790*/  LDL.LU R2, [R1+0x69c] ;  /* 0x00069c0001027983 */ /* 0x001ea80000300800 */
[----:B------:R-:W4:Y:S04]  /*3a7a0*/  LDL.LU R0, [R1+0x6a8] ;  /* 0x0006a80001007983 */ /* 0x000f280000300800 */
[----:B--2---:R0:W-:Y:S04]  /*3a7b0*/  STL [R1+0x1c], R2 ;  /* 0x00001c0201007387 */ /* 0x0041e80000100800 */
[----:B----4-:R-:W-:Y:S04]  /*3a7c0*/  STL [R1+0x1310], R0 ;  /* 0x0013100001007387 */ /* 0x010fe80000100800 */
[----:B0-----:R-:W2:Y:S04]  /*3a7d0*/  LDL.LU R2, [R1+0x6ac] ;  /* 0x0006ac0001027983 */ /* 0x001ea80000300800 */
[----:B--2---:R0:W-:Y:S04]  /*3a7e0*/  STL [R1+0x1314], R2 ;  /* 0x0013140201007387 */ /* 0x0041e80000100800 */
[----:B------:R-:W2:Y:S04]  /*3a7f0*/  LDL.LU R3, [R1+0x6b8] ;  /* 0x0006b80001037983 */ /* 0x000ea80000300800 */
[----:B--2---:R-:W-:Y:S04]  /*3a800*/  STL [R1+0x1318], R3 ;  /* 0x0013180301007387 */ /* 0x004fe80000100800 */
[----:B0-----:R-:W2:Y:S04]  /*3a810*/  LDL.LU R2, [R1+0x6bc] ;  /* 0x0006bc0001027983 */ /* 0x001ea80000300800 */
[----:B------:R-:W4:Y:S04]  /*3a820*/  LDL.LU R0, [R1+0x6c8] ;  /* 0x0006c80001007983 */ /* 0x000f280000300800 */
[----:B--2---:R0:W-:Y:S04]  /*3a830*/  STL [R1+0xc], R2 ;  /* 0x00000c0201007387 */ /* 0x0041e80000100800 */
[----:B0-----:R-:W2:Y:S04]  /*3a840*/  LDL.LU R2, [R1+0x6cc] ;  /* 0x0006cc0001027983 */ /* 0x001ea80000300800 */
        /* <DEDUP_REMOVED lines=25> */
[----:B---3--:R-:W-:-:S02]  /*3a9e0*/  FSETP.GT.AND P0, PT, |R23|, 8.50705917302346158658e+37, PT ;  /* 0x7e8000001700780b */ /* 0x008fc40003f04200 */
[----:B------:R-:W-:Y:S01]  /*3a9f0*/  FSETP.GEU.AND P4, PT, |R23|, 1.175494350822287508e-38, PT ;  /* 0x008000001700780b */ /* 0x000fe20003f8e200 */
[----:B------:R-:W3:Y:S04]  /*3aa00*/  LDL.LU R22, [R1+0x7b8] ;  /* 0x0007b80001167983 */ /* 0x000ee80000300800 */
[----:B------:R0:W-:Y:S04]  /*3aa10*/  STL [R1+0x12a4], R23 ;  /* 0x0012a41701007387 */ /* 0x0001e80000100800 */
[----:B0-----:R-:W3:Y:S02]  /*3aa20*/  LDL R23, [R1+0xc] ;  /* 0x00000c0001177983 */ /* 0x001ee40000100800 */
[----:B--2---:R-:W-:-:S02]  /*3aa30*/  @P0 FMUL R2, R2, 0.25 ;  /* 0x3e80000002020820 */ /* 0x004fc40000400000 */
[----:B-----5:R-:W-:Y:S02]  /*3aa40*/  @P0 FMUL R3, R3, 0.25 ;  /* 0x3e80000003030820 */ /* 0x020fe40000400000 */
[----:B----4-:R-:W-:-:S05]  /*3aa50*/  @P0 FMUL R19, R19, 0.25 ;  /* 0x3e80000013130820 */ /* 0x010fca0000400000 */
[----:B------:R0:W-:Y:S01]  /*3aa60*/  STL [R1+0x1298], R19 ;  /* 0x0012981301007387 */ /* 0x0001e20000100800 */
[----:B------:R-:W-:-:S03]  /*3aa70*/  @P0 FMUL R21, R21, 0.25 ;  /* 0x3e80000015150820 */ /* 0x000fc60000400000 */
[----:B0-----:R-:W2:Y:S04]  /*3aa80*/  LDL R19, [R1+0x1c] ;  /* 0x00001c0001137983 */ /* 0x001ea80000100800 */
[----:B------:R0:W-:Y:S04]  /*3aa90*/  STL [R1+0x1294], R21 ;  /* 0x0012941501007387 */ /* 0x0001e80000100800 */
[----:B0-----:R-:W4:Y:S04]  /*3aaa0*/  LDL R21, [R1+0x50] ;  /* 0x0000500001157983 */ /* 0x001f280000100800 */
[----:B------:R0:W-:Y:S04]  /*3aab0*/  STL [R1], R3 ;  /* 0x0000000301007387 */ /* 0x0001e80000100800 */
[----:B0-----:R-:W5:Y:S04]  /*3aac0*/  LDL.LU R3, [R1+0x1318] ;  /* 0x0013180001037983 */ /* 0x001f680000300800 */
[----:B------:R0:W-:Y:S04]  /*3aad0*/  STL [R1+0x4], R2 ;  /* 0x0000040201007387 */ /* 0x0001e80000100800 */
[----:B0-----:R-:W2:Y:S01]  /*3aae0*/  LDL.LU R2, [R1+0x1314] ;  /* 0x0013140001027983 */ /* 0x001ea20000300800 */
[----:B------:R-:W-:-:S02]  /*3aaf0*/  @P0 FMUL R0, R0, 0.25 ;  /* 0x3e80000000000820 */ /* 0x000fc40000400000 */
[----:B---3--:R-:W-:-:S03]  /*3ab00*/  @P0 FMUL R23, R23, 0.25 ;  /* 0x3e80000017170820 */ /* 0x008fc60000400000 */
[----:B------:R0:W-:Y:S04]  /*3ab10*/  STL [R1+0x8], R0 ;  /* 0x0000080001007387 */ /* 0x0001e80000100800 */
[----:B0-----:R-:W3:Y:S04]  /*3ab20*/  LDL.LU R0, [R1+0x1310] ;  /* 0x0013100001007983 */ /* 0x001ee80000300800 */
[----:B------:R0:W-:Y:S04]  /*3ab30*/  @P0 STL [R1+0xc], R23 ;  /* 0x00000c1701000387 */ /* 0x0001e80000100800 */
[----:B0-----:R-:W4:Y:S01]  /*3ab40*/  LDL R23, [R1+0x80] ;  /* 0x0000800001177983 */ /* 0x001f220000100800 */
[----:B-----5:R-:W-:-:S05]  /*3ab50*/  @P0 FMUL R3, R3, 0.25 ;  /* 0x3e80000003030820 */ /* 0x020fca0000400000 */
[----:B------:R0:W-:Y:S01]  /*3ab60*/  STL [R1+0x10], R3 ;  /* 0x0000100301007387 */ /* 0x0001e20000100800 */
[----:B--2---:R-:W-:-:S03]  /*3ab70*/  @P0 FMUL R2, R2, 0.25 ;  /* 0x3e80000002020820 */ /* 0x004fc60000400000 */
[----:B0-----:R-:W2:Y:S04]  /*3ab80*/  LDL.LU R3, [R1+0x130c] ;  /* 0x00130c0001037983 */ /* 0x001ea80000300800 */
[----:B------:R0:W-:Y:S04]  /*3ab90*/  STL [R1+0x14], R2 ;  /* 0x0000140201007387 */ /* 0x0001e80000100800 */
[----:B0-----:R-:W5:Y:S01]  /*3aba0*/  LDL.LU R2, [R1+0x1308] ;  /* 0x0013080001027983 */ /* 0x001f620000300800 */
[----:B---3--:R-:W-:Y:S02]  /*3abb0*/  @P0 FMUL R0, R0, 0.25 ;  /* 0x3e80000000000820 */ /* 0x008fe40000400000 */
[----:B------:R-:W-:-:S03]  /*3abc0*/  @P0 FMUL R19, R19, 0.25 ;  /* 0x3e80000013130820 */ /* 0x000fc60000400000 */
[----:B------:R0:W-:Y:S04]  /*3abd0*/  STL [R1+0x18], R0 ;  /* 0x0000180001007387 */ /* 0x0001e80000100800 */
[----:B0-----:R-:W3:Y:S04]  /*3abe0*/  LDL.LU R0, [R1+0x1304] ;  /* 0x0013040001007983 */ /* 0x001ee80000300800 */
[----:B------:R0:W-:Y:S04]  /*3abf0*/  @P0 STL [R1+0x1c], R19 ;  /* 0x00001c1301000387 */ /* 0x0001e80000100800 */
[----:B0-----:R-:W4:Y:S01]  /*3ac00*/  LDL R19, [R1+0x8c] ;  /* 0x00008c0001137983 */ /* 0x001f220000100800 */
[----:B--2---:R-:W-:-:S05]  /*3ac10*/  @P0 FMUL R3, R3, 0.25 ;  /* 0x3e80000003030820 */ /* 0x004fca0000400000 */
[----:B------:R0:W-:Y:S01]  /*3ac20*/  STL [R1+0x20], R3 ;  /* 0x0000200301007387 */ /* 0x0001e20000100800 */
[----:B-----5:R-:W-:-:S03]  /*3ac30*/  @P0 FMUL R2, R2, 0.25 ;  /* 0x3e80000002020820 */ /* 0x020fc60000400000 */
[----:B0-----:R-:W2:Y:S04]  /*3ac40*/  LDL.LU R3, [R1+0x1300] ;  /* 0x0013000001037983 */ /* 0x001ea80000300800 */
[----:B------:R0:W-:Y:S04]  /*3ac50*/  STL [R1+0x24], R2 ;  /* 0x0000240201007387 */ /* 0x0001e80000100800 */
[----:B0-----:R-:W5:Y:S01]  /*3ac60*/  LDL.LU R2, [R1+0x12fc] ;  /* 0x0012fc0001027983 */ /* 0x001f620000300800 */
[----:B---3--:R-:W-:-:S05]  /*3ac70*/  @P0 FMUL R0, R0, 0.25 ;  /* 0x3e80000000000820 */ /* 0x008fca0000400000 */
[----:B------:R0:W-:Y:S04]  /*3ac80*/  STL [R1+0x28], R0 ;  /* 0x0000280001007387 */ /* 0x0001e80000100800 */
[----:B0-----:R-:W3:Y:S01]  /*3ac90*/  LDL.LU R0, [R1+0x12f8] ;  /* 0x0012f80001007983 */ /* 0x001ee20000300800 */
        /* <DEDUP_REMOVED lines=33> */
[----:B---3--:R-:W-:Y:S02]  /*3aeb0*/  @P0 FMUL R0, R0, 0.25 ;  /* 0x3e80000000000820 */ /* 0x008fe40000400000 */
[----:B----4-:R-:W-:-:S03]  /*3aec0*/  @P0 FMUL R21, R21, 0.25 ;  /* 0x3e80000015150820 */ /* 0x010fc60000400000 */
[----:B------:R0:W-:Y:S04]  /*3aed0*/  STL [R1+0x5c], R0 ;  /* 0x00005c0001007387 */ /* 0x0001e80000100800 */
[----:B0-----:R-:W3:Y:S04]  /*3aee0*/  LDL.LU R0, [R1+0x12c8] ;  /* 0x0012c80001007983 */ /* 0x001ee80000300800 */
[----:B------:R-:W-:Y:S01]  /*3aef0*/  @P0 STL [R1+0x50], R21 ;  /* 0x0000501501000387 */ /* 0x000fe20000100800 */
[----:B--2---:R-:W-:-:S05]  /*3af00*/  @P0 FMUL R3, R3, 0.25 ;  /* 0x3e80000003030820 */ /* 0x004fca0000400000 */
[----:B------:R0:W-:Y:S01]  /*3af10*/  STL [R1+0x60], R3 ;  /* 0x0000600301007387 */ /* 0x0001e20000100800 */
[----:B-----5:R-:W-:-:S03]  /*3af20*/  @P0 FMUL R2, R2, 0.25 ;  /* 0x3e80000002020820 */ /* 0x020fc60000400000 */
[----:B0-----:R-:W2:Y:S04]  /*3af30*/  LDL.LU R3, [R1+0x12c4] ;  /* 0x0012c40001037983 */ /* 0x001ea80000300800 */
[----:B------:R0:W-:Y:S04]  /*3af40*/  STL [R1+0x64], R2 ;  /* 0x0000640201007387 */ /* 0x0001e80000100800 */
[----:B0-----:R-:W4:Y:S01]  /*3af50*/  LDL.LU R2, [R1+0x12c0] ;  /* 0x0012c00001027983 */ /* 0x001f220000300800 */
[----:B---3--:R-:W-:-:S05]  /*3af60*/  @P0 FMUL R0, R0, 0.25 ;  /* 0x3e80000000000820 */ /* 0x008fca0000400000 */
[----:B------:R0:W-:Y:S04]  /*3af70*/  STL [R1+0x68], R0 ;  /* 0x0000680001007387 */ /* 0x0001e80000100800 */
[----:B0-----:R-:W3:Y:S01]  /*3af80*/  LDL.LU R0, [R1+0x12bc] ;  /* 0x0012bc0001007983 */ /* 0x001ee20000300800 */
[----:B--2---:R-:W-:-:S05]  /*3af90*/  @P0 FMUL R3, R3, 0.25 ;  /* 0x3e80000003030820 */ /* 0x004fca0000400000 */
[----:B------:R0:W-:Y:S01]  /*3afa0*/  STL [R1+0x6c], R3 ;  /* 0x00006c0301007387 */ /* 0x0001e20000100800 */
[----:B----4-:R-:W-:-:S03]  /*3afb0*/  @P0 FMUL R2, R2, 0.25 ;  /* 0x3e80000002020820 */ /* 0x010fc60000400000 */
        /* <DEDUP_REMOVED lines=12> */
[----:B---3--:R-:W-:Y:S02]  /*3b080*/  @P0 FMUL R0, R0, 0.25 ;  /* 0x3e80000000000820 */ /* 0x008fe40000400000 */
[----:B------:R-:W-:-:S03]  /*3b090*/  @P0 FMUL R23, R23, 0.25 ;  /* 0x3e80000017170820 */ /* 0x000fc60000400000 */
[----:B------:R0:W-:Y:S04]  /*3b0a0*/  STL [R1+0x1234], R0 ;  /* 0x0012340001007387 */ /* 0x0001e80000100800 */
[----:B------:R1:W-:Y:S01]  /*3b0b0*/  @P0 STL [R1+0x80], R23 ;  /* 0x0000801701000387 */ /* 0x0003e20000100800 */
[----:B0-----:R-:W-:-:S03]  /*3b0c0*/  MOV R0, R23 ;  /* 0x0000001700007202 */ /* 0x001fc60000000f00 */
[----:B-1----:R-:W3:Y:S01]  /*3b0d0*/  LDL.LU R23, [R1+0x12a4] ;  /* 0x0012a40001177983 */ /* 0x002ee20000300800 */
[----:B--2---:R-:W-:-:S05]  /*3b0e0*/  @P0 FMUL R3, R3, 0.25 ;  /* 0x3e80000003030820 */ /* 0x004fca0000400000 */
[----:B------:R0:W-:Y:S01]  /*3b0f0*/  STL [R1+0x88], R3 ;  /* 0x0000880301007387 */ /* 0x0001e20000100800 */
[----:B----4-:R-:W-:-:S03]  /*3b100*/  @P0 FMUL R2, R2, 0.25 ;  /* 0x3e80000002020820 */ /* 0x010fc60000400000 */
[----:B0-----:R-:W2:Y:S04]  /*3b110*/  LDL.LU R3, [R1+0x12a0] ;  /* 0x0012a00001037983 */ /* 0x001ea80000300800 */
[----:B------:R0:W-:Y:S04]  /*3b120*/  STL [R1+0x90], R2 ;  /* 0x0000900201007387 */ /* 0x0001e80000100800 */
[----:B0-----:R-:W4:Y:S01]  /*3b130*/  LDL.LU R2, [R1+0x129c] ;  /* 0x00129c0001027983 */ /* 0x001f220000300800 */
[----:B------:R-:W-:Y:S02]  /*3b140*/  @P0 FMUL R19, R19, 0.25 ;  /* 0x3e80000013130820 */ /* 0x000fe40000400000 */
[----:B--2---:R-:W-:-:S05]  /*3b150*/  @P0 FMUL R3, R3, 0.25 ;  /* 0x3e80000003030820 */ /* 0x004fca0000400000 */
[----:B------:R0:W-:Y:S04]  /*3b160*/  STL [R1+0x1228], R3 ;  /* 0x0012280301007387 */ /* 0x0001e80000100800 */
[----:B------:R1:W-:Y:S01]  /*3b170*/  @P0 STL [R1+0x8c], R19 ;  /* 0x00008c1301000387 */ /* 0x0003e20000100800 */
[----:B----4-:R-:W-:Y:S01]  /*3b180*/  @P0 FMUL R2, R2, 0.25 ;  /* 0x3e80000002020820 */ /* 0x010fe20000400000 */
[----:B0-----:R-:W-:Y:S02]  /*3b190*/  MOV R3, R19 ;  /* 0x0000001300037202 */ /* 0x001fe40000000f00 */
[----:B-1----:R-:W2:Y:S04]  /*3b1a0*/  LDL.LU R19, [R1+0x1298] ;  /* 0x0012980001137983 */ /* 0x002ea80000300800 */
[----:B------:R0:W-:Y:S02]  /*3b1b0*/  STL [R1+0x122c], R2 ;  /* 0x00122c0201007387 */ /* 0x0001e40000100800 */
[----:B0-----:R-:W-:-:S02]  /*3b1c0*/  IMAD.MOV.U32 R2, RZ, RZ, R21 ;  /* 0x000000ffff027224 */ /* 0x001fc400078e0015 */
[----:B------:R-:W4:Y:S01]  /*3b1d0*/  LDL.LU R21, [R1+0x1294] ;  /* 0x0012940001157983 */ /* 0x000f220000300800 */
[----:B---3--:R-:W-:Y:S02]  /*3b1e0*/  @P0 FMUL R23, R23, 0.25 ;  /* 0x3e80000017170820 */ /* 0x008fe40000400000 */
[----:B------:R-:W-:Y:S02]  /*3b1f0*/  @P0 FMUL R20, R20, 0.25 ;  /* 0x3e80000014140820 */ /* 0x000fe40000400000 */
[----:B------:R-:W-:Y:S01]  /*3b200*/  @P0 FMUL R22, R22, 0.25 ;  /* 0x3e80000016160820 */ /* 0x000fe20000400000 */
[----:B------:R0:W-:Y:S01]  /*3b210*/  STL [R1+0x1264], R23 ;  /* 0x0012641701007387 */ /* 0x0001e20000100800 */
[----:B------:R-:W-:Y:S02]  /*3b220*/  @!P4 FMUL R20, R20, 16777216 ;  /* 0x4b8000001414c820 */ /* 0x000fe40000400000 */
[----:B------:R-:W-:Y:S02]  /*3b230*/  @P0 FMUL R18, R18, 0.25 ;  /* 0x3e80000012120820 */ /* 0x000fe40000400000 */
[----:B------:R-:W-:-:S02]  /*3b240*/  @P0 FMUL R17, R17, 0.25 ;  /* 0x3e80000011110820 */ /* 0x000fc40000400000 */
[----:B------:R-:W-:Y:S01]  /*3b250*/  @!P4 FMUL R22, R22, 16777216 ;  /* 0x4b8000001616c820 */ /* 0x000fe20000400000 */
[----:B0-----:R-:W-:Y:S02]  /*3b260*/  MOV R23, R2 ;  /* 0x0000000200177202 */ /* 0x001fe40000000f00 */
[----:B------:R-:W3:Y:S01]  /*3b270*/  LDL R2, [R1+0x8] ;  /* 0x0000080001027983 */ /* 0x000ee20000100800 */
[----:B------:R-:W-:Y:S02]  /*3b280*/  @!P4 FMUL R18, R18, 16777216 ;  /* 0x4b8000001212c820 */ /* 0x000fe40000400000 */
[----:B------:R-:W-:Y:S02]  /*3b290*/  @!P4 FMUL R17, R17, 16777216 ;  /* 0x4b8000001111c820 */ /* 0x000fe40000400000 */
[----:B--2---:R-:W-:-:S05]  /*3b2a0*/  @!P4 FMUL R19, R19, 16777216 ;  /* 0x4b8000001313c820 */ /* 0x004fca0000400000 */
[----:B------:R0:W-:Y:S04]  /*3b2b0*/  STL [R1+0x1230], R19 ;  /* 0x0012301301007387 */ /* 0x0001e80000100800 */
[----:B0-----:R-:W2:Y:S01]  /*3b2c0*/  LDL R19, [R1] ;  /* 0x0000000001137983 */ /* 0x001ea20000100800 */
[----:B----4-:R-:W-:-:S03]  /*3b2d0*/  @!P4 FMUL R21, R21, 16777216 ;  /* 0x4b8000001515c820 */ /* 0x010fc60000400000 */
[----:B------:R0:W-:Y:S04]  /*3b2e0*/  STL [R1+0x1238], R20 ;  /* 0x0012381401007387 */ /* 0x0001e80000100800 */
[----:B0-----:R-:W4:Y:S04]  /*3b2f0*/  LDL R20, [R1+0x18] ;  /* 0x0000180001147983 */ /* 0x001f280000100800 */
[----:B------:R0:W-:Y:S04]  /*3b300*/  STL [R1+0x1224], R21 ;  /* 0x0012241501007387 */ /* 0x0001e80000100800 */
[----:B0-----:R-:W5:Y:S04]  /*3b310*/  LDL.LU R21, [R1+0x4] ;  /* 0x0000040001157983 */ /* 0x001f680000300800 */
[----:B------:R0:W-:Y:S04]  /*3b320*/  STL [R1+0x123c], R22 ;  /* 0x00123c1601007387 */ /* 0x0001e80000100800 */
[----:B0-----:R-:W4:Y:S04]  /*3b330*/  LDL R22, [R1+0x14] ;  /* 0x0000140001167983 */ /* 0x001f280000100800 */
[----:B------:R0:W-:Y:S04]  /*3b340*/  STL [R1+0x1240], R18 ;  /* 0x0012401201007387 */ /* 0x0001e80000100800 */
[----:B0-----:R-:W4:Y:S04]  /*3b350*/  LDL R18, [R1+0x10] ;  /* 0x0000100001127983 */ /* 0x001f280000100800 */
        /* <DEDUP_REMOVED lines=51> */
[----:B------:R-:W-:Y:S01]  /*3b690*/  STL [R1+0x1280], R24 ;  /* 0x0012801801007387 */ /* 0x000fe20000100800 */
[----:B---3--:R-:W-:-:S03]  /*3b6a0*/  @!P4 FMUL R2, R2, 16777216 ;  /* 0x4b8000000202c820 */ /* 0x008fc60000400000 */
[----:B------:R-:W-:Y:S04]  /*3b6b0*/  STL [R1+0x1284], R25 ;  /* 0x0012841901007387 */ /* 0x000fe80000100800 */
[----:B------:R-:W-:Y:S04]  /*3b6c0*/  STL [R1+0x1288], R26 ;  /* 0x0012881a01007387 */ /* 0x000fe80000100800 */
[----:B------:R-:W-:Y:S04]  /*3b6d0*/  STL [R1+0x128c], R27 ;  /* 0x00128c1b01007387 */ /* 0x000fe80000100800 */
[----:B------:R0:W-:Y:S01]  /*3b6e0*/  STL [R1+0x1290], R28 ;  /* 0x0012901c01007387 */ /* 0x0001e20000100800 */
[----:B--2---:R-:W-:-:S05]  /*3b6f0*/  @!P4 FMUL R19, R19, 16777216 ;  /* 0x4b8000001313c820 */ /* 0x004fca0000400000 */
[----:B------:R1:W-:Y:S04]  /*3b700*/  @!P4 STL [R1], R19 ;  /* 0x000000130100c387 */ /* 0x0003e80000100800 */
[----:B0-----:R-:W2:Y:S04]  /*3b710*/  LDL R28, [R1+0x1c] ;  /* 0x00001c00011c7983 */ /* 0x001ea80000100800 */
[----:B-1----:R-:W3:Y:S04]  /*3b720*/  LDL R19, [R1+0x20] ;  /* 0x0000200001137983 */ /* 0x002ee80000100800 */
[----:B------:R0:W-:Y:S04]  /*3b730*/  @!P4 STL [R1+0x8], R2 ;  /* 0x000008020100c387 */ /* 0x0001e80000100800 */
[----:B------:R-:W3:Y:S04]  /*3b740*/  LDL R27, [R1+0x28] ;  /* 0x00002800011b7983 */ /* 0x000ee80000100800 */
[----:B0-----:R-:W3:Y:S01]  /*3b750*/  LDL R2, [R1+0x24] ;  /* 0x0000240001027983 */ /* 0x001ee20000100800 */
[----:B----4-:R-:W-:-:S02]  /*3b760*/  @!P4 FMUL R18, R18, 16777216 ;  /* 0x4b8000001212c820 */ /* 0x010fc40000400000 */
[----:B-----5:R-:W-:-:S05]  /*3b770*/  @!P4 FMUL R17, R17, 16777216 ;  /* 0x4b8000001111c820 */ /* 0x020fca0000400000 */
[----:B------:R0:W-:Y:S04]  /*3b780*/  @!P4 STL [R1+0xc], R17 ;  /* 0x00000c110100c387 */ /* 0x0001e80000100800 */
[----:B------:R-:W4:Y:S04]  /*3b790*/  LDL R26, [R1+0x2c] ;  /* 0x00002c00011a7983 */ /* 0x000f280000100800 */
[----:B------:R-:W5:Y:S04]  /*3b7a0*/  LDL R25, [R1+0x30] ;  /* 0x0000300001197983 */ /* 0x000f680000100800 */
        /* <DEDUP_REMOVED lines=19> */
[----:B0-----:R-:W5:Y:S04]  /*3b8e0*/  LDL R17, [R1+0x70] ;  /* 0x0000700001117983 */ /* 0x001f680000100800 */
[----:B-1----:R-:W5:Y:S04]  /*3b8f0*/  LDL R18, [R1+0x74] ;  /* 0x0000740001127983 */ /* 0x002f680000100800 */
[----:B------:R-:W5:Y:S04]  /*3b900*/  LDL R22, [R1+0x78] ;  /* 0x0000780001167983 */ /* 0x000f680000100800 */
[----:B------:R-:W5:Y:S01]  /*3b910*/  LDL R20, [R1+0x7c] ;  /* 0x00007c0001147983 */ /* 0x000f620000100800 */
[----:B------:R-:W-:-:S02]  /*3b920*/  @!P4 FMUL R23, R23, 16777216 ;  /* 0x4b8000001717c820 */ /* 0x000fc40000400000 */
[----:B------:R-:W-:Y:S02]  /*3b930*/  @!P4 FMUL R0, R0, 16777216 ;  /* 0x4b8000000000c820 */ /* 0x000fe40000400000 */
[----:B--2---:R-:W-:Y:S02]  /*3b940*/  @!P4 FMUL R28, R28, 16777216 ;  /* 0x4b8000001c1cc820 */ /* 0x004fe40000400000 */
[----:B---3--:R-:W-:-:S03]  /*3b950*/  @!P4 FMUL R19, R19, 16777216 ;  /* 0x4b8000001313c820 */ /* 0x008fc60000400000 */
[----:B------:R0:W-:Y:S01]  /*3b960*/  @!P4 STL [R1+0x1c], R28 ;  /* 0x00001c1c0100c387 */ /* 0x0001e20000100800 */
[----:B------:R-:W-:-:S03]  /*3b970*/  @!P4 FMUL R27, R27, 16777216 ;  /* 0x4b8000001b1bc820 */ /* 0x000fc60000400000 */
[----:B0-----:R-:W2:Y:S01]  /*3b980*/  LDL.LU R28, [R1+0x1290] ;  /* 0x00129000011c7983 */ /* 0x001ea20000300800 */
[----:B------:R-:W-:-:S03]  /*3b990*/  @!P4 FMUL R2, R2, 16777216 ;  /* 0x4b8000000202c820 */ /* 0x000fc60000400000 */
[----:B------:R0:W-:Y:S04]  /*3b9a0*/  @!P4 STL [R1+0x20], R19 ;  /* 0x000020130100c387 */ /* 0x0001e80000100800 */
[----:B0-----:R-:W3:Y:S04]  /*3b9b0*/  LDL R19, [R1+0x88] ;  /* 0x0000880001137983 */ /* 0x001ee80000100800 */
[----:B------:R0:W-:Y:S02]  /*3b9c0*/  @!P4 STL [R1+0x24], R2 ;  /* 0x000024020100c387 */ /* 0x0001e40000100800 */
[----:B0-----:R-:W-:-:S02]  /*3b9d0*/  MOV R2, R3 ;  /* 0x0000000300027202 */ /* 0x001fc40000000f00 */
[----:B------:R-:W2:Y:S04]  /*3b9e0*/  LDL R3, [R1+0x90] ;  /* 0x0000900001037983 */ /* 0x000ea80000100800 */
[----:B------:R0:W-:Y:S04]  /*3b9f0*/  @!P4 STL [R1+0x28], R27 ;  /* 0x0000281b0100c387 */ /* 0x0001e80000100800 */
[----:B0-----:R-:W2:Y:S01]  /*3ba00*/  LDL.LU R27, [R1+0x128c] ;  /* 0x00128c00011b7983 */ /* 0x001ea20000300800 */
[----:B----4-:R-:W-:Y:S02]  /*3ba10*/  @!P4 FMUL R26, R26, 16777216 ;  /* 0x4b8000001a1ac820 */ /* 0x010fe40000400000 */
[----:B-----5:R-:W-:-:S03]  /*3ba20*/  @!P4 FMUL R25, R25, 16777216 ;  /* 0x4b8000001919c820 */ /* 0x020fc60000400000 */
[----:B------:R0:W-:Y:S01]  /*3ba30*/  @!P4 STL [R1+0x2c], R26 ;  /* 0x00002c1a0100c387 */ /* 0x0001e20000100800 */
[----:B------:R-:W-:-:S03]  /*3ba40*/  @!P4 FMUL R24, R24, 16777216 ;  /* 0x4b8000001818c820 */ /* 0x000fc60000400000 */
[----:B0-----:R-:W4:Y:S01]  /*3ba50*/  LDL.LU R26, [R1+0x1288] ;  /* 0x00128800011a7983 */ /* 0x001f220000300800 */
[----:B------:R-:W-:-:S03]  /*3ba60*/  @!P4 FMUL R4, R4, 16777216 ;  /* 0x4b8000000404c820 */ /* 0x000fc60000400000 */
[----:B------:R0:W-:Y:S01]  /*3ba70*/  @!P4 STL [R1+0x30], R25 ;  /* 0x000030190100c387 */ /* 0x0001e20000100800 */
[----:B------:R-:W-:Y:S02]  /*3ba80*/  @!P4 FMUL R5, R5, 16777216 ;  /* 0x4b8000000505c820 */ /* 0x000fe40000400000 */
[----:B------:R-:W-:Y:S01]  /*3ba90*/  @!P4 FMUL R6, R6, 16777216 ;  /* 0x4b8000000606c820 */ /* 0x000fe20000400000 */
[----:B0-----:R-:W5:Y:S01]  /*3baa0*/  LDL.LU R25, [R1+0x1284] ;  /* 0x0012840001197983 */ /* 0x001f620000300800 */
[----:B------:R-:W-:-:S03]  /*3bab0*/  @!P4 FMUL R7, R7, 16777216 ;  /* 0x4b8000000707c820 */ /* 0x000fc60000400000 */
[----:B------:R0:W-:Y:S01]  /*3bac0*/  @!P4 STL [R1+0x34], R24 ;  /* 0x000034180100c387 */ /* 0x0001e20000100800 */
[----:B------:R-:W-:Y:S02]  /*3bad0*/  @!P4 FMUL R8, R8, 16777216 ;  /* 0x4b8000000808c820 */ /* 0x000fe40000400000 */
[----:B------:R-:W-:Y:S01]  /*3bae0*/  @!P4 FMUL R9, R9, 16777216 ;  /* 0x4b8000000909c820 */ /* 0x000fe20000400000 */
[----:B0-----:R-:W4:Y:S04]  /*3baf0*/  LDL.LU R24, [R1+0x1280] ;  /* 0x0012800001187983 */ /* 0x001f280000300800 */
[----:B------:R0:W-:Y:S01]  /*3bb00*/  @!P4 STL [R1+0x38], R4 ;  /* 0x000038040100c387 */ /* 0x0001e20000100800 */
[----:B------:R-:W-:-:S03]  /*3bb10*/  @!P4 FMUL R10, R10, 16777216 ;  /* 0x4b8000000a0ac820 */ /* 0x000fc60000400000 */
        /* <DEDUP_REMOVED lines=31> */
[----:B------:R0:W-:Y:S04]  /*3bd10*/  @!P4 STL [R1+0x64], R14 ;  /* 0x0000640e0100c387 */ /* 0x0001e80000100800 */
        /* <DEDUP_REMOVED lines=14> */
[----:B0-----:R-:W4:Y:S01]  /*3be00*/  LDL.LU R0, [R1+0x1234] ;  /* 0x0012340001007983 */ /* 0x001f220000300800 */
[----:B---3--:R-:W-:-:S02]  /*3be10*/  @!P4 FMUL R19, R19, 16777216 ;  /* 0x4b8000001313c820 */ /* 0x008fc40000400000 */
[----:B------:R-:W-:Y:S02]  /*3be20*/  @!P4 FMUL R2, R2, 16777216 ;  /* 0x4b8000000202c820 */ /* 0x000fe40000400000 */
[----:B--2---:R-:W-:Y:S02]  /*3be30*/  @!P4 FMUL R3, R3, 16777216 ;  /* 0x4b8000000303c820 */ /* 0x004fe40000400000 */
[----:B----4-:R-:W-:-:S05]  /*3be40*/  @!P4 FMUL R0, R0, 16777216 ;  /* 0x4b8000000000c820 */ /* 0x010fca0000400000 */
[----:B------:R0:W-:Y:S04]  /*3be50*/  STL [R1+0x1218], R0 ;  /* 0x0012180001007387 */ /* 0x0001e80000100800 */
[----:B0-----:R-:W2:Y:S04]  /*3be60*/  LDL.LU R0, [R1] ;  /* 0x0000000001007983 */ /* 0x001ea80000300800 */
[----:B------:R0:W-:Y:S04]  /*3be70*/  @!P4 STL [R1+0x88], R19 ;  /* 0x000088130100c387 */ /* 0x0001e80000100800 */
[----:B0-----:R-:W3:Y:S04]  /*3be80*/  LDL.LU R19, [R1+0x1230] ;  /* 0x0012300001137983 */ /* 0x001ee80000300800 */
[----:B------:R0:W-:Y:S04]  /*3be90*/  @!P4 STL [R1+0x8c], R2 ;  /* 0x00008c020100c387 */ /* 0x0001e80000100800 */
[----:B0-----:R-:W4:Y:S04]  /*3bea0*/  LDL.LU R2, [R1+0x122c] ;  /* 0x00122c0001027983 */ /* 0x001f280000300800 */
[----:B------:R0:W-:Y:S04]  /*3beb0*/  @!P4 STL [R1+0x90], R3 ;  /* 0x000090030100c387 */ /* 0x0001e80000100800 */
[----:B0-----:R-:W2:Y:S01]  /*3bec0*/  LDL.LU R3, [R1+0x1228] ;  /* 0x0012280001037983 */ /* 0x001ea20000300800 */
[----:B------:R-:W-:-:S02]  /*3bed0*/  @!P4 FMUL R21, R21, 16777216 ;  /* 0x4b8000001515c820 */ /* 0x000fc40000400000 */
[----:B------:R-:W-:-:S06]  /*3bee0*/  @!P4 FMUL R23, R23, 16777216 ;  /* 0x4b8000001717c820 */ /* 0x000fcc0000400000 */
[----:B------:R-:W0:Y:S02]  /*3bef0*/  MUFU.RCP R23, R23 ;  /* 0x0000001700177308 */ /* 0x000e240000001000 */
[----:B0-----:R-:W-:Y:S02]  /*3bf00*/  FMUL R20, R23, R20 ;  /* 0x0000001417147220 */ /* 0x001fe40000400000 */
[----:B--2---:R-:W-:-:S05]  /*3bf10*/  @!P4 FMUL R3, R3, 16777216 ;  /* 0x4b8000000303c820 */ /* 0x004fca0000400000 */
[----:B------:R0:W-:Y:S02]  /*3bf20*/  STL [R1+0x121c], R3 ;  /* 0x00121c0301007387 */ /* 0x0001e40000100800 */
[----:B0-----:R-:W-:Y:S02]  /*3bf30*/  IMAD.MOV.U32 R3, RZ, RZ, R21 ;  /* 0x000000ffff037224 */ /* 0x001fe400078e0015 */
[----:B------:R-:W2:Y:S01]  /*3bf40*/  LDL.LU R21, [R1+0x1224] ;  /* 0x0012240001157983 */ /* 0x000ea20000300800 */
[----:B----4-:R-:W-:-:S05]  /*3bf50*/  @!P4 FMUL R2, R2, 16777216 ;  /* 0x4b8000000202c820 */ /* 0x010fca0000400000 */
[----:B------:R3:W-:Y:S02]  /*3bf60*/  STL [R1+0x1220], R2 ;  /* 0x0012200201007387 */ /* 0x0007e40000100800 */
[----:B---3--:R-:W-:Y:S01]  /*3bf70*/  FMUL R2, R23, R19 ;  /* 0x0000001317027220 */ /* 0x008fe20000400000 */
[----:B------:R-:W-:-:S04]  /*3bf80*/  MOV R19, R3 ;  /* 0x0000000300137202 */ /* 0x000fc80000000f00 */
[----:B------:R0:W-:Y:S04]  /*3bf90*/  STL [R1+0x2b4], R2 ;  /* 0x0002b40201007387 */ /* 0x0001e80000100800 */
[----:B0-----:R-:W3:Y:S04]  /*3bfa0*/  LDL.LU R2, [R1+0x8] ;  /* 0x0000080001027983 */ /* 0x001ee80000300800 */
[----:B------:R-:W4:Y:S04]  /*3bfb0*/  LDL.LU R3, [R1+0xc] ;  /* 0x00000c0001037983 */ /* 0x000f280000300800 */
[----:B------:R0:W-:Y:S02]  /*3bfc0*/  STL [R1+0x2b0], R20 ;  /* 0x0002b01401007387 */ /* 0x0001e40000100800 */
[----:B0-----:R-:W-:-:S02]  /*3bfd0*/  MOV R20, R0 ;  /* 0x0000000000147202 */ /* 0x001fc40000000f00 */
[----:B------:R-:W3:Y:S01]  /*3bfe0*/  LDL.LU R0, [R1+0x10] ;  /* 0x0000100001007983 */ /* 0x000ee20000300800 */
[----:B------:R-:W-:-:S04]  /*3bff0*/  @P0 FMUL R29, R29, 0.25 ;  /* 0x3e8000001d1d0820 */ /* 0x000fc80000400000 */
[----:B------:R-:W-:Y:S02]  /*3c000*/  @!P4 FMUL R29, R29, 16777216 ;  /* 0x4b8000001d1dc820 */ /* 0x000fe40000400000 */
[----:B--2---:R-:W-:-:S05]  /*3c010*/  FMUL R21, R23, R21 ;  /* 0x0000001517157220 */ /* 0x004fca0000400000 */
[----:B------:R0:W-:Y:S02]  /*3c020*/  STL [R1+0x2a8], R21 ;  /* 0x0002a81501007387 */ /* 0x0001e40000100800 */
[C---:B0-----:R-:W-:Y:S02]  /*3c030*/  FMUL R21, R23.reuse, R22 ;  /* 0x0000001617157220 */ /* 0x041fe40000400000 */
[----:B------:R-:W-:-:S03]  /*3c040*/  FMUL R22, R23, R18 ;  /* 0x0000001217167220 */ /* 0x000fc60000400000 */
[----:B------:R0:W-:Y:S01]  /*3c050*/  STL [R1+0x2a0], R21 ;  /* 0x0002a01501007387 */ /* 0x0001e20000100800 */
[C---:B------:R-:W-:Y:S02]  /*3c060*/  FMUL R18, R23.reuse, R16 ;  /* 0x0000001017127220 */ /* 0x040fe40000400000 */
[C---:B------:R-:W-:Y:S01]  /*3c070*/  FMUL R16, R23.reuse, R14 ;  /* 0x0000000e17107220 */ /* 0x040fe20000400000 */
[----:B------:R-:W-:Y:S01]  /*3c080*/  STL [R1+0x298], R22 ;  /* 0x0002981601007387 */ /* 0x000fe20000100800 */
[C---:B------:R-:W-:Y:S02]  /*3c090*/  FMUL R14, R23.reuse, R12 ;  /* 0x0000000c170e7220 */ /* 0x040fe40000400000 */
[C---:B0-----:R-:W-:Y:S02]  /*3c0a0*/  FMUL R21, R23.reuse, R17 ;  /* 0x0000001117157220 */ /* 0x041fe40000400000 */
[C---:B------:R-:W-:Y:S02]  /*3c0b0*/  FMUL R17, R23.reuse, R15 ;  /* 0x0000000f17117220 */ /* 0x040fe40000400000 */
[C---:B------:R-:W-:Y:S01]  /*3c0c0*/  FMUL R15, R23.reuse, R13 ;  /* 0x0000000d170f7220 */ /* 0x040fe20000400000 */
[----:B------:R-:W-:Y:S01]  /*3c0d0*/  STL [R1+0x290], R21 ;  /* 0x0002901501007387 */ /* 0x000fe20000100800 */
[----:B------:R-:W-:-:S02]  /*3c0e0*/  FMUL R13, R23, R11 ;  /* 0x0000000b170d7220 */ /* 0x000fc40000400000 */
        /* <DEDUP_REMOVED lines=16> */
[----:B-----5:R-:W-:-:S03]  /*3c1f0*/  FMUL R4, R23, R25 ;  /* 0x0000001917047220 */ /* 0x020fc60000400000 */
[----:B------:R-:W-:Y:S04]  /*3c200*/  STL [R1+0x248], R10 ;  /* 0x0002480a01007387 */ /* 0x000fe80000100800 */
[----:B------:R-:W-:Y:S04]  /*3c210*/  STL [R1+0x244], R9 ;  /* 0x0002440901007387 */ /* 0x000fe80000100800 */
[----:B------:R-:W-:Y:S04]  /*3c220*/  STL [R1+0x220], R8 ;  /* 0x0002200801007387 */ /* 0x000fe80000100800 */
[----:B------:R-:W-:Y:S04]  /*3c230*/  STL [R1+0x21c], R7 ;  /* 0x00021c0701007387 */ /* 0x000fe80000100800 */
        /* <DEDUP_REMOVED lines=11> */
[----:B------:R-:W-:Y:S01]  /*3c2f0*/  STL [R1+0x1e0], R6 ;  /* 0x0001e00601007387 */ /* 0x000fe20000100800 */
[----:B-1----:R-:W-:-:S03]  /*3c300*/  FMUL R4, R23, R19 ;  /* 0x0000001317047220 */ /* 0x002fc60000400000 */
[----:B------:R-:W2:Y:S04]  /*3c310*/  LDL.LU R21, [R1+0x14] ;  /* 0x0000140001157983 */ /* 0x000ea80000300800 */
[----:B------:R-:W-:Y:S04]  /*3c320*/  STL [R1+0x1dc], R5 ;  /* 0x0001dc0501007387 */ /* 0x000fe80000100800 */
[----:B------:R-:W5:Y:S04]  /*3c330*/  LDL.LU R20, [R1+0x18] ;  /* 0x0000180001147983 */ /* 0x000f680000300800 */
[----:B------:R0:W-:Y:S01]  /*3c340*/  STL [R1+0x1d8], R4 ;  /* 0x0001d80401007387 */ /* 0x0001e20000100800 */
[----:B---3--:R-:W-:-:S03]  /*3c350*/  FMUL R0, R23, R0 ;  /* 0x0000000017007220 */ /* 0x008fc60000400000 */
[----:B------:R-:W3:Y:S01]  /*3c360*/  LDL.LU R19, [R1+0x1c] ;  /* 0x00001c0001137983 */ /* 0x000ee20000300800 */
[C---:B0-----:R-:W-:Y:S02]  /*3c370*/  FMUL R4, R23.reuse, R2 ;  /* 0x0000000217047220 */ /* 0x041fe40000400000 */
[----:B----4-:R-:W-:-:S03]  /*3c380*/  FMUL R2, R23, R3 ;  /* 0x0000000317027220 */ /* 0x010fc60000400000 */
[----:B------:R-:W-:Y:S04]  /*3c390*/  STL [R1+0x1d4], R4 ;  /* 0x0001d40401007387 */ /* 0x000fe80000100800 */
[----:B------:R0:W-:Y:S04]  /*3c3a0*/  STL [R1+0x1cc], R2 ;  /* 0x0001cc0201007387 */ /* 0x0001e80000100800 */
[----:B0-----:R-:W4:Y:S04]  /*3c3b0*/  LDL.LU R2, [R1+0x20] ;  /* 0x0000200001027983 */ /* 0x001f280000300800 */
[----:B------:R-:W4:Y:S04]  /*3c3c0*/  LDL.LU R3, [R1+0x24] ;  /* 0x0000240001037983 */ /* 0x000f280000300800 */
[----:B------:R0:W-:Y:S04]  /*3c3d0*/  STL [R1+0x1c4], R0 ;  /* 0x0001c40001007387 */ /* 0x0001e80000100800 */
[----:B0-----:R-:W4:Y:S04]  /*3c3e0*/  LDL.LU R0, [R1+0x28] ;  /* 0x0000280001007983 */ /* 0x001f280000300800 */
        /* <DEDUP_REMOVED lines=22> */
[----:B--2---:R-:W-:-:S05]  /*3c550*/  FMUL R21, R23, R21 ;  /* 0x0000001517157220 */ /* 0x004fca0000400000 */
[----:B------:R0:W-:Y:S01]  /*3c560*/  STL [R1+0x1b4], R21 ;  /* 0x0001b41501007387 */ /* 0x0001e20000100800 */
[----:B-----5:R-:W-:-:S03]  /*3c570*/  FMUL R20, R23, R20 ;  /* 0x0000001417147220 */ /* 0x020fc60000400000 */
[----:B0-----:R-:W2:Y:S01]  /*3c580*/  LDL.LU R21, [R1+0x88] ;  /* 0x0000880001157983 */ /* 0x001ea20000300800 */
[----:B---3--:R-:W-:-:S03]  /*3c590*/  FMUL R19, R23, R19 ;  /* 0x0000001317137220 */ /* 0x008fc60000400000 */
[----:B------:R0:W-:Y:S04]  /*3c5a0*/  STL [R1+0x1ac], R20 ;  /* 0x0001ac1401007387 */ /* 0x0001e80000100800 */
[----:B0-----:R-:W3:Y:S04]  /*3c5b0*/  LDL.LU R20, [R1+0x8c] ;  /* 0x00008c0001147983 */ /* 0x001ee80000300800 */
[----:B------:R0:W-:Y:S01]  /*3c5c0*/  STL [R1+0x180], R19 ;  /* 0x0001801301007387 */ /* 0x0001e20000100800 */
[----:B----4-:R-:W-:-:S03]  /*3c5d0*/  FMUL R2, R23, R2 ;  /* 0x0000000217027220 */ /* 0x010fc60000400000 */
[----:B0-----:R-:W4:Y:S01]  /*3c5e0*/  LDL.LU R19, [R1+0x90] ;  /* 0x0000900001137983 */ /* 0x001f220000300800 */
[----:B------:R-:W-:-:S03]  /*3c5f0*/  FMUL R3, R23, R3 ;  /* 0x0000000317037220 */ /* 0x000fc60000400000 */
[----:B------:R0:W-:Y:S04]  /*3c600*/  STL [R1+0x17c], R2 ;  /* 0x00017c0201007387 */ /* 0x0001e80000100800 */
[----:B0-----:R-:W5:Y:S01]  /*3c610*/  LDL.LU R2, [R1+0x1220] ;  /* 0x0012200001027983 */ /* 0x001f620000300800 */
[----:B------:R-:W-:-:S03]  /*3c620*/  FMUL R0, R23, R0 ;  /* 0x0000000017007220 */ /* 0x000fc60000400000 */
[----:B------:R0:W-:Y:S04]  /*3c630*/  STL [R1+0x178], R3 ;  /* 0x0001780301007387 */ /* 0x0001e80000100800 */
[----:B0-----:R-:W2:Y:S04]  /*3c640*/  LDL.LU R3, [R1+0x121c] ;  /* 0x00121c0001037983 */ /* 0x001ea80000300800 */
[----:B------:R0:W-:Y:S04]  /*3c650*/  STL [R1+0x174], R0 ;  /* 0x0001740001007387 */ /* 0x0001e80000100800 */
[----:B0-----:R-:W2:Y:S01]  /*3c660*/  LDL.LU R0, [R1+0x1218] ;  /* 0x0012180001007983 */ /* 0x001ea20000300800 */
[----:B------:R-:W-:-:S05]  /*3c670*/  FMUL R29, R23, R29 ;  /* 0x0000001d171d7220 */ /* 0x000fca0000400000 */
[----:B------:R0:W-:Y:S01]  /*3c680*/  STL [R1+0x170], R29 ;  /* 0x0001701d01007387 */ /* 0x0001e20000100800 */
[C---:B------:R-:W-:Y:S02]  /*3c690*/  FMUL R4, R23.reuse, R4 ;  /* 0x0000000417047220 */ /* 0x040fe40000400000 */
[C---:B0-----:R-:W-:Y:S02]  /*3c6a0*/  FMUL R29, R23.reuse, R28 ;  /* 0x0000001c171d7220 */ /* 0x041fe40000400000 */
[C---:B------:R-:W-:Y:S02]  /*3c6b0*/  FMUL R28, R23.reuse, R27 ;  /* 0x0000001b171c7220 */ /* 0x040fe40000400000 */
        /* <DEDUP_REMOVED lines=10> */
[----:B------:R0:W-:Y:S01]  /*3c760*/  STL [R1+0xf8], R4 ;  /* 0x0000f80401007387 */ /* 0x0001e20000100800 */
[----:B------:R-:W-:-:S03]  /*3c770*/  FMUL R6, R23, R8 ;  /* 0x0000000817067220 */ /* 0x000fc60000400000 */
[----:B------:R-:W-:Y:S01]  /*3c780*/  STL [R1+0xf4], R24 ;  /* 0x0000f41801007387 */ /* 0x000fe20000100800 */
[----:B0-----:R-:W-:-:S03]  /*3c790*/  FMUL R4, R23, R7 ;  /* 0x0000000717047220 */ /* 0x001fc60000400000 */
[----:B------:R0:W-:Y:S04]  /*3c7a0*/  STL [R1+0xf0], R5 ;  /* 0x0000f00501007387 */ /* 0x0001e80000100800 */
[----:B------:R1:W-:Y:S01]  /*3c7b0*/  STL [R1+0xec], R4 ;  /* 0x0000ec0401007387 */ /* 0x0003e20000100800 */
[----:B0-----:R-:W-:-:S03]  /*3c7c0*/  FMUL R5, R23, R9 ;  /* 0x0000000917057220 */ /* 0x001fc60000400000 */
[----:B------:R0:W-:Y:S01]  /*3c7d0*/  STL [R1+0xe8], R6 ;  /* 0x0000e80601007387 */ /* 0x0001e20000100800 */
[----:B-1----:R-:W-:-:S03]  /*3c7e0*/  FMUL R4, R23, R10 ;  /* 0x0000000a17047220 */ /* 0x002fc60000400000 */
        /* <DEDUP_REMOVED lines=16> */
[----:B------:R-:W-:Y:S01]  /*3c8f0*/  STL [R1+0xc4], R6 ;  /* 0x0000c40601007387 */ /* 0x000fe20000100800 */
[----:B------:R-:W-:-:S03]  /*3c900*/  FMUL R4, R23, R22 ;  /* 0x0000001617047220 */ /* 0x000fc60000400000 */
[----:B------:R-:W-:Y:S01]  /*3c910*/  STL [R1+0xc0], R5 ;  /* 0x0000c00501007387 */ /* 0x000fe20000100800 */
[----:B--2---:R-:W-:-:S05]  /*3c920*/  FMUL R0, R23, R0 ;  /* 0x0000000017007220 */ /* 0x004fca0000400000 */
[----:B------:R3:W-:Y:S04]  /*3c930*/  STL [R1+0x10ec], R0 ;  /* 0x0010ec0001007387 */ /* 0x0007e80000100800 */
[----:B------:R0:W-:Y:S01]  /*3c940*/  STL [R1+0xb8], R4 ;  /* 0x0000b80401007387 */ /* 0x0001e20000100800 */
[C---:B---3--:R-:W-:Y:S02]  /*3c950*/  FMUL R0, R23.reuse, R20 ;  /* 0x0000001417007220 */ /* 0x048fe40000400000 */
[----:B0-----:R-:W-:-:S03]  /*3c960*/  FMUL R4, R23, R21 ;  /* 0x0000001517047220 */ /* 0x001fc60000400000 */
[----:B------:R0:W-:Y:S04]  /*3c970*/  STL [R1+0x10f0], R0 ;  /* 0x0010f00001007387 */ /* 0x0001e80000100800 */
[----:B------:R4:W-:Y:S01]  /*3c980*/  STL [R1+0xb0], R4 ;  /* 0x0000b00401007387 */ /* 0x0009e20000100800 */
[C---:B0-----:R-:W-:Y:S02]  /*3c990*/  FMUL R0, R23.reuse, R3 ;  /* 0x0000000317007220 */ /* 0x041fe40000400000 */
[----:B----4-:R-:W-:-:S03]  /*3c9a0*/  FMUL R4, R23, R19 ;  /* 0x0000001317047220 */ /* 0x010fc60000400000 */
[----:B------:R0:W-:Y:S04]  /*3c9b0*/  STL [R1+0x10f4], R0 ;  /* 0x0010f40001007387 */ /* 0x0001e80000100800 */
[----:B------:R-:W-:Y:S04]  /*3c9c0*/  STL [R1+0xa8], R4 ;  /* 0x0000a80401007387 */ /* 0x000fe80000100800 */
[----:B0-----:R-:W2:Y:S01]  /*3c9d0*/  LDL.LU R0, [R1+0x530] ;  /* 0x0005300001007983 */ /* 0x001ea20000300800 */
[----:B-----5:R-:W-:-:S05]  /*3c9e0*/  FMUL R2, R23, R2 ;  /* 0x0000000217027220 */ /* 0x020fca0000400000 */
[----:B------:R0:W-:Y:S04]  /*3c9f0*/  STL [R1+0x9c], R2 ;  /* 0x00009c0201007387 */ /* 0x0001e80000100800 */
[----:B0-----:R-:W3:Y:S04]  /*3ca00*/  LDL.LU R2, [R1+0x534] ;  /* 0x0005340001027983 */ /* 0x001ee80000300800 */
[----:B--2---:R0:W-:Y:S04]  /*3ca10*/  STL [R1+0x98], R0 ;  /* 0x0000980001007387 */ /* 0x0041e80000100800 */
[----:B0-----:R-:W2:Y:S04]  /*3ca20*/  LDL.LU R0, [R1+0x540] ;  /* 0x0005400001007983 */ /* 0x001ea80000300800 */
[----:B---3--:R0:W-:Y:S04]  /*3ca30*/  STL [R1+0x94], R2 ;  /* 0x0000940201007387 */ /* 0x0081e80000100800 */
[----:B0-----:R-:W3:Y:S04]  /*3ca40*/  LDL.LU R2, [R1+0x544] ;  /* 0x0005440001027983 */ /* 0x001ee80000300800 */
[----:B--2---:R0:W-:Y:S04]  /*3ca50*/  STL [R1+0x90], R0 ;  /* 0x0000900001007387 */ /* 0x0041e80000100800 */
[----:B0-----:R-:W2:Y:S04]  /*3ca60*/  LDL.LU R0, [R1+0x580] ;  /* 0x0005800001007983 */ /* 0x001ea80000300800 */
[----:B---3--:R0:W-:Y:S04]  /*3ca70*/  STL [R1+0x8c], R2 ;  /* 0x00008c0201007387 */ /* 0x0081e80000100800 */
[----:B--2---:R1:W-:Y:S04]  /*3ca80*/  STL [R1+0x11b0], R0 ;  /* 0x0011b00001007387 */ /* 0x0043e80000100800 */
[----:B0-----:R-:W2:Y:S04]  /*3ca90*/  LDL.LU R2, [R1+0x584] ;  /* 0x0005840001027983 */ /* 0x001ea80000300800 */
[----:B-1----:R-:W3:Y:S04]  /*3caa0*/  LDL.LU R0, [R1+0x560] ;  /* 0x0005600001007983 */ /* 0x002ee80000300800 */
[----:B--2---:R-:W-:Y:S04]  /*3cab0*/  STL [R1+0x84], R2 ;  /* 0x0000840201007387 */ /* 0x004fe80000100800 */
[----:B---3--:R0:W-:Y:S04]  /*3cac0*/  STL [R1+0x11b4], R0 ;  /* 0x0011b40001007387 */ /* 0x0081e80000100800 */
[----:B0-----:R-:W2:Y:S04]  /*3cad0*/  LDL.LU R0, [R1+0x564] ;  /* 0x0005640001007983 */ /* 0x001ea80000300800 */
[----:B------:R-:W3:Y:S04]  /*3cae0*/  LDL.LU R2, [R1+0x520] ;  /* 0x0005200001027983 */ /* 0x000ee80000300800 */
[----:B--2---:R0:W-:Y:S04]  /*3caf0*/  STL [R1+0x7c], R0 ;  /* 0x00007c0001007387 */ /* 0x0041e80000100800 */
[----:B0-----:R-:W2:Y:S04]  /*3cb00*/  LDL.LU R0, [R1+0x524] ;  /* 0x0005240001007983 */ /* 0x001ea80000300800 */
[----:B---3--:R0:W-:Y:S04]  /*3cb10*/  STL [R1+0x78], R2 ;  /* 0x0000780201007387 */ /* 0x0081e80000100800 */
[----:B0-----:R-:W3:Y:S04]  /*3cb20*/  LDL.LU R2, [R1+0x500] ;  /* 0x0005000001027983 */ /* 0x001ee80000300800 */
[----:B--2---:R0:W-:Y:S04]  /*3cb30*/  STL [R1+0x74], R0 ;  /* 0x0000740001007387 */ /* 0x0041e80000100800 */
[----:B0-----:R-:W2:Y:S04]  /*3cb40*/  LDL.LU R0, [R1+0x504] ;  /* 0x0005040001007983 */ /* 0x001ea80000300800 */
[----:B---3--:R-:W-:Y:S04]  /*3cb50*/  STL [R1+0x70], R2 ;  /* 0x0000700201007387 */ /* 0x008fe80000100800 */
[----:B--2---:R0:W-:Y:S04]  /*3cb60*/  STL [R1+0x11b8], R0 ;  /* 0x0011b80001007387 */ /* 0x0041e80000100800 */
[----:B0-----:R-:W2:Y:S04]  /*3cb70*/  LDL.LU R0, [R1+0x4e0] ;  /* 0x0004e00001007983 */ /* 0x001ea80000300800 */
[----:B------:R-:W3:Y:S04]  /*3cb80*/  LDL.LU R28, [R1+0x4e4] ;  /* 0x0004e400011c7983 */ /* 0x000ee80000300800 */
[----:B--2---:R0:W-:Y:S04]  /*3cb90*/  STL [R1+0x68], R0 ;  /* 0x0000680001007387 */ /* 0x0041e80000100800 */
[----:B---3--:R1:W-:Y:S04]  /*3cba0*/  STL [R1+0x11bc], R28 ;  /* 0x0011bc1c01007387 */ /* 0x0083e80000100800 */
[----:B------:R-:W2:Y:S04]  /*3cbb0*/  LDL.LU R27, [R1+0x620] ;  /* 0x00062000011b7983 */ /* 0x000ea80000300800 */
[----:B--2---:R2:W-:Y:S04]  /*3cbc0*/  STL [R1+0x11c0], R27 ;  /* 0x0011c01b01007387 */ /* 0x0045e80000100800 */
[----:B------:R-:W3:Y:S04]  /*3cbd0*/  LDL.LU R26, [R1+0x624] ;  /* 0x00062400011a7983 */ /* 0x000ee80000300800 */
[----:B---3--:R3:W-:Y:S04]  /*3cbe0*/  STL [R1+0x11c4], R26 ;  /* 0x0011c41a01007387 */ /* 0x0087e80000100800 */
[----:B------:R-:W4:Y:S04]  /*3cbf0*/  LDL.LU R25, [R1+0x4a0] ;  /* 0x0004a00001197983 */ /* 0x000f280000300800 */
[----:B----4-:R4:W-:Y:S04]  /*3cc00*/  STL [R1+0x11c8], R25 ;  /* 0x0011c81901007387 */ /* 0x0109e80000100800 */
[----:B------:R-:W5:Y:S04]  /*3cc10*/  LDL.LU R24, [R1+0x4a4] ;  /* 0x0004a40001187983 */ /* 0x000f680000300800 */
[----:B-----5:R5:W-:Y:S04]  /*3cc20*/  STL [R1+0x11cc], R24 ;  /* 0x0011cc1801007387 */ /* 0x020be80000100800 */
[----:B------:R-:W2:Y:S04]  /*3cc30*/  LDL.LU R23, [R1+0x480] ;  /* 0x0004800001177983 */ /* 0x000ea80000300800 */
[----:B--2---:R2:W-:Y:S04]  /*3cc40*/  STL [R1+0x11d0], R23 ;  /* 0x0011d01701007387 */ /* 0x0045e80000100800 */
[----:B------:R-:W2:Y:S04]  /*3cc50*/  LDL.LU R22, [R1+0x484] ;  /* 0x0004840001167983 */ /* 0x000ea80000300800 */
[----:B--2---:R2:W-:Y:S04]  /*3cc60*/  STL [R1+0x11d4], R22 ;  /* 0x0011d41601007387 */ /* 0x0045e80000100800 */
[----:B------:R-:W2:Y:S04]  /*3cc70*/  LDL.LU R21, [R1+0x630] ;  /* 0x0006300001157983 */ /* 0x000ea80000300800 */
[----:B--2---:R2:W-:Y:S04]  /*3cc80*/  STL [R1+0x11d8], R21 ;  /* 0x0011d81501007387 */ /* 0x0045e80000100800 */
[----:B------:R-:W2:Y:S04]  /*3cc90*/  LDL.LU R20, [R1+0x634] ;  /* 0x0006340001147983 */ /* 0x000ea80000300800 */
[----:B--2---:R2:W-:Y:S04]  /*3cca0*/  STL [R1+0x11dc], R20 ;  /* 0x0011dc1401007387 */ /* 0x0045e80000100800 */
[----:B------:R-:W2:Y:S04]  /*3ccb0*/  LDL.LU R29, [R1+0xa4] ;  /* 0x0000a400011d7983 */ /* 0x000ea80000300800 */
        /* <DEDUP_REMOVED lines=25> */
[----:B--2---:R-:W-:Y:S04]  /*3ce50*/  STL [R1+0x1210], R7 ;  /* 0x0012100701007387 */ /* 0x004fe80000100800 */
[----:B------:R-:W2:Y:S04]  /*3ce60*/  LDL.LU R6, [R1+0x6b4] ;  /* 0x0006b40001067983 */ /* 0x000ea80000300800 */
[----:B--2---:R3:W-:Y:S04]  /*3ce70*/  STL [R1+0x1214], R6 ;  /* 0x0012140601007387 */ /* 0x0047e80000100800 */
[----:B------:R-:W2:Y:S04]  /*3ce80*/  LDL.LU R5, [R1+0x6c0] ;  /* 0x0006c00001057983 */ /* 0x000ea80000300800 */
[----:B------:R-:W2:Y:S04]  /*3ce90*/  LDL.LU R4, [R1+0x6c4] ;  /* 0x0006c40001047983 */ /* 0x000ea80000300800 */
[----:B0-----:R-:W2:Y:S04]  /*3cea0*/  LDL.LU R0, [R1+0x6d0] ;  /* 0x0006d00001007983 */ /* 0x001ea80000300800 */
[----:B-1----:R-:W2:Y:S04]  /*3ceb0*/  LDL.LU R28, [R1+0x6d4] ;  /* 0x0006d400011c7983 */ /* 0x002ea80000300800 */
[----:B------:R-:W2:Y:S04]  /*3cec0*/  LDL.LU R27, [R1+0x6e0] ;  /* 0x0006e000011b7983 */ /* 0x000ea80000300800 */
[----:B---3--:R-:W3:Y:S04]  /*3ced0*/  LDL.LU R26, [R1+0x6e4] ;  /* 0x0006e400011a7983 */ /* 0x008ee80000300800 */
[----:B----4-:R-:W4:Y:S04]  /*3cee0*/  LDL.LU R25, [R1+0x6f0] ;  /* 0x0006f00001197983 */ /* 0x010f280000300800 */
[----:B-----5:R-:W5:Y:S04]  /*3cef0*/  LDL.LU R24, [R1+0x6f4] ;  /* 0x0006f40001187983 */ /* 0x020f680000300800 */
        /* <DEDUP_REMOVED lines=11> */
[----:B------:R-:W3:Y:S04]  /*3cfb0*/  LDL.LU R12, [R1+0x784] ;  /* 0x00078400010c7983 */ /* 0x000ee80000300800 */
[----:B------:R-:W4:Y:S04]  /*3cfc0*/  LDL.LU R11, [R1+0x790] ;  /* 0x00079000010b7983 */ /* 0x000f280000300800 */
[----:B------:R-:W5:Y:S04]  /*3cfd0*/  LDL.LU R10, [R1+0x794] ;  /* 0x00079400010a7983 */ /* 0x000f680000300800 */
[----:B------:R-:W5:Y:S04]  /*3cfe0*/  LDL.LU R9, [R1+0x7a0] ;  /* 0x0007a00001097983 */ /* 0x000f680000300800 */
[----:B------:R-:W5:Y:S04]  /*3cff0*/  LDL.LU R8, [R1+0x7a4] ;  /* 0x0007a40001087983 */ /* 0x000f680000300800 */
[----:B------:R-:W5:Y:S04]  /*3d000*/  LDL.LU R3, [R1+0x7c4] ;  /* 0x0007c40001037983 */ /* 0x000f680000300800 */
[----:B------:R-:W5:Y:S04]  /*3d010*/  LDL.LU R2, [R1+0x7c0] ;  /* 0x0007c00001027983 */ /* 0x000f680000300800 */
[----:B------:R-:W5:Y:S04]  /*3d020*/  LDL.LU R6, [R1+0x7b4] ;  /* 0x0007b40001067983 */ /* 0x000f680000300800 */
[----:B------:R-:W5:Y:S01]  /*3d030*/  LDL.LU R7, [R1+0x7b0] ;  /* 0x0007b00001077983 */ /* 0x000f620000300800 */
[----:B------:R-:W-:-:S02]  /*3d040*/  FSETP.GT.AND P0, PT, |R29|, 8.50705917302346158658e+37, PT ;  /* 0x7e8000001d00780b */ /* 0x000fc40003f04200 */
[----:B------:R-:W-:Y:S01]  /*3d050*/  FSETP.GEU.AND P4, PT, |R29|, 1.175494350822287508e-38, PT ;  /* 0x008000001d00780b */ /* 0x000fe20003f8e200 */
[----:B------:R0:W-:Y:S04]  /*3d060*/  STL [R1+0x11a0], R29 ;  /* 0x0011a01d01007387 */ /* 0x0001e80000100800 */
[----:B0-----:R-:W5:Y:S06]  /*3d070*/  LDL R29, [R1+0x98] ;  /* 0x00009800011d7983 */ /* 0x001f6c0000100800 */
[----:B--2---:R-:W-:-:S02]  /*3d080*/  @P0 FMUL R13, R13, 0.25 ;  /* 0x3e8000000d0d0820 */ /* 0x004fc40000400000 */
[----:B---3--:R-:W-:Y:S02]  /*3d090*/  @P0 FMUL R12, R12, 0.25 ;  /* 0x3e8000000c0c0820 */ /* 0x008fe40000400000 */
[----:B----4-:R-:W-:Y:S02]  /*3d0a0*/  @P0 FMUL R11, R11, 0.25 ;  /* 0x3e8000000b0b0820 */ /* 0x010fe40000400000 */
[----:B-----5:R-:W-:Y:S02]  /*3d0b0*/  @P0 FMUL R10, R10, 0.25 ;  /* 0x3e8000000a0a0820 */ /* 0x020fe40000400000 */
[----:B------:R-:W-:Y:S02]  /*3d0c0*/  @P0 FMUL R3, R3, 0.25 ;  /* 0x3e80000003030820 */ /* 0x000fe40000400000 */
[----:B------:R-:W-:-:S03]  /*3d0d0*/  @P0 FMUL R2, R2, 0.25 ;  /* 0x3e80000002020820 */ /* 0x000fc60000400000 */
[----:B------:R0:W-:Y:S01]  /*3d0e0*/  STL [R1+0x11a4], R3 ;  /* 0x0011a40301007387 */ /* 0x0001e20000100800 */
[----:B------:R-:W-:Y:S02]  /*3d0f0*/  @P0 FMUL R6, R6, 0.25 ;  /* 0x3e80000006060820 */ /* 0x000fe40000400000 */
[----:B------:R-:W-:Y:S02]  /*3d100*/  @P0 FMUL R8, R8, 0.25 ;  /* 0x3e80000008080820 */ /* 0x000fe40000400000 */
[----:B------:R-:W-:Y:S01]  /*3d110*/  @P0 FMUL R7, R7, 0.25 ;  /* 0x3e80000007070820 */ /* 0x000fe20000400000 */
[----:B0-----:R-:W2:Y:S01]  /*3d120*/  LDL R3, [R1+0x94] ;  /* 0x0000940001037983 */ /* 0x001ea20000100800 */
[----:B------:R-:W-:-:S03]  /*3d130*/  @P0 FMUL R9, R9, 0.25 ;  /* 0x3e80000009090820 */ /* 0x000fc60000400000 */
[----:B------:R0:W-:Y:S04]  /*3d140*/  STL [R1+0x11a8], R2 ;  /* 0x0011a80201007387 */ /* 0x0001e80000100800 */
[----:B0-----:R-:W3:Y:S04]  /*3d150*/  LDL R2, [R1+0x90] ;  /* 0x0000900001027983 */ /* 0x001ee80000100800 */
[----:B------:R0:W-:Y:S04]  /*3d160*/  STL [R1+0x5c], R6 ;  /* 0x00005c0601007387 */ /* 0x0001e80000100800 */
[----:B0-----:R-:W4:Y:S04]  /*3d170*/  LDL.LU R6, [R1+0x1214] ;  /* 0x0012140001067983 */ /* 0x001f280000300800 */
[----:B------:R0:W-:Y:S04]  /*3d180*/  STL [R1+0x58], R7 ;  /* 0x0000580701007387 */ /* 0x0001e80000100800 */
[----:B0-----:R-:W5:Y:S04]  /*3d190*/  LDL.LU R7, [R1+0x1210] ;  /* 0x0012100001077983 */ /* 0x001f680000300800 */
[----:B------:R0:W-:Y:S04]  /*3d1a0*/  STL [R1+0x54], R8 ;  /* 0x0000540801007387 */ /* 0x0001e80000100800 */
[----:B0-----:R-:W2:Y:S04]  /*3d1b0*/  LDL.LU R8, [R1+0x120c] ;  /* 0x00120c0001087983 */ /* 0x001ea80000300800 */
[----:B------:R0:W-:Y:S04]  /*3d1c0*/  STL [R1+0x50], R9 ;  /* 0x0000500901007387 */ /* 0x0001e80000100800 */
[----:B0-----:R-:W3:Y:S04]  /*3d1d0*/  LDL.LU R9, [R1+0x1208] ;  /* 0x0012080001097983 */ /* 0x001ee80000300800 */
[----:B------:R0:W-:Y:S04]  /*3d1e0*/  STL [R1+0x4c], R10 ;  /* 0x00004c0a01007387 */ /* 0x0001e80000100800 */
[----:B0-----:R-:W3:Y:S04]  /*3d1f0*/  LDL.LU R10, [R1+0x1204] ;  /* 0x00120400010a7983 */ /* 0x001ee80000300800 */
[----:B------:R0:W-:Y:S04]  /*3d200*/  STL [R1+0x48], R11 ;  /* 0x0000480b01007387 */ /* 0x0001e80000100800 */
[----:B0-----:R-:W3:Y:S04]  /*3d210*/  LDL.LU R11, [R1+0x1200] ;  /* 0x00120000010b7983 */ /* 0x001ee80000300800 */
[----:B------:R0:W-:Y:S04]  /*3d220*/  STL [R1+0x44], R12 ;  /* 0x0000440c01007387 */ /* 0x0001e80000100800 */
[----:B0-----:R-:W3:Y:S04]  /*3d230*/  LDL.LU R12, [R1+0x11fc] ;  /* 0x0011fc00010c7983 */ /* 0x001ee80000300800 */
[----:B------:R0:W-:Y:S04]  /*3d240*/  STL [R1+0x40], R13 ;  /* 0x0000400d01007387 */ /* 0x0001e80000100800 */
[----:B0-----:R-:W3:Y:S01]  /*3d250*/  LDL.LU R13, [R1+0x11f8] ;  /* 0x0011f800010d7983 */ /* 0x001ee20000300800 */
[----:B------:R-:W-:-:S02]  /*3d260*/  @P0 FMUL R14, R14, 0.25 ;  /* 0x3e8000000e0e0820 */ /* 0x000fc40000400000 */
[----:B------:R-:W-:Y:S02]  /*3d270*/  @P0 FMUL R15, R15, 0.25 ;  /* 0x3e8000000f0f0820 */ /* 0x000fe40000400000 */
[----:B------:R-:W-:Y:S01]  /*3d280*/  @P0 FMUL R16, R16, 0.25 ;  /* 0x3e80000010100820 */ /* 0x000fe20000400000 */
[----:B------:R0:W-:Y:S01]  /*3d290*/  STL [R1+0x3c], R14 ;  /* 0x00003c0e01007387 */ /* 0x0001e20000100800 */
[----:B------:R-:W-:Y:S02]  /*3d2a0*/  @P0 FMUL R17, R17, 0.25 ;  /* 0x3e80000011110820 */ /* 0x000fe40000400000 */
[----:B------:R-:W-:Y:S02]  /*3d2b0*/  @P0 FMUL R18, R18, 0.25 ;  /* 0x3e80000012120820 */ /* 0x000fe40000400000 */
[----:B------:R-:W-:Y:S01]  /*3d2c0*/  @P0 FMUL R19, R19, 0.25 ;  /* 0x3e80000013130820 */ /* 0x000fe20000400000 */
[----:B0-----:R-:W3:Y:S04]  /*3d2d0*/  LDL.LU R14, [R1+0x11f4] ;  /* 0x0011f400010e7983 */ /* 0x001ee80000300800 */
[----:B------:R0:W-:Y:S01]  /*3d2e0*/  STL [R1+0x38], R15 ;  /* 0x0000380f01007387 */ /* 0x0001e20000100800 */
[----:B------:R-:W-:-:S02]  /*3d2f0*/  @P0 FMUL R20, R20, 0.25 ;  /* 0x3e80000014140820 */ /* 0x000fc40000400000 */
[----:B------:R-:W-:Y:S01]  /*3d300*/  @P0 FMUL R21, R21, 0.25 ;  /* 0x3e80000015150820 */ /* 0x000fe20000400000 */
[----:B0-----:R-:W3:Y:S04]  /*3d310*/  LDL.LU R15, [R1+0x11f0] ;  /* 0x0011f000010f7983 */ /* 0x001ee80000300800 */
[----:B------:R0:W-:Y:S01]  /*3d320*/  STL [R1+0x34], R16 ;  /* 0x0000341001007387 */ /* 0x0001e20000100800 */
[----:B------:R-:W-:-:S03]  /*3d330*/  @P0 FMUL R22, R22, 0.25 ;  /* 0x3e80000016160820 */ /* 0x000fc60000400000 */
        /* <DEDUP_REMOVED lines=28> */
[----:B------:R0:W-:Y:S04]  /*3d500*/  STL [R1+0xc], R26 ;  /* 0x00000c1a01007387 */ /* 0x0001e80000100800 */
[----:B0-----:R-:W3:Y:S04]  /*3d510*/  LDL.LU R26, [R1+0x11c4] ;  /* 0x0011c400011a7983 */ /* 0x001ee80000300800 */
[----:B------:R0:W-:Y:S04]  /*3d520*/  STL [R1+0x8], R27 ;  /* 0x0000081b01007387 */ /* 0x0001e80000100800 */
[----:B0-----:R-:W3:Y:S04]  /*3d530*/  LDL.LU R27, [R1+0x11c0] ;  /* 0x0011c000011b7983 */ /* 0x001ee80000300800 */
[----:B------:R0:W-:Y:S01]  /*3d540*/  STL [R1+0x4], R28 ;  /* 0x0000041c01007387 */ /* 0x0001e20000100800 */
[----:B----4-:R-:W-:-:S03]  /*3d550*/  @P0 FMUL R6, R6, 0.25 ;  /* 0x3e80000006060820 */ /* 0x010fc60000400000 */
[----:B0-----:R-:W4:Y:S04]  /*3d560*/  LDL.LU R28, [R1+0x11bc] ;  /* 0x0011bc00011c7983 */ /* 0x001f280000300800 */
[----:B------:R0:W-:Y:S01]  /*3d570*/  STL [R1], R0 ;  /* 0x0000000001007387 */ /* 0x0001e20000100800 */
[----:B-----5:R-:W-:-:S03]  /*3d580*/  @P0 FMUL R7, R7, 0.25 ;  /* 0x3e80000007070820 */ /* 0x020fc60000400000 */
[----:B0-----:R-:W5:Y:S04]  /*3d590*/  LDL.LU R0, [R1+0x11b8] ;  /* 0x0011b80001007983 */ /* 0x001f680000300800 */
[----:B------:R0:W-:Y:S01]  /*3d5a0*/  STL [R1+0x1144], R4 ;  /* 0x0011440401007387 */ /* 0x0001e20000100800 */
[----:B--2---:R-:W-:-:S03]  /*3d5b0*/  @P0 FMUL R8, R8, 0.25 ;  /* 0x3e80000008080820 */ /* 0x004fc60000400000 */
[----:B0-----:R-:W2:Y:S04]  /*3d5c0*/  LDL R4, [R1+0x84] ;  /* 0x0000840001047983 */ /* 0x001ea80000100800 */
[----:B------:R0:W-:Y:S01]  /*3d5d0*/  STL [R1+0x1148], R5 ;  /* 0x0011480501007387 */ /* 0x0001e20000100800 */
[----:B---3--:R-:W-:-:S03]  /*3d5e0*/  @P0 FMUL R9, R9, 0.25 ;  /* 0x3e80000009090820 */ /* 0x008fc60000400000 */
[----:B0-----:R-:W3:Y:S04]  /*3d5f0*/  LDL R5, [R1+0x7c] ;  /* 0x00007c0001057983 */ /* 0x001ee80000100800 */
[----:B------:R0:W-:Y:S01]  /*3d600*/  STL [R1+0x114c], R6 ;  /* 0x00114c0601007387 */ /* 0x0001e20000100800 */
[----:B------:R-:W-:-:S03]  /*3d610*/  @P0 FMUL R10, R10, 0.25 ;  /* 0x3e8000000a0a0820 */ /* 0x000fc60000400000 */
[----:B0-----:R-:W2:Y:S04]  /*3d620*/  LDL R6, [R1+0x78] ;  /* 0x0000780001067983 */ /* 0x001ea80000100800 */
        /* <DEDUP_REMOVED lines=9> */
[----:B------:R-:W-:Y:S04]  /*3d6c0*/  STL [R1+0x115c], R10 ;  /* 0x00115c0a01007387 */ /* 0x000fe80000100800 */
[----:B------:R-:W-:Y:S04]  /*3d6d0*/  STL [R1+0x1160], R11 ;  /* 0x0011600b01007387 */ /* 0x000fe80000100800 */
[----:B------:R-:W-:Y:S04]  /*3d6e0*/  STL [R1+0x1164], R12 ;  /* 0x0011640c01007387 */ /* 0x000fe80000100800 */
[----:B------:R0:W-:Y:S04]  /*3d6f0*/  STL [R1+0x1140], R13 ;  /* 0x0011400d01007387 */ /* 0x0001e80000100800 */
[----:B0-----:R-:W2:Y:S01]  /*3d700*/  LDL.LU R13, [R1+0x58] ;  /* 0x00005800010d7983 */ /* 0x001ea20000300800 */
[----:B------:R-:W-:-:S02]  /*3d710*/  @P0 FMUL R14, R14, 0.25 ;  /* 0x3e8000000e0e0820 */ /* 0x000fc40000400000 */
[----:B------:R-:W-:Y:S02]  /*3d720*/  @P0 FMUL R15, R15, 0.25 ;  /* 0x3e8000000f0f0820 */ /* 0x000fe40000400000 */
[----:B------:R-:W-:Y:S02]  /*3d730*/  @P0 FMUL R16, R16, 0.25 ;  /* 0x3e80000010100820 */ /* 0x000fe40000400000 */
[----:B------:R-:W-:Y:S02]  /*3d740*/  @P0 FMUL R17, R17, 0.25 ;  /* 0x3e80000011110820 */ /* 0x000fe40000400000 */
[----:B------:R-:W-:Y:S02]  /*3d750*/  @P0 FMUL R18, R18, 0.25 ;  /* 0x3e80000012120820 */ /* 0x000fe40000400000 */
[----:B------:R-:W-:Y:S02]  /*3d760*/  @P0 FMUL R19, R19, 0.25 ;  /* 0x3e80000013130820 */ /* 0x000fe40000400000 */
        /* <DEDUP_REMOVED lines=8> */
[----:B-----5:R-:W-:Y:S01]  /*3d7f0*/  @P0 FMUL R0, R0, 0.25 ;  /* 0x3e80000000000820 */ /* 0x020fe20000400000 */
[----:B--2---:R-:W-:Y:S04]  /*3d800*/  STL [R1+0x119c], R13 ;  /* 0x00119c0d01007387 */ /* 0x004fe80000100800 */
[----:B------:R-:W-:Y:S04]  /*3d810*/  STL [R1+0x1168], R14 ;  /* 0x0011680e01007387 */ /* 0x000fe80000100800 */
        /* <DEDUP_REMOVED lines=13> */
[----:B------:R0:W-:Y:S04]  /*3d8f0*/  STL [R1+0x6c], R0 ;  /* 0x00006c0001007387 */ /* 0x0001e80000100800 */
[----:B0-----:R-:W2:Y:S01]  /*3d900*/  LDL.LU R0, [R1+0x11b4] ;  /* 0x0011b40001007983 */ /* 0x001ea20000300800 */
[----:B------:R-:W-:-:S02]  /*3d910*/  @P0 FMUL R9, R9, 0.25 ;  /* 0x3e80000009090820 */ /* 0x000fc40000400000 */
[----:B------:R-:W-:Y:S02]  /*3d920*/  @P0 FMUL R8, R8, 0.25 ;  /* 0x3e80000008080820 */ /* 0x000fe40000400000 */
[----:B------:R-:W-:Y:S01]  /*3d930*/  @P0 FMUL R7, R7, 0.25 ;  /* 0x3e80000007070820 */ /* 0x000fe20000400000 */
[----:B------:R-:W-:Y:S01]  /*3d940*/  @P0 STL [R1+0x68], R9 ;  /* 0x0000680901000387 */ /* 0x000fe20000100800 */
[----:B------:R-:W-:-:S03]  /*3d950*/  @P0 FMUL R6, R6, 0.25 ;  /* 0x3e80000006060820 */ /* 0x000fc60000400000 */
[----:B------:R-:W5:Y:S01]  /*3d960*/  LDL R27, [R1+0x8c] ;  /* 0x00008c00011b7983 */ /* 0x000f620000100800 */
[----:B---3--:R-:W-:-:S03]  /*3d970*/  @P0 FMUL R5, R5, 0.25 ;  /* 0x3e80000005050820 */ /* 0x008fc60000400000 */
[----:B------:R-:W-:Y:S04]  /*3d980*/  @P0 STL [R1+0x70], R8 ;  /* 0x0000700801000387 */ /* 0x000fe80000100800 */
[----:B------:R-:W-:Y:S04]  /*3d990*/  @P0 STL [R1+0x74], R7 ;  /* 0x0000740701000387 */ /* 0x000fe80000100800 */
[----:B------:R-:W-:Y:S01]  /*3d9a0*/  @P0 STL [R1+0x78], R6 ;  /* 0x0000780601000387 */ /* 0x000fe20000100800 */
[----:B------:R-:W-:Y:S02]  /*3d9b0*/  @P0 FMUL R4, R4, 0.25 ;  /* 0x3e80000004040820 */ /* 0x000fe40000400000 */
[----:B--2---:R-:W-:-:S05]  /*3d9c0*/  @P0 FMUL R0, R0, 0.25 ;  /* 0x3e80000000000820 */ /* 0x004fca0000400000 */
[----:B------:R0:W-:Y:S04]  /*3d9d0*/  STL [R1+0x80], R0 ;  /* 0x0000800001007387 */ /* 0x0001e80000100800 */
[----:B0-----:R-:W2:Y:S04]  /*3d9e0*/  LDL.LU R0, [R1+0x11b0] ;  /* 0x0011b00001007983 */ /* 0x001ea80000300800 */
[----:B------:R0:W-:Y:S04]  /*3d9f0*/  @P0 STL [R1+0x7c], R5 ;  /* 0x00007c0501000387 */ /* 0x0001e80000100800 */
[----:B------:R-:W3:Y:S04]  /*3da00*/  LDL R13, [R1+0x5c] ;  /* 0x00005c00010d7983 */ /* 0x000ee80000100800 */
[----:B------:R-:W2:Y:S04]  /*3da10*/  LDL R26, [R1+0x54] ;  /* 0x00005400011a7983 */ /* 0x000ea80000100800 */
[----:B------:R-:W4:Y:S04]  /*3da20*/  LDL R25, [R1+0x50] ;  /* 0x0000500001197983 */ /* 0x000f280000100800 */
[----:B------:R1:W-:Y:S04]  /*3da30*/  @P0 STL [R1+0x84], R4 ;  /* 0x0000840401000387 */ /* 0x0003e80000100800 */
[----:B------:R-:W4:Y:S04]  /*3da40*/  LDL R24, [R1+0x4c] ;  /* 0x00004c0001187983 */ /* 0x000f280000100800 */
        /* <DEDUP_REMOVED lines=17> */
[----:B0-----:R-:W4:Y:S04]  /*3db60*/  LDL R5, [R1+0x4] ;  /* 0x0000040001057983 */ /* 0x001f280000100800 */
[----:B-1----:R-:W4:Y:S01]  /*3db70*/  LDL R4, [R1] ;  /* 0x0000000001047983 */ /* 0x002f220000100800 */
[----:B-----5:R-:W-:-:S02]  /*3db80*/  @P0 FMUL R27, R27, 0.25 ;  /* 0x3e8000001b1b0820 */ /* 0x020fc40000400000 */
[----:B------:R-:W-:Y:S02]  /*3db90*/  @P0 FMUL R2, R2, 0.25 ;  /* 0x3e80000002020820 */ /* 0x000fe40000400000 */
[----:B------:R-:W-:Y:S01]  /*3dba0*/  @P0 FMUL R3, R3, 0.25 ;  /* 0x3e80000003030820 */ /* 0x000fe20000400000 */
[----:B------:R0:W-:Y:S01]  /*3dbb0*/  @P0 STL [R1+0x8c], R27 ;  /* 0x00008c1b01000387 */ /* 0x0001e20000100800 */
[----:B------:R-:W-:-:S03]  /*3dbc0*/  @P0 FMUL R29, R29, 0.25 ;  /* 0x3e8000001d1d0820 */ /* 0x000fc60000400000 */
[----:B0-----:R-:W5:Y:S04]  /*3dbd0*/  LDL.LU R27, [R1+0x11ac] ;  /* 0x0011ac00011b7983 */ /* 0x001f680000300800 */
[----:B------:R0:W-:Y:S04]  /*3dbe0*/  @P0 STL [R1+0x90], R2 ;  /* 0x0000900201000387 */ /* 0x0001e80000100800 */
[----:B0-----:R-:W5:Y:S04]  /*3dbf0*/  LDL.LU R2, [R1+0x11a8] ;  /* 0x0011a80001027983 */ /* 0x001f680000300800 */
[----:B------:R0:W-:Y:S04]  /*3dc00*/  @P0 STL [R1+0x94], R3 ;  /* 0x0000940301000387 */ /* 0x0001e80000100800 */
[----:B0-----:R-:W5:Y:S04]  /*3dc10*/  LDL.LU R3, [R1+0x11a4] ;  /* 0x0011a40001037983 */ /* 0x001f680000300800 */
[----:B------:R0:W-:Y:S04]  /*3dc20*/  @P0 STL [R1+0x98], R29 ;  /* 0x0000981d01000387 */ /* 0x0001e80000100800 */
[----:B0-----:R-:W5:Y:S01]  /*3dc30*/  LDL.LU R29, [R1+0x11a0] ;  /* 0x0011a000011d7983 */ /* 0x001f620000300800 */
[----:B---3--:R-:W-:-:S02]  /*3dc40*/  @!P4 FMUL R13, R13, 16777216 ;  /* 0x4b8000000d0dc820 */ /* 0x008fc40000400000 */
[----:B--2---:R-:W-:-:S03]  /*3dc50*/  @!P4 FMUL R26, R26, 16777216 ;  /* 0x4b8000001a1ac820 */ /* 0x004fc60000400000 */
[----:B------:R0:W-:Y:S01]  /*3dc60*/  @!P4 STL [R1+0x5c], R13 ;  /* 0x00005c0d0100c387 */ /* 0x0001e20000100800 */
[----:B----4-:R-:W-:-:S03]  /*3dc70*/  @!P4 FMUL R25, R25, 16777216 ;  /* 0x4b8000001919c820 */ /* 0x010fc60000400000 */
[----:B0-----:R-:W2:Y:S01]  /*3dc80*/  LDL.LU R13, [R1+0x119c] ;  /* 0x00119c00010d7983 */ /* 0x001ea20000300800 */
[----:B------:R-:W-:-:S03]  /*3dc90*/  @!P4 FMUL R24, R24, 16777216 ;  /* 0x4b8000001818c820 */ /* 0x000fc60000400000 */
[----:B------:R0:W-:Y:S01]  /*3dca0*/  @!P4 STL [R1+0x54], R26 ;  /* 0x0000541a0100c387 */ /* 0x0001e20000100800 */
[----:B------:R-:W-:Y:S02]  /*3dcb0*/  @!P4 FMUL R23, R23, 16777216 ;  /* 0x4b8000001717c820 */ /* 0x000fe40000400000 */
        /* <DEDUP_REMOVED lines=53> */
[----:B------:R0:W-:Y:S04]  /*3e010*/  @!P4 STL [R1+0xc], R7 ;  /* 0x00000c070100c387 */ /* 0x0001e80000100800 */
[----:B0-----:R-:W4:Y:S04]  /*3e020*/  LDL.LU R7, [R1+0x1150] ;  /* 0x0011500001077983 */ /* 0x001f280000300800 */
[----:B------:R0:W-:Y:S04]  /*3e030*/  @!P4 STL [R1+0x8], R6 ;  /* 0x000008060100c387 */ /* 0x0001e80000100800 */
[----:B0-----:R-:W5:Y:S04]  /*3e040*/  LDL.LU R6, [R1+0x114c] ;  /* 0x00114c0001067983 */ /* 0x001f680000300800 */
[----:B------:R0:W-:Y:S04]  /*3e050*/  @!P4 STL [R1+0x4], R5 ;  /* 0x000004050100c387 */ /* 0x0001e80000100800 */
[----:B0-----:R-:W5:Y:S04]  /*3e060*/  LDL.LU R5, [R1+0x1148] ;  /* 0x0011480001057983 */ /* 0x001f680000300800 */
[----:B------:R0:W-:Y:S04]  /*3e070*/  @!P4 STL [R1], R4 ;  /* 0x000000040100c387 */ /* 0x0001e80000100800 */
[----:B0-----:R-:W5:Y:S01]  /*3e080*/  LDL.LU R4, [R1+0x1144] ;  /* 0x0011440001047983 */ /* 0x001f620000300800 */
[----:B--2---:R-:W-:-:S02]  /*3e090*/  @!P4 FMUL R13, R13, 16777216 ;  /* 0x4b8000000d0dc820 */ /* 0x004fc40000400000 */
[----:B---3--:R-:W-:Y:S02]  /*3e0a0*/  @!P4 FMUL R8, R8, 16777216 ;  /* 0x4b8000000808c820 */ /* 0x008fe40000400000 */
[----:B----4-:R-:W-:Y:S02]  /*3e0b0*/  @!P4 FMUL R7, R7, 16777216 ;  /* 0x4b8000000707c820 */ /* 0x010fe40000400000 */
[----:B-----5:R-:W-:Y:S02]  /*3e0c0*/  @!P4 FMUL R6, R6, 16777216 ;  /* 0x4b8000000606c820 */ /* 0x020fe40000400000 */
[----:B------:R-:W-:Y:S02]  /*3e0d0*/  @!P4 FMUL R5, R5, 16777216 ;  /* 0x4b8000000505c820 */ /* 0x000fe40000400000 */
[----:B------:R-:W-:-:S05]  /*3e0e0*/  @!P4 FMUL R4, R4, 16777216 ;  /* 0x4b8000000404c820 */ /* 0x000fca0000400000 */
[----:B------:R0:W-:Y:S04]  /*3e0f0*/  STL [R1+0x10f8], R4 ;  /* 0x0010f80401007387 */ /* 0x0001e80000100800 */
[----:B0-----:R-:W2:Y:S04]  /*3e100*/  LDL R4, [R1+0x98] ;  /* 0x0000980001047983 */ /* 0x001ea80000100800 */
[----:B------:R0:W-:Y:S04]  /*3e110*/  STL [R1+0x10fc], R5 ;  /* 0x0010fc0501007387 */ /* 0x0001e80000100800 */
[----:B0-----:R-:W3:Y:S04]  /*3e120*/  LDL R5, [R1+0x94] ;  /* 0x0000940001057983 */ /* 0x001ee80000100800 */
[----:B------:R0:W-:Y:S04]  /*3e130*/  STL [R1+0x1100], R6 ;  /* 0x0011000601007387 */ /* 0x0001e80000100800 */
[----:B0-----:R-:W4:Y:S04]  /*3e140*/  LDL R6, [R1+0x90] ;  /* 0x0000900001067983 */ /* 0x001f280000100800 */
[----:B------:R0:W-:Y:S04]  /*3e150*/  STL [R1+0x1104], R7 ;  /* 0x0011040701007387 */ /* 0x0001e80000100800 */
[----:B0-----:R-:W5:Y:S04]  /*3e160*/  LDL R7, [R1+0x8c] ;  /* 0x00008c0001077983 */ /* 0x001f680000100800 */
[----:B------:R0:W-:Y:S02]  /*3e170*/  STL [R1+0x1108], R8 ;  /* 0x0011080801007387 */ /* 0x0001e40000100800 */
[----:B0-----:R-:W-:-:S02]  /*3e180*/  IMAD.MOV.U32 R8, RZ, RZ, R13 ;  /* 0x000000ffff087224 */ /* 0x001fc400078e000d */
[----:B------:R-:W2:Y:S01]  /*3e190*/  LDL.LU R13, [R1+0x1140] ;  /* 0x00114000010d7983 */ /* 0x000ea20000300800 */
[----:B------:R-:W-:Y:S02]  /*3e1a0*/  @!P4 FMUL R9, R9, 16777216 ;  /* 0x4b8000000909c820 */ /* 0x000fe40000400000 */
[----:B------:R-:W-:Y:S02]  /*3e1b0*/  @!P4 FMUL R10, R10, 16777216 ;  /* 0x4b8000000a0ac820 */ /* 0x000fe40000400000 */
[----:B------:R-:W-:Y:S01]  /*3e1c0*/  @!P4 FMUL R11, R11, 16777216 ;  /* 0x4b8000000b0bc820 */ /* 0x000fe20000400000 */
[----:B------:R0:W-:Y:S01]  /*3e1d0*/  STL [R1+0x110c], R9 ;  /* 0x00110c0901007387 */ /* 0x0001e20000100800 */
[----:B------:R-:W-:Y:S02]  /*3e1e0*/  @!P4 FMUL R12, R12, 16777216 ;  /* 0x4b8000000c0cc820 */ /* 0x000fe40000400000 */
[----:B------:R-:W-:Y:S01]  /*3e1f0*/  @!P4 FMUL R14, R14, 16777216 ;  /* 0x4b8000000e0ec820 */ /* 0x000fe20000400000 */
[----:B0-----:R-:W3:Y:S04]  /*3e200*/  LDL R9, [R1+0x84] ;  /* 0x0000840001097983 */ /* 0x001ee80000100800 */
[----:B------:R0:W-:Y:S01]  /*3e210*/  STL [R1+0x1110], R10 ;  /* 0x0011100a01007387 */ /* 0x0001e20000100800 */
[----:B------:R-:W-:-:S02]  /*3e220*/  @!P4 FMUL R15, R15, 16777216 ;  /* 0x4b8000000f0fc820 */ /* 0x000fc40000400000 */
[----:B------:R-:W-:Y:S01]  /*3e230*/  @!P4 FMUL R16, R16, 16777216 ;  /* 0x4b8000001010c820 */ /* 0x000fe20000400000 */
[----:B0-----:R-:W3:Y:S04]  /*3e240*/  LDL R10, [R1+0x80] ;  /* 0x00008000010a7983 */ /* 0x001ee80000100800 */
[----:B------:R0:W-:Y:S04]  /*3e250*/  STL [R1+0x1114], R11 ;  /* 0x0011140b01007387 */ /* 0x0001e80000100800 */
[----:B0-----:R-:W3:Y:S04]  /*3e260*/  LDL R11, [R1+0x7c] ;  /* 0x00007c00010b7983 */ /* 0x001ee80000100800 */
[----:B------:R0:W-:Y:S04]  /*3e270*/  STL [R1+0x1118], R12 ;  /* 0x0011180c01007387 */ /* 0x0001e80000100800 */
[----:B0-----:R-:W3:Y:S01]  /*3e280*/  LDL R12, [R1+0x78] ;  /* 0x00007800010c7983 */ /* 0x001ee20000100800 */
[----:B--2---:R-:W-:-:S05]  /*3e290*/  @!P4 FMUL R13, R13, 16777216 ;  /* 0x4b8000000d0dc820 */ /* 0x004fca0000400000 */
[----:B------:R0:W-:Y:S04]  /*3e2a0*/  STL [R1+0x111c], R13 ;  /* 0x00111c0d01007387 */ /* 0x0001e80000100800 */
[----:B0-----:R-:W2:Y:S04]  /*3e2b0*/  LDL R13, [R1+0x74] ;  /* 0x00007400010d7983 */ /* 0x001ea80000100800 */
[----:B------:R0:W-:Y:S04]  /*3e2c0*/  STL [R1+0x1120], R14 ;  /* 0x0011200e01007387 */ /* 0x0001e80000100800 */
[----:B0-----:R-:W2:Y:S04]  /*3e2d0*/  LDL R14, [R1+0x70] ;  /* 0x00007000010e7983 */ /* 0x001ea80000100800 */
[----:B------:R0:W-:Y:S04]  /*3e2e0*/  STL [R1+0x1124], R15 ;  /* 0x0011240f01007387 */ /* 0x0001e80000100800 */
[----:B0-----:R-:W2:Y:S04]  /*3e2f0*/  LDL R15, [R1+0x6c] ;  /* 0x00006c00010f7983 */ /* 0x001ea80000100800 */
[----:B------:R0:W-:Y:S04]  /*3e300*/  STL [R1+0x1128], R16 ;  /* 0x0011281001007387 */ /* 0x0001e80000100800 */
[----:B0-----:R-:W2:Y:S01]  /*3e310*/  LDL R16, [R1+0x68] ;  /* 0x0000680001107983 */ /* 0x001ea20000100800 */
[----:B------:R-:W-:-:S02]  /*3e320*/  @!P4 FMUL R17, R17, 16777216 ;  /* 0x4b8000001111c820 */ /* 0x000fc40000400000 */
[----:B------:R-:W-:Y:S02]  /*3e330*/  @!P4 FMUL R18, R18, 16777216 ;  /* 0x4b8000001212c820 */ /* 0x000fe40000400000 */
[----:B------:R-:W-:Y:S02]  /*3e340*/  @!P4 FMUL R19, R19, 16777216 ;  /* 0x4b8000001313c820 */ /* 0x000fe40000400000 */
[----:B------:R-:W-:Y:S01]  /*3e350*/  @!P4 FMUL R20, R20, 16777216 ;  /* 0x4b8000001414c820 */ /* 0x000fe20000400000 */
[----:B------:R-:W-:Y:S01]  /*3e360*/  STL [R1+0x112c], R17 ;  /* 0x00112c1101007387 */ /* 0x000fe20000100800 */
[----:B------:R-:W-:-:S03]  /*3e370*/  @!P4 FMUL R21, R21, 16777216 ;  /* 0x4b8000001515c820 */ /* 0x000fc60000400000 */
[----:B------:R-:W-:Y:S01]  /*3e380*/  STL [R1+0x1130], R18 ;  /* 0x0011301201007387 */ /* 0x000fe20000100800 */
[----:B------:R-:W-:-:S03]  /*3e390*/  @P0 FMUL R29, R29, 0.25 ;  /* 0x3e8000001d1d0820 */ /* 0x000fc60000400000 */
[----:B------:R-:W-:Y:S01]  /*3e3a0*/  STL [R1+0x1134], R19 ;  /* 0x0011341301007387 */ /* 0x000fe20000100800 */
[----:B---3--:R-:W-:-:S03]  /*3e3b0*/  @!P4 FMUL R12, R12, 16777216 ;  /* 0x4b8000000c0cc820 */ /* 0x008fc60000400000 */
[----:B------:R-:W-:Y:S01]  /*3e3c0*/  STL [R1+0x1138], R20 ;  /* 0x0011381401007387 */ /* 0x000fe20000100800 */
[----:B------:R-:W-:-:S03]  /*3e3d0*/  @!P4 FMUL R11, R11, 16777216 ;  /* 0x4b8000000b0bc820 */ /* 0x000fc60000400000 */
[----:B------:R0:W-:Y:S01]  /*3e3e0*/  STL [R1+0x113c], R21 ;  /* 0x00113c1501007387 */ /* 0x0001e20000100800 */
[----:B------:R-:W-:Y:S02]  /*3e3f0*/  @!P4 FMUL R10, R10, 16777216 ;  /* 0x4b8000000a0ac820 */ /* 0x000fe40000400000 */
[----:B------:R-:W-:Y:S02]  /*3e400*/  @!P4 FMUL R29, R29, 16777216 ;  /* 0x4b8000001d1dc820 */ /* 0x000fe40000400000 */
[----:B------:R-:W-:Y:S02]  /*3e410*/  @!P4 FMUL R9, R9, 16777216 ;  /* 0x4b8000000909c820 */ /* 0x000fe40000400000 */
[----:B-----5:R-:W-:Y:S02]  /*3e420*/  @!P4 FMUL R7, R7, 16777216 ;  /* 0x4b8000000707c820 */ /* 0x020fe40000400000 */
[----:B----4-:R-:W-:Y:S01]  /*3e430*/  @!P4 FMUL R6, R6, 16777216 ;  /* 0x4b8000000606c820 */ /* 0x010fe20000400000 */
[----:B------:R-:W1:Y:S01]  /*3e440*/  MUFU.RCP R29, R29 ;  /* 0x0000001d001d7308 */ /* 0x000e620000001000 */
[----:B------:R-:W-:-:S02]  /*3e450*/  @!P4 FMUL R5, R5, 16777216 ;  /* 0x4b8000000505c820 */ /* 0x000fc40000400000 */
[----:B------:R-:W-:Y:S02]  /*3e460*/  @!P4 FMUL R4, R4, 16777216 ;  /* 0x4b8000000404c820 */ /* 0x000fe40000400000 */
[----:B------:R-:W-:Y:S01]  /*3e470*/  @!P4 FMUL R3, R3, 16777216 ;  /* 0x4b8000000303c820 */ /* 0x000fe20000400000 */
[----:B0-----:R-:W-:-:S03]  /*3e480*/  MOV R21, R8 ;  /* 0x0000000800157202 */ /* 0x001fc60000000f00 */
[----:B-1----:R-:W-:Y:S02]  /*3e490*/  FMUL R3, R29, R3 ;  /* 0x000000031d037220 */ /* 0x002fe40000400000 */
[----:B--2---:R-:W-:Y:S02]  /*3e4a0*/  @!P4 FMUL R13, R13, 16777216 ;  /* 0x4b8000000d0dc820 */ /* 0x004fe40000400000 */
[----:B------:R-:W-:Y:S02]  /*3e4b0*/  @!P4 FMUL R14, R14, 16777216 ;  /* 0x4b8000000e0ec820 */ /* 0x000fe40000400000 */
[----:B------:R-:W-:Y:S02]  /*3e4c0*/  @!P4 FMUL R15, R15, 16777216 ;  /* 0x4b8000000f0fc820 */ /* 0x000fe40000400000 */
[----:B------:R-:W-:-:S05]  /*3e4d0*/  @!P4 FMUL R16, R16, 16777216 ;  /* 0x4b8000001010c820 */ /* 0x000fca0000400000 */
[----:B------:R0:W-:Y:S04]  /*3e4e0*/  @!P4 STL [R1+0x68], R16 ;  /* 0x000068100100c387 */ /* 0x0001e80000100800 */
[----:B------:R1:W-:Y:S04]  /*3e4f0*/  @!P4 STL [R1+0x6c], R15 ;  /* 0x00006c0f0100c387 */ /* 0x0003e80000100800 */
[----:B------:R2:W-:Y:S04]  /*3e500*/  @!P4 STL [R1+0x70], R14 ;  /* 0x0000700e0100c387 */ /* 0x0005e80000100800 */
[----:B------:R3:W-:Y:S04]  /*3e510*/  @!P4 STL [R1+0x74], R13 ;  /* 0x0000740d0100c387 */ /* 0x0007e80000100800 */
[----:B------:R4:W-:Y:S04]  /*3e520*/  @!P4 STL [R1+0x78], R12 ;  /* 0x0000780c0100c387 */ /* 0x0009e80000100800 */
[----:B------:R2:W-:Y:S04]  /*3e530*/  @!P4 STL [R1+0x7c], R11 ;  /* 0x00007c0b0100c387 */ /* 0x0005e80000100800 */
[----:B------:R0:W-:Y:S04]  /*3e540*/  @!P4 STL [R1+0x80], R10 ;  /* 0x0000800a0100c387 */ /* 0x0001e80000100800 */
[----:B------:R0:W-:Y:S04]  /*3e550*/  @!P4 STL [R1+0x84], R9 ;  /* 0x000084090100c387 */ /* 0x0001e80000100800 */
[----:B------:R-:W5:Y:S04]  /*3e560*/  LDL.LU R20, [R1+0x50] ;  /* 0x0000500001147983 */ /* 0x000f680000300800 */
[----:B------:R0:W-:Y:S04]  /*3e570*/  @!P4 STL [R1+0x8c], R7 ;  /* 0x00008c070100c387 */ /* 0x0001e80000100800 */
[----:B------:R-:W5:Y:S04]  /*3e580*/  LDL.LU R19, [R1+0x48] ;  /* 0x0000480001137983 */ /* 0x000f680000300800 */
[----:B------:R-:W5:Y:S04]  /*3e590*/  LDL.LU R18, [R1+0x44] ;  /* 0x0000440001127983 */ /* 0x000f680000300800 */
[----:B------:R0:W-:Y:S04]  /*3e5a0*/  @!P4 STL [R1+0x90], R6 ;  /* 0x000090060100c387 */ /* 0x0001e80000100800 */
[----:B------:R1:W-:Y:S04]  /*3e5b0*/  @!P4 STL [R1+0x94], R5 ;  /* 0x000094050100c387 */ /* 0x0003e80000100800 */
[----:B------:R-:W5:Y:S04]  /*3e5c0*/  LDL.LU R17, [R1+0x3c] ;  /* 0x00003c0001117983 */ /* 0x000f680000300800 */
[----:B0-----:R-:W5:Y:S04]  /*3e5d0*/  LDL.LU R16, [R1+0x38] ;  /* 0x0000380001107983 */ /* 0x001f680000300800 */
[----:B------:R0:W-:Y:S04]  /*3e5e0*/  @!P4 STL [R1+0x98], R4 ;  /* 0x000098040100c387 */ /* 0x0001e80000100800 */
[----:B-1----:R-:W5:Y:S04]  /*3e5f0*/  LDL.LU R15, [R1+0x34] ;  /* 0x00003400010f7983 */ /* 0x002f680000300800 */
[----:B--2---:R-:W2:Y:S04]  /*3e600*/  LDL.LU R14, [R1+0x30] ;  /* 0x00003000010e7983 */ /* 0x004ea80000300800 */
[----:B---3--:R-:W3:Y:S04]  /*3e610*/  LDL.LU R13, [R1+0x2c] ;  /* 0x00002c00010d7983 */ /* 0x008ee80000300800 */
[----:B----4-:R-:W4:Y:S04]  /*3e620*/  LDL.LU R12, [R1+0x28] ;  /* 0x00002800010c7983 */ /* 0x010f280000300800 */
[----:B------:R-:W2:Y:S04]  /*3e630*/  LDL.LU R11, [R1+0x24] ;  /* 0x00002400010b7983 */ /* 0x000ea80000300800 */
[----:B------:R-:W2:Y:S04]  /*3e640*/  LDL.LU R10, [R1+0x20] ;  /* 0x00002000010a7983 */ /* 0x000ea80000300800 */
[----:B------:R-:W2:Y:S04]  /*3e650*/  LDL.LU R9, [R1+0x1c] ;  /* 0x00001c0001097983 */ /* 0x000ea80000300800 */
[----:B------:R-:W2:Y:S04]  /*3e660*/  LDL.LU R8, [R1+0x18] ;  /* 0x0000180001087983 */ /* 0x000ea80000300800 */
[----:B------:R-:W2:Y:S04]  /*3e670*/  LDL.LU R7, [R1+0x14] ;  /* 0x0000140001077983 */ /* 0x000ea80000300800 */
[----:B------:R-:W2:Y:S04]  /*3e680*/  LDL.LU R6, [R1+0x10] ;  /* 0x0000100001067983 */ /* 0x000ea80000300800 */
[----:B------:R-:W2:Y:S04]  /*3e690*/  LDL.LU R5, [R1+0xc] ;  /* 0x00000c0001057983 */ /* 0x000ea80000300800 */
[----:B0-----:R-:W2:Y:S04]  /*3e6a0*/  LDL.LU R4, [R1+0x8] ;  /* 0x0000080001047983 */ /* 0x001ea80000300800 */
[----:B------:R0:W-:Y:S04]  /*3e6b0*/  STL [R1+0xfa0], R3 ;  /* 0x000fa00301007387 */ /* 0x0001e80000100800 */
[----:B0-----:R-:W2:Y:S01]  /*3e6c0*/  LDL.LU R3, [R1+0x5c] ;  /* 0x00005c0001037983 */ /* 0x001ea20000300800 */
[----:B------:R-:W-:-:S04]  /*3e6d0*/  @!P4 FMUL R2, R2, 16777216 ;  /* 0x4b8000000202c820 */ /* 0x000fc80000400000 */
[----:B------:R-:W-:-:S05]  /*3e6e0*/  FMUL R2, R29, R2 ;  /* 0x000000021d027220 */ /* 0x000fca0000400000 */
[----:B------:R0:W-:Y:S04]  /*3e6f0*/  STL [R1+0xfa4], R2 ;  /* 0x000fa40201007387 */ /* 0x0001e80000100800 */
[----:B0-----:R-:W3:Y:S01]  /*3e700*/  LDL.LU R2, [R1] ;  /* 0x0000000001027983 */ /* 0x001ee20000300800 */
[----:B--2---:R-:W-:-:S05]  /*3e710*/  FMUL R3, R29, R3 ;  /* 0x000000031d037220 */ /* 0x004fca0000400000 */
[----:B------:R0:W-:Y:S04]  /*3e720*/  STL [R1+0xfa8], R3 ;  /* 0x000fa80301007387 */ /* 0x0001e80000100800 */
[----:B0-----:R-:W2:Y:S01]  /*3e730*/  LDL.LU R3, [R1+0x54] ;  /* 0x0000540001037983 */ /* 0x001ea20000300800 */
[----:B------:R-:W-:-:S05]  /*3e740*/  FMUL R21, R29, R21 ;  /* 0x000000151d157220 */ /* 0x000fca0000400000 */
[----:B------:R0:W-:Y:S04]  /*3e750*/  STL [R1+0x1a0], R21 ;  /* 0x0001a01501007387 */ /* 0x0001e80000100800 */
[----:B0-----:R-:W3:Y:S01]  /*3e760*/  LDL.LU R21, [R1+0x113c] ;  /* 0x00113c0001157983 */ /* 0x001ee20000300800 */
[----:B--2---:R-:W-:-:S05]  /*3e770*/  FMUL R3, R29, R3 ;  /* 0x000000031d037220 */ /* 0x004fca0000400000 */
[----:B------:R0:W-:Y:S04]  /*3e780*/  STL [R1+0xfac], R3 ;  /* 0x000fac0301007387 */ /* 0x0001e80000100800 */
[----:B0-----:R-:W2:Y:S01]  /*3e790*/  LDL.LU R3, [R1+0x4c] ;  /* 0x00004c0001037983 */ /* 0x001ea20000300800 */
[----:B-----5:R-:W-:-:S05]  /*3e7a0*/  FMUL R20, R29, R20 ;  /* 0x000000141d147220 */ /* 0x020fca0000400000 */
[----:B------:R0:W-:Y:S04]  /*3e7b0*/  STL [R1+0x190], R20 ;  /* 0x0001901401007387 */ /* 0x0001e80000100800 */
[----:B0-----:R-:W5:Y:S01]  /*3e7c0*/  LDL.LU R20, [R1+0x1138] ;  /* 0x0011380001147983 */ /* 0x001f620000300800 */
[----:B--2---:R-:W-:-:S05]  /*3e7d0*/  FMUL R3, R29, R3 ;  /* 0x000000031d037220 */ /* 0x004fca0000400000 */
[----:B------:R0:W-:Y:S04]  /*3e7e0*/  STL [R1+0xfd0], R3 ;  /* 0x000fd00301007387 */ /* 0x0001e80000100800 */
[----:B0-----:R-:W2:Y:S01]  /*3e7f0*/  LDL.LU R3, [R1+0x40] ;  /* 0x0000400001037983 */ /* 0x001ea20000300800 */
[C---:B------:R-:W-:Y:S02]  /*3e800*/  FMUL R19, R29.reuse, R19 ;  /* 0x000000131d137220 */ /* 0x040fe40000400000 */
[C---:B------:R-:W-:Y:S02]  /*3e810*/  FMUL R18, R29.reuse, R18 ;  /* 0x000000121d127220 */ /* 0x040fe40000400000 */
[C---:B------:R-:W-:Y:S01]  /*3e820*/  FMUL R17, R29.reuse, R17 ;  /* 0x000000111d117220 */ /* 0x040fe20000400000 */
[----:B------:R0:W-:Y:S01]  /*3e830*/  STL [R1+0x184], R19 ;  /* 0x0001841301007387 */ /* 0x0001e20000100800 */
[----:B------:R-:W-:-:S02]  /*3e840*/  FMUL R16, R29, R16 ;  /* 0x000000101d107220 */ /* 0x000fc40000400000 */
[C---:B------:R-:W-:Y:S01]  /*3e850*/  FMUL R15, R29.reuse, R15 ;  /* 0x0000000f1d0f7220 */ /* 0x040fe20000400000 */
[----:B0-----:R-:W5:Y:S04]  /*3e860*/  LDL.LU R19, [R1+0x1134] ;  /* 0x0011340001137983 */ /* 0x001f680000300800 */
[----:B------:R0:W-:Y:S01]  /*3e870*/  STL [R1+0x168], R18 ;  /* 0x0001681201007387 */ /* 0x0001e20000100800 */
[C---:B------:R-:W-:Y:S02]  /*3e880*/  FMUL R14, R29.reuse, R14 ;  /* 0x0000000e1d0e7220 */ /* 0x040fe40000400000 */
[C---:B---3--:R-:W-:Y:S01]  /*3e890*/  FMUL R13, R29.reuse, R13 ;  /* 0x0000000d1d0d7220 */ /* 0x048fe20000400000 */
[----:B0-----:R-:W3:Y:S01]  /*3e8a0*/  LDL.LU R18, [R1+0x1130] ;  /* 0x0011300001127983 */ /* 0x001ee20000300800 */
[----:B----4-:R-:W-:-:S02]  /*3e8b0*/  FMUL R12, R29, R12 ;  /* 0x0000000c1d0c7220 */ /* 0x010fc40000400000 */
[C---:B------:R-:W-:Y:S02]  /*3e8c0*/  FMUL R11, R29.reuse, R11 ;  /* 0x0000000b1d0b7220 */ /* 0x040fe40000400000 */
[C---:B------:R-:W-:Y:S02]  /*3e8d0*/  FMUL R10, R29.reuse, R10 ;  /* 0x0000000a1d0a7220 */ /* 0x040fe40000400000 */
[C---:B------:R-:W-:Y:S02]  /*3e8e0*/  FMUL R9, R29.reuse, R9 ;  /* 0x000000091d097220 */ /* 0x040fe40000400000 */
[C---:B------:R-:W-:Y:S02]  /*3e8f0*/  FMUL R8, R29.reuse, R8 ;  /* 0x000000081d087220 */ /* 0x040fe40000400000 */
[C---:B------:R-:W-:Y:S02]  /*3e900*/  FMUL R7, R29.reuse, R7 ;  /* 0x000000071d077220 */ /* 0x040fe40000400000 */
[----:B------:R-:W-:-:S02]  /*3e910*/  FMUL R6, R29, R6 ;  /* 0x000000061d067220 */ /* 0x000fc40000400000 */
[C---:B------:R-:W-:Y:S02]  /*3e920*/  FMUL R5, R29.reuse, R5 ;  /* 0x000000051d057220 */ /* 0x040fe40000400000 */
[C---:B------:R-:W-:Y:S02]  /*3e930*/  FMUL R4, R29.reuse, R4 ;  /* 0x000000041d047220 */ /* 0x040fe40000400000 */
[----:B--2---:R-:W-:-:S05]  /*3e940*/  FMUL R3, R29, R3 ;  /* 0x000000031d037220 */ /* 0x004fca0000400000 */
[----:B------:R0:W-:Y:S04]  /*3e950*/  STL [R1+0xfd4], R3 ;  /* 0x000fd40301007387 */ /* 0x0001e80000100800 */
[----:B0-----:R-:W2:Y:S04]  /*3e960*/  LDL.LU R3, [R1+0x4] ;  /* 0x0000040001037983 */ /* 0x001ea80000300800 */
[----:B------:R0:W-:Y:S04]  /*3e970*/  STL [R1+0x158], R17 ;  /* 0x0001581101007387 */ /* 0x0001e80000100800 */
[----:B0-----:R-:W4:Y:S04]  /*3e980*/  LDL.LU R17, [R1+0x112c] ;  /* 0x00112c0001117983 */ /* 0x001f280000300800 */
        /* <DEDUP_REMOVED lines=25> */
[----:B0-----:R-:W4:Y:S01]  /*3eb20*/  LDL.LU R4, [R1+0x10f8] ;  /* 0x0010f80001047983 */ /* 0x001f220000300800 */
[----:B------:R-:W-:-:S02]  /*3eb30*/  FMUL R2, R29, R2 ;  /* 0x000000021d027220 */ /* 0x000fc40000400000 */
[----:B------:R-:W-:Y:S02]  /*3eb40*/  @!P4 FMUL R22, R22, 16777216 ;  /* 0x4b8000001616c820 */ /* 0x000fe40000400000 */
[----:B------:R-:W-:Y:S02]  /*3eb50*/  @!P4 FMUL R23, R23, 16777216 ;  /* 0x4b8000001717c820 */ /* 0x000fe40000400000 */
[----:B------:R-:W-:Y:S02]  /*3eb60*/  @!P4 FMUL R24, R24, 16777216 ;  /* 0x4b8000001818c820 */ /* 0x000fe40000400000 */
[----:B------:R-:W-:Y:S02]  /*3eb70*/  @!P4 FMUL R25, R25, 16777216 ;  /* 0x4b8000001919c820 */ /* 0x000fe40000400000 */
[----:B--2---:R-:W-:-:S05]  /*3eb80*/  FMUL R3, R29, R3 ;  /* 0x000000031d037220 */ /* 0x004fca0000400000 */
[----:B------:R-:W-:Y:S04]  /*3eb90*/  STL [R1+0x11c], R3 ;  /* 0x00011c0301007387 */ /* 0x000fe80000100800 */
[----:B------:R3:W-:Y:S02]  /*3eba0*/  STL [R1+0x118], R2 ;  /* 0x0001180201007387 */ /* 0x0007e40000100800 */
[C---:B---3--:R-:W-:Y:S02]  /*3ebb0*/  FMUL R2, R29.reuse, R5 ;  /* 0x000000051d027220 */ /* 0x048fe40000400000 */
[C---:B----4-:R-:W-:Y:S02]  /*3ebc0*/  FMUL R3, R29.reuse, R4 ;  /* 0x000000041d037220 */ /* 0x050fe40000400000 */
[----:B------:R-:W-:-:S03]  /*3ebd0*/  FMUL R4, R29, R6 ;  /* 0x000000061d047220 */ /* 0x000fc60000400000 */
        /* <DEDUP_REMOVED lines=10> */
[----:B--2---:R-:W-:-:S03]  /*3ec80*/  FMUL R2, R29, R11 ;  /* 0x0000000b1d027220 */ /* 0x004fc60000400000 */
[----:B------:R1:W-:Y:S01]  /*3ec90*/  STL [R1+0x3c], R3 ;  /* 0x00003c0301007387 */ /* 0x0003e20000100800 */
[C---:B------:R-:W-:Y:S02]  /*3eca0*/  FMUL R5, R29.reuse, R14 ;  /* 0x0000000e1d057220 */ /* 0x040fe40000400000 */
[C---:B0-----:R-:W-:Y:S01]  /*3ecb0*/  FMUL R4, R29.reuse, R12 ;  /* 0x0000000c1d047220 */ /* 0x041fe20000400000 */
[----:B-1----:R-:W2:Y:S04]  /*3ecc0*/  LDL.LU R3, [R1+0x68] ;  /* 0x0000680001037983 */ /* 0x002ea80000300800 */
[----:B------:R0:W-:Y:S04]  /*3ecd0*/  STL [R1+0x38], R2 ;  /* 0x0000380201007387 */ /* 0x0001e80000100800 */
[----:B------:R1:W-:Y:S01]  /*3ece0*/  STL [R1+0x34], R4 ;  /* 0x0000340401007387 */ /* 0x0003e20000100800 */
[----:B0-----:R-:W-:-:S02]  /*3ecf0*/  FMUL R2, R29, R13 ;  /* 0x0000000d1d027220 */ /* 0x001fc40000400000 */
[----:B-1----:R-:W-:-:S03]  /*3ed00*/  FMUL R4, R29, R15 ;  /* 0x0000000f1d047220 */ /* 0x002fc60000400000 */
        /* <DEDUP_REMOVED lines=21> */
[----:B------:R-:W3:Y:S04]  /*3ee60*/  LDL.LU R16, [R1+0x6c] ;  /* 0x00006c0001107983 */ /* 0x000ee80000300800 */
[----:B------:R-:W-:Y:S04]  /*3ee70*/  STL [R1+0x4], R4 ;  /* 0x0000040401007387 */ /* 0x000fe80000100800 */
[----:B------:R-:W4:Y:S04]  /*3ee80*/  LDL.LU R13, [R1+0x70] ;  /* 0x00007000010d7983 */ /* 0x000f280000300800 */
[----:B------:R0:W-:Y:S04]  /*3ee90*/  STL [R1], R2 ;  /* 0x0000000201007387 */ /* 0x0001e80000100800 */
[----:B0-----:R-:W5:Y:S04]  /*3eea0*/  LDL.LU R2, [R1+0x74] ;  /* 0x0000740001027983 */ /* 0x001f680000300800 */
[----:B------:R-:W5:Y:S04]  /*3eeb0*/  LDL.LU R12, [R1+0x78] ;  /* 0x00007800010c7983 */ /* 0x000f680000300800 */
[----:B------:R-:W5:Y:S04]  /*3eec0*/  LDL.LU R7, [R1+0x7c] ;  /* 0x00007c0001077983 */ /* 0x000f680000300800 */
[----:B------:R-:W5:Y:S04]  /*3eed0*/  LDL.LU R11, [R1+0x80] ;  /* 0x00008000010b7983 */ /* 0x000f680000300800 */
[----:B------:R-:W5:Y:S04]  /*3eee0*/  LDL.LU R4, [R1+0x94] ;  /* 0x0000940001047983 */ /* 0x000f680000300800 */
[----:B------:R-:W5:Y:S04]  /*3eef0*/  LDL.LU R8, [R1+0x98] ;  /* 0x0000980001087983 */ /* 0x000f680000300800 */
[----:B------:R-:W5:Y:S04]  /*3ef00*/  LDL.LU R5, [R1+0x8c] ;  /* 0x00008c0001057983 */ /* 0x000f680000300800 */
[----:B------:R-:W5:Y:S04]  /*3ef10*/  LDL.LU R9, [R1+0x90] ;  /* 0x0000900001097983 */ /* 0x000f680000300800 */
[----:B------:R-:W5:Y:S01]  /*3ef20*/  LDL.LU R6, [R1+0x84] ;  /* 0x0000840001067983 */ /* 0x000f620000300800 */
[----:B------:R-:W-:-:S02]  /*3ef30*/  @P0 FMUL R28, R28, 0.25 ;  /* 0x3e8000001c1c0820 */ /* 0x000fc40000400000 */
[----:B------:R-:W-:Y:S02]  /*3ef40*/  @!P4 FMUL R26, R26, 16777216 ;  /* 0x4b8000001a1ac820 */ /* 0x000fe40000400000 */
[----:B------:R-:W-:Y:S02]  /*3ef50*/  @!P4 FMUL R27, R27, 16777216 ;  /* 0x4b8000001b1bc820 */ /* 0x000fe40000400000 */
[----:B------:R-:W-:Y:S02]  /*3ef60*/  @!P4 FMUL R28, R28, 16777216 ;  /* 0x4b8000001c1cc820 */ /* 0x000fe40000400000 */
[C---:B------:R-:W-:Y:S02]  /*3ef70*/  FMUL R15, R29.reuse, R26 ;  /* 0x0000001a1d0f7220 */ /* 0x040fe40000400000 */
[C---:B------:R-:W-:Y:S02]  /*3ef80*/  FMUL R19, R29.reuse, R27 ;  /* 0x0000001b1d137220 */ /* 0x040fe40000400000 */
[----:B------:R-:W-:Y:S01]  /*3ef90*/  FMUL R18, R29, R28 ;  /* 0x0000001c1d127220 */ /* 0x000fe20000400000 */
[----:B------:R-:W-:Y:S04]  /*3efa0*/  STL [R1+0x10d0], R15 ;  /* 0x0010d00f01007387 */ /* 0x000fe80000100800 */
[----:B------:R-:W-:Y:S04]  /*3efb0*/  STL [R1+0x10d4], R19 ;  /* 0x0010d41301007387 */ /* 0x000fe80000100800 */
[----:B------:R0:W-:Y:S04]  /*3efc0*/  STL [R1+0x10d8], R18 ;  /* 0x0010d81201007387 */ /* 0x0001e80000100800 */
[----:B------:R-:W5:Y:S04]  /*3efd0*/  LDL.LU R10, [R1+0xb0] ;  /* 0x0000b000010a7983 */ /* 0x000f680000300800 */
[----:B0-----:R-:W5:Y:S04]  /*3efe0*/  LDL.LU R18, [R1+0x194] ;  /* 0x0001940001127983 */ /* 0x001f680000300800 */
[----:B------:R-:W5:Y:S04]  /*3eff0*/  LDL.LU R20, [R1+0x18c] ;  /* 0x00018c0001147983 */ /* 0x000f680000300800 */
[----:B------:R-:W5:Y:S01]  /*3f000*/  LDL.LU R28, [R1+0x294] ;  /* 0x00029400011c7983 */ /* 0x000f620000300800 */
[----:B------:R-:W-:-:S03]  /*3f010*/  @P0 FMUL R0, R0, 0.25 ;  /* 0x3e80000000000820 */ /* 0x000fc60000400000 */
[----:B------:R-:W5:Y:S04]  /*3f020*/  LDL.LU R24, [R1+0x28c] ;  /* 0x00028c0001187983 */ /* 0x000f680000300800 */
[----:B------:R-:W5:Y:S04]  /*3f030*/  LDL.LU R19, [R1+0x1a4] ;  /* 0x0001a40001137983 */ /* 0x000f680000300800 */
[----:B------:R-:W5:Y:S04]  /*3f040*/  LDL.LU R21, [R1+0x19c] ;  /* 0x00019c0001157983 */ /* 0x000f680000300800 */
[----:B------:R-:W5:Y:S01]  /*3f050*/  LDL.LU R25, [R1+0x2a4] ;  /* 0x0002a40001197983 */ /* 0x000f620000300800 */
[----:B------:R-:W-:-:S03]  /*3f060*/  @!P4 FMUL R0, R0, 16777216 ;  /* 0x4b8000000000c820 */ /* 0x000fc60000400000 */
[----:B------:R-:W5:Y:S04]  /*3f070*/  LDL.LU R15, [R1+0x1bc] ;  /* 0x0001bc00010f7983 */ /* 0x000f680000300800 */
[----:B------:R-:W5:Y:S04]  /*3f080*/  LDL.LU R22, [R1+0x1b0] ;  /* 0x0001b00001167983 */ /* 0x000f680000300800 */
[----:B------:R-:W5:Y:S01]  /*3f090*/  LDL.LU R26, [R1+0x2b8] ;  /* 0x0002b800011a7983 */ /* 0x000f620000300800 */
[----:B--2---:R-:W-:-:S03]  /*3f0a0*/  FMUL R14, R29, R3 ;  /* 0x000000031d0e7220 */ /* 0x004fc60000400000 */
[----:B------:R-:W2:Y:S04]  /*3f0b0*/  LDL.LU R3, [R1+0x2ac] ;  /* 0x0002ac0001037983 */ /* 0x000ea80000300800 */
[----:B------:R0:W-:Y:S04]  /*3f0c0*/  STL [R1+0x10dc], R14 ;  /* 0x0010dc0e01007387 */ /* 0x0001e80000100800 */
[----:B0-----:R-:W2:Y:S04]  /*3f0d0*/  LDL.LU R14, [R1+0xbc] ;  /* 0x0000bc00010e7983 */ /* 0x001ea80000300800 */
[----:B------:R-:W2:Y:S01]  /*3f0e0*/  LDL.LU R23, [R1+0x1d0] ;  /* 0x0001d00001177983 */ /* 0x000ea20000300800 */
[----:B---3--:R-:W-:-:S02]  /*3f0f0*/  FMUL R17, R29, R16 ;  /* 0x000000101d117220 */ /* 0x008fc40000400000 */
[C---:B----4-:R-:W-:Y:S02]  /*3f100*/  FMUL R13, R29.reuse, R13 ;  /* 0x0000000d1d0d7220 */ /* 0x050fe40000400000 */
[C---:B-----5:R-:W-:Y:S02]  /*3f110*/  FMUL R16, R29.reuse, R2 ;  /* 0x000000021d107220 */ /* 0x060fe40000400000 */
[----:B------:R-:W3:Y:S01]  /*3f120*/  LDL.LU R2, [R1+0x1c8] ;  /* 0x0001c80001027983 */ /* 0x000ee20000300800 */
[----:B------:R-:W-:-:S03]  /*3f130*/  FMUL R12, R29, R12 ;  /* 0x0000000c1d0c7220 */ /* 0x000fc60000400000 */
[----:B------:R-:W4:Y:S01]  /*3f140*/  LDL.LU R27, [R1+0x2bc] ;  /* 0x0002bc00011b7983 */ /* 0x000f220000300800 */
[C---:B------:R-:W-:Y:S02]  /*3f150*/  FMUL R7, R29.reuse, R7 ;  /* 0x000000071d077220 */ /* 0x040fe40000400000 */
[C---:B------:R-:W-:Y:S02]  /*3f160*/  FMUL R11, R29.reuse, R11 ;  /* 0x0000000b1d0b7220 */ /* 0x040fe40000400000 */
[C---:B------:R-:W-:Y:S02]  /*3f170*/  FMUL R4, R29.reuse, R4 ;  /* 0x000000041d047220 */ /* 0x040fe40000400000 */
[C---:B------:R-:W-:Y:S02]  /*3f180*/  FMUL R8, R29.reuse, R8 ;  /* 0x000000081d087220 */ /* 0x040fe40000400000 */
[----:B------:R-:W-:-:S03]  /*3f190*/  FMUL R5, R29, R5 ;  /* 0x000000051d057220 */ /* 0x000fc60000400000 */
[----:B------:R-:W-:Y:S01]  /*3f1a0*/  F2FP.PACK_AB R4, R4, R8 ;  /* 0x000000080404723e */ /* 0x000fe200000000ff */
[C---:B------:R-:W-:Y:S02]  /*3f1b0*/  FMUL R9, R29.reuse, R9 ;  /* 0x000000091d097220 */ /* 0x040fe40000400000 */
[C---:B------:R-:W-:Y:S02]  /*3f1c0*/  FMUL R6, R29.reuse, R6 ;  /* 0x000000061d067220 */ /* 0x040fe40000400000 */
[----:B------:R-:W-:Y:S02]  /*3f1d0*/  FMUL R29, R29, R0 ;  /* 0x000000001d1d7220 */ /* 0x000fe40000400000 */
[----:B------:R-:W5:Y:S04]  /*3f1e0*/  LDL.LU R0, [R1+0x10f4] ;  /* 0x0010f40001007983 */ /* 0x000f680000300800 */
[----:B------:R-:W5:Y:S01]  /*3f1f0*/  LDL.LU R8, [R1+0x9c] ;  /* 0x00009c0001087983 */ /* 0x000f620000300800 */
[----:B------:R-:W-:-:S02]  /*3f200*/  F2FP.PACK_AB R5, R5, R9 ;  /* 0x000000090505723e */ /* 0x000fc400000000ff */
[----:B-----5:R-:W-:Y:S02]  /*3f210*/  F2FP.PACK_AB R8, R0, R8 ;  /* 0x000000080008723e */ /* 0x020fe400000000ff */
[----:B------:R-:W5:Y:S04]  /*3f220*/  LDL.LU R0, [R1+0x10f0] ;  /* 0x0010f00001007983 */ /* 0x000f680000300800 */
[----:B------:R-:W5:Y:S02]  /*3f230*/  LDL.LU R9, [R1+0xa8] ;  /* 0x0000a80001097983 */ /* 0x000f640000300800 */
[----:B-----5:R-:W-:Y:S02]  /*3f240*/  F2FP.PACK_AB R9, R0, R9 ;  /* 0x000000090009723e */ /* 0x020fe400000000ff */
[----:B------:R-:W5:Y:S01]  /*3f250*/  LDL.LU R0, [R1+0x10ec] ;  /* 0x0010ec0001007983 */ /* 0x000f620000300800 */
[----:B------:R-:W-:-:S03]  /*3f260*/  F2FP.PACK_AB R6, R6, R29 ;  /* 0x0000001d0606723e */ /* 0x000fc600000000ff */
[----:B------:R-:W2:Y:S01]  /*3f270*/  LDL.LU R29, [R1+0xb8] ;  /* 0x0000b800011d7983 */ /* 0x000ea20000300800 */
[----:B-----5:R-:W-:-:S03]  /*3f280*/  F2FP.PACK_AB R10, R0, R10 ;  /* 0x0000000a000a723e */ /* 0x020fc600000000ff */
[----:B------:R-:W5:Y:S01]  /*3f290*/  LDL.LU R0, [R1+0x10e8] ;  /* 0x0010e80001007983 */ /* 0x000f620000300800 */
[----:B------:R-:W-:-:S03]  /*3f2a0*/  F2FP.PACK_AB R7, R7, R11 ;  /* 0x0000000b0707723e */ /* 0x000fc600000000ff */
[----:B------:R-:W2:Y:S01]  /*3f2b0*/  LDL.LU R11, [R1+0xc0] ;  /* 0x0000c000010b7983 */ /* 0x000ea20000300800 */
[----:B------:R-:W-:Y:S02]  /*3f2c0*/  F2FP.PACK_AB R20, R18, R20 ;  /* 0x000000141214723e */ /* 0x000fe400000000ff */
[----:B-----5:R-:W-:Y:S02]  /*3f2d0*/  F2FP.PACK_AB R25, R25, R0 ;  /* 0x000000001919723e */ /* 0x020fe400000000ff */
[----:B------:R-:W4:Y:S01]  /*3f2e0*/  LDL.LU R0, [R1+0x10e4] ;  /* 0x0010e40001007983 */ /* 0x000f220000300800 */
[----:B------:R-:W-:Y:S02]  /*3f2f0*/  F2FP.PACK_AB R21, R19, R21 ;  /* 0x000000151315723e */ /* 0x000fe400000000ff */
[----:B--2---:R-:W-:Y:S01]  /*3f300*/  F2FP.PACK_AB R11, R11, R29 ;  /* 0x0000001d0b0b723e */ /* 0x004fe200000000ff */
[----:B------:R-:W2:Y:S01]  /*3f310*/  LDL R18, [R1+0x490] ;  /* 0x0004900001127983 */ /* 0x000ea20000100800 */
[----:B------:R-:W-:-:S03]  /*3f320*/  F2FP.PACK_AB R24, R28, R24 ;  /* 0x000000181c18723e */ /* 0x000fc600000000ff */
[----:B------:R-:W5:Y:S01]  /*3f330*/  LDL.LU R19, [R1+0xc8] ;  /* 0x0000c80001137983 */ /* 0x000f620000300800 */
[----:B------:R-:W-:-:S03]  /*3f340*/  F2FP.PACK_AB R26, R26, R3 ;  /* 0x000000031a1a723e */ /* 0x000fc600000000ff */
[----:B------:R-:W2:Y:S01]  /*3f350*/  LDL.LU R29, [R1+0x1fc] ;  /* 0x0001fc00011d7983 */ /* 0x000ea20000300800 */
[----:B------:R-:W-:-:S03]  /*3f360*/  F2FP.PACK_AB R22, R15, R22 ;  /* 0x000000160f16723e */ /* 0x000fc600000000ff */
[----:B------:R-:W2:Y:S01]  /*3f370*/  LDL.LU R28, [R1+0x308] ;  /* 0x00030800011c7983 */ /* 0x000ea20000300800 */
[----:B---3--:R-:W-:-:S03]  /*3f380*/  F2FP.PACK_AB R23, R23, R2 ;  /* 0x000000021717723e */ /* 0x008fc600000000ff */
[----:B------:R-:W3:Y:S04]  /*3f390*/  LDL.LU R3, [R1+0x304] ;  /* 0x0003040001037983 */ /* 0x000ee80000300800 */
[----:B------:R-:W2:Y:S04]  /*3f3a0*/  LDL.LU R15, [R1+0xd0] ;  /* 0x0000d000010f7983 */ /* 0x000ea80000300800 */
[----:B------:R-:W2:Y:S01]  /*3f3b0*/  LDL.LU R2, [R1+0x1e4] ;  /* 0x0001e40001027983 */ /* 0x000ea20000300800 */
[----:B----4-:R-:W-:-:S03]  /*3f3c0*/  F2FP.PACK_AB R27, R0, R27 ;  /* 0x0000001b001b723e */ /* 0x010fc600000000ff */
[----:B------:R-:W4:Y:S01]  /*3f3d0*/  LDL.LU R0, [R1+0x10e0] ;  /* 0x0010e00001007983 */ /* 0x000f220000300800 */
[C---:B------:R-:W-:Y:S02]  /*3f3e0*/  ISETP.GE.U32.AND P4, PT, R14.reuse, 0x7f800000, PT ;  /* 0x7f8000000e00780c */ /* 0x040fe40003f86070 */
[----:B------:R-:W-:Y:S02]  /*3f3f0*/  FSETP.NEU.AND P0, PT, R14, RZ, PT ;  /* 0x000000ff0e00720b */ /* 0x000fe40003f0d000 */
[----:B------:R-:W-:Y:S01]  /*3f400*/  F2FP.PACK_AB R16, R16, R12 ;  /* 0x0000000c1010723e */ /* 0x000fe200000000ff */
[----:B----4-:R0:W-:Y:S04]  /*3f410*/  STS.128 [R0], R4 ;  /* 0x0000000400007388 */ /* 0x0101e80000000c00 */
[----:B------:R1:W-:Y:S04]  /*3f420*/  STS.128 [R0+0x80], R8 ;  /* 0x0000800800007388 */ /* 0x0003e80000000c00 */
[----:B------:R4:W-:Y:S04]  /*3f430*/  STS.128 [R0+0x800], R20 ;  /* 0x0008001400007388 */ /* 0x0009e80000000c00 */
[----:B0-----:R-:W3:Y:S04]  /*3f440*/  LDL.LU R5, [R1+0x2ec] ;  /* 0x0002ec0001057983 */ /* 0x001ee80000300800 */
[----:B------:R-:W3:Y:S04]  /*3f450*/  LDL.LU R6, [R1+0x2fc] ;  /* 0x0002fc0001067983 */ /* 0x000ee80000300800 */
[----:B------:R-:W3:Y:S01]  /*3f460*/  LDL.LU R7, [R1+0x200] ;  /* 0x0002000001077983 */ /* 0x000ee20000300800 */
[----:B------:R-:W-:-:S03]  /*3f470*/  @P4 MOV R4, 0x7f800000 ;  /* 0x7f80000000044802 */ /* 0x000fc60000000f00 */
[----:B-1----:R-:W3:Y:S04]  /*3f480*/  LDL.LU R8, [R1+0x1e8] ;  /* 0x0001e80001087983 */ /* 0x002ee80000300800 */
[----:B------:R-:W3:Y:S04]  /*3f490*/  LDL.LU R9, [R1+0x1ec] ;  /* 0x0001ec0001097983 */ /* 0x000ee80000300800 */
[----:B------:R-:W3:Y:S04]  /*3f4a0*/  LDL.LU R10, [R1+0x1f4] ;  /* 0x0001f400010a7983 */ /* 0x000ee80000300800 */
[----:B------:R-:W3:Y:S04]  /*3f4b0*/  LDL.LU R11, [R1+0x300] ;  /* 0x00030000010b7983 */ /* 0x000ee80000300800 */
[----:B----4-:R-:W4:Y:S01]  /*3f4c0*/  LDL.LU R20, [R1+0x2dc] ;  /* 0x0002dc0001147983 */ /* 0x010f220000300800 */
[----:B--2---:R-:W-:-:S03]  /*3f4d0*/  @P4 FFMA.FTZ R18, R14, R4, +INF ;  /* 0x7f8000000e124423 */ /* 0x004fc60000010004 */
[----:B------:R-:W2:Y:S04]  /*3f4e0*/  LDL.LU R21, [R1+0x1f0] ;  /* 0x0001f00001157983 */ /* 0x000ea80000300800 */
[----:B------:R-:W2:Y:S04]  /*3f4f0*/  LDL.LU R22, [R1+0x2f8] ;  /* 0x0002f80001167983 */ /* 0x000ea80000300800 */
[----:B------:R-:W2:Y:S04]  /*3f500*/  LDL.LU R23, [R1+0x1f8] ;  /* 0x0001f80001177983 */ /* 0x000ea80000300800 */
[----:B------:R0:W-:Y:S04]  /*3f510*/  STS.128 [R0+0x880], R24 ;  /* 0x0008801800007388 */ /* 0x0001e80000000c00 */
[----:B0-----:R-:W2:Y:S04]  /*3f520*/  LDL.LU R24, [R1+0xd4] ;  /* 0x0000d40001187983 */ /* 0x001ea80000300800 */
[----:B------:R-:W2:Y:S04]  /*3f530*/  LDL.LU R25, [R1+0xe0] ;  /* 0x0000e00001197983 */ /* 0x000ea80000300800 */
[----:B------:R-:W2:Y:S04]  /*3f540*/  LDL.LU R26, [R1+0xdc] ;  /* 0x0000dc00011a7983 */ /* 0x000ea80000300800 */
[----:B------:R-:W4:Y:S04]  /*3f550*/  LDL.LU R27, [R1+0x2e8] ;  /* 0x0002e800011b7983 */ /* 0x000f280000300800 */
[----:B------:R-:W2:Y:S04]  /*3f560*/  LDL.LU R14, [R1+0x10dc] ;  /* 0x0010dc00010e7983 */ /* 0x000ea80000300800 */
[----:B------:R0:W-:Y:S04]  /*3f570*/  @P4 STL [R1+0x490], R18 ;  /* 0x0004901201004387 */ /* 0x0001e80000100800 */
[----:B0-----:R-:W2:Y:S04]  /*3f580*/  LDL.LU R18, [R1+0x10d8] ;  /* 0x0010d80001127983 */ /* 0x001ea80000300800 */
[----:B------:R-:W2:Y:S04]  /*3f590*/  LDL.LU R4, [R1+0xd8] ;  /* 0x0000d80001047983 */ /* 0x000ea80000300800 */
[----:B------:R-:W5:Y:S01]  /*3f5a0*/  LDL.LU R12, [R1+0xc4] ;  /* 0x0000c400010c7983 */ /* 0x000f620000300800 */
[----:B------:R-:W-:-:S03]  /*3f5b0*/  F2FP.PACK_AB R17, R17, R13 ;  /* 0x0000000d1111723e */ /* 0x000fc600000000ff */
[----:B------:R-:W-:Y:S01]  /*3f5c0*/  BAR.SYNC.DEFER_BLOCKING 0x0 ;  /* 0x0000000000007b1d */ /* 0x000fe20000010000 */
[----:B-----5:R-:W-:-:S05]  /*3f5d0*/  F2FP.PACK_AB R12, R19, R12 ;  /* 0x0000000c130c723e */ /* 0x020fca00000000ff */
[----:B------:R-:W5:Y:S04]  /*3f5e0*/  LDL.LU R19, [R1+0x10d4] ;  /* 0x0010d40001137983 */ /* 0x000f680000300800 */
[----:B------:R-:W2:Y:S02]  /*3f5f0*/  LDL.LU R13, [R1+0xcc] ;  /* 0x0000cc00010d7983 */ /* 0x000ea40000300800 */
[----:B--2---:R-:W-:Y:S02]  /*3f600*/  F2FP.PACK_AB R13, R15, R13 ;  /* 0x0000000d0f0d723e */ /* 0x004fe400000000ff */
[----:B------:R-:W5:Y:S01]  /*3f610*/  LDL.LU R15, [R1+0x10d0] ;  /* 0x0010d000010f7983 */ /* 0x000f620000300800 */
[----:B------:R-:W-:Y:S02]  /*3f620*/  F2FP.PACK_AB R18, R18, R14 ;  /* 0x0000000e1212723e */ /* 0x000fe400000000ff */
[----:B---3--:R-:W-:-:S02]  /*3f630*/  F2FP.PACK_AB R6, R11, R6 ;  /* 0x000000060b06723e */ /* 0x008fc400000000ff */
[----:B------:R-:W-:Y:S02]  /*3f640*/  F2FP.PACK_AB R11, R7, R29 ;  /* 0x0000001d070b723e */ /* 0x000fe400000000ff */
[----:B------:R-:W-:Y:S02]  /*3f650*/  F2FP.PACK_AB R8, R8, R2 ;  /* 0x000000020808723e */ /* 0x000fe400000000ff */
[----:B------:R-:W0:Y:S01]  /*3f660*/  S2R R2, SR_TID.X ;  /* 0x0000000000027919 */ /* 0x000e220000002100 */
[----:B------:R-:W-:Y:S02]  /*3f670*/  F2FP.PACK_AB R14, R4, R24 ;  /* 0x00000018040e723e */ /* 0x000fe400000000ff */
[----:B----4-:R-:W-:Y:S02]  /*3f680*/  F2FP.PACK_AB R4, R27, R20 ;  /* 0x000000141b04723e */ /* 0x010fe400000000ff */
[C---:B0-----:R-:W-:Y:S01]  /*3f690*/  LOP3.LUT R20, R2.reuse, 0xff, RZ, 0xc0, !PT ;  /* 0x000000ff02147812 */ /* 0x041fe200078ec0ff */
[----:B------:R-:W-:-:S05]  /*3f6a0*/  IMAD.SHL.U32 R2, R2, 0x800, RZ ;  /* 0x0000080002027824 */ /* 0x000fca00078e00ff */
[----:B------:R-:W-:Y:S02]  /*3f6b0*/  LOP3.LUT R2, R2, 0x3000, RZ, 0xc0, !PT ;  /* 0x0000300002027812 */ /* 0x000fe400078ec0ff */
[----:B-----5:R-:W-:-:S05]  /*3f6c0*/  F2FP.PACK_AB R19, R15, R19 ;  /* 0x000000130f13723e */ /* 0x020fca00000000ff */
[----:B------:R-:W-:Y:S04]  /*3f6d0*/  STL.64 [R1+0x10c8], R18 ;  /* 0x0010c81201007387 */ /* 0x000fe80000100a00 */
[----:B------:R0:W-:Y:S04]  /*3f6e0*/  STL.64 [R1+0x10c0], R16 ;  /* 0x0010c01001007387 */ /* 0x0001e80000100a00 */
[----:B------:R-:W2:Y:S01]  /*3f6f0*/  LDL.LU R29, [R1+0x34c] ;  /* 0x00034c00011d7983 */ /* 0x000ea20000300800 */
[----:B------:R-:W-:Y:S02]  /*3f700*/  LEA R2, R20, R2, 0x4 ;  /* 0x0000000214027211 */ /* 0x000fe400078e20ff */
[----:B------:R-:W-:-:S03]  /*3f710*/  F2FP.PACK_AB R15, R25, R26 ;  /* 0x0000001a190f723e */ /* 0x000fc600000000ff */
[----:B------:R-:W1:Y:S01]  /*3f720*/  LDS.128 R24, [R2] ;  /* 0x0000000002187984 */ /* 0x000e620000000c00 */
[----:B------:R-:W-:Y:S02]  /*3f730*/  F2FP.PACK_AB R7, R28, R3 ;  /* 0x000000031c07723e */ /* 0x000fe400000000ff */
[C---:B------:R-:W-:Y:S02]  /*3f740*/  LOP3.LUT R3, R2.reuse, 0x20, RZ, 0x3c, !PT ;  /* 0x0000002002037812 */ /* 0x040fe400078e3cff */
[----:B0-----:R-:W-:Y:S02]  /*3f750*/  LOP3.LUT R17, R2, 0x40, RZ, 0x3c, !PT ;  /* 0x0000004002117812 */ /* 0x001fe400078e3cff */
[----:B------:R-:W-:Y:S02]  /*3f760*/  F2FP.PACK_AB R9, R21, R9 ;  /* 0x000000091509723e */ /* 0x000fe400000000ff */
[----:B------:R-:W-:Y:S02]  /*3f770*/  F2FP.PACK_AB R5, R22, R5 ;  /* 0x000000051605723e */ /* 0x000fe400000000ff */
[----:B------:R-:W-:-:S02]  /*3f780*/  F2FP.PACK_AB R10, R23, R10 ;  /* 0x0000000a170a723e */ /* 0x000fc400000000ff */
[----:B------:R-:W0:Y:S04]  /*3f790*/  LDS.128 R20, [R3] ;  /* 0x0000000003147984 */ /* 0x000e280000000c00 */
[----:B--2---:R-:W-:Y:S04]  /*3f7a0*/  STL [R1+0x10a8], R29 ;  /* 0x0010a81d01007387 */ /* 0x004fe80000100800 */
[----:B------:R-:W-:Y:S04]  /*3f7b0*/  STL [R1+0x10ac], R3 ;  /* 0x0010ac0301007387 */ /* 0x000fe80000100800 */
[----:B-1----:R-:W-:Y:S04]  /*3f7c0*/  STL.64 [R1+0x50], R24 ;  /* 0x0000501801007387 */ /* 0x002fe80000100a00 */
[----:B------:R-:W-:Y:S04]  /*3f7d0*/  STL.64 [R1+0x58], R26 ;  /* 0x0000581a01007387 */ /* 0x000fe80000100a00 */
[----:B------:R-:W1:Y:S04]  /*3f7e0*/  LDS.128 R24, [R17] ;  /* 0x0000000011187984 */ /* 0x000e680000000c00 */
[----:B0-----:R0:W-:Y:S04]  /*3f7f0*/  STL.64 [R1+0x70], R20 ;  /* 0x0000701401007387 */ /* 0x0011e80000100a00 */
[----:B------:R-:W-:Y:S04]  /*3f800*/  STL.64 [R1+0x78], R22 ;  /* 0x0000781601007387 */ /* 0x000fe80000100a00 */
[----:B0-----:R-:W2:Y:S04]  /*3f810*/  LDL.LU R20, [R1] ;  /* 0x0000000001147983 */ /* 0x001ea80000300800 */
[----:B-1----:R0:W-:Y:S04]  /*3f820*/  STL.64 [R1+0x60], R24 ;  /* 0x0000601801007387 */ /* 0x0021e80000100a00 */
[----:B------:R-:W-:Y:S04]  /*3f830*/  STL.64 [R1+0x68], R26 ;  /* 0x0000681a01007387 */ /* 0x000fe80000100a00 */
[----:B0-----:R-:W3:Y:S04]  /*3f840*/  LDL.LU R24, [R1+0xe4] ;  /* 0x0000e40001187983 */ /* 0x001ee80000300800 */
[----:B---3--:R0:W-:Y:S04]  /*3f850*/  STL [R1+0x10bc], R24 ;  /* 0x0010bc1801007387 */ /* 0x0081e80000100800 */
[----:B0-----:R-:W2:Y:S04]  /*3f860*/  LDL.LU R24, [R1+0x4] ;  /* 0x0000040001187983 */ /* 0x001ea80000300800 */
[----:B------:R-:W3:Y:S04]  /*3f870*/  LDL.LU R21, [R1+0x8] ;  /* 0x0000080001157983 */ /* 0x000ee80000300800 */
[----:B---3--:R0:W-:Y:S04]  /*3f880*/  STL [R1+0x10b8], R21 ;  /* 0x0010b81501007387 */ /* 0x0081e80000100800 */
[----:B0-----:R-:W3:Y:S04]  /*3f890*/  LDL.LU R21, [R1+0xe8] ;  /* 0x0000e80001157983 */ /* 0x001ee80000300800 */
[----:B------:R-:W4:Y:S01]  /*3f8a0*/  LDL.LU R25, [R1+0xec] ;  /* 0x0000ec0001197983 */ /* 0x000f220000300800 */
[----:B------:R-:W-:-:S06]  /*3f8b0*/  LOP3.LUT R16, R2, 0x60, RZ, 0x3c, !PT ;  /* 0x0000006002107812 */ /* 0x000fcc00078e3cff */
[----:B------:R-:W0:Y:S04]  /*3f8c0*/  LDS.128 R16, [R16] ;  /* 0x0000000010107984 */ /* 0x000e280000000c00 */
[----:B------:R-:W-:Y:S06]  /*3f8d0*/  BAR.SYNC.DEFER_BLOCKING 0x0 ;  /* 0x0000000000007b1d */ /* 0x000fec0000010000 */
[----:B----4-:R1:W-:Y:S04]  /*3f8e0*/  STL [R1+0x10b4], R25 ;  /* 0x0010b41901007387 */ /* 0x0103e80000100800 */
[----:B-1----:R-:W4:Y:S04]  /*3f8f0*/  LDL.LU R25, [R1+0xc] ;  /* 0x00000c0001197983 */ /* 0x002f280000300800 */
[----:B------:R-:W5:Y:S01]  /*3f900*/  LDL.LU R3, [R1+0x14] ;  /* 0x0000140001037983 */ /* 0x000f620000300800 */
[----:B0-----:R-:W-:-:S03]  /*3f910*/  MOV R28, R19 ;  /* 0x00000013001c7202 */ /* 0x001fc60000000f00 */
[----:B-----5:R0:W-:Y:S04]  /*3f920*/  STL [R1+0x10b0], R3 ;  /* 0x0010b00301007387 */ /* 0x0201e80000100800 */
[----:B0-----:R-:W5:Y:S04]  /*3f930*/  LDL.LU R3, [R1+0xf0] ;  /* 0x0000f00001037983 */ /* 0x001f680000300800 */
[----:B------:R-:W3:Y:S04]  /*3f940*/  LDL.LU R22, [R1+0x10] ;  /* 0x0000100001167983 */ /* 0x000ee80000300800 */
[----:B------:R-:W3:Y:S04]  /*3f950*/  LDL.LU R29, [R1+0xf8] ;  /* 0x0000f800011d7983 */ /* 0x000ee80000300800 */
[----:B------:R-:W3:Y:S04]  /*3f960*/  LDL.LU R26, [R1+0xf4] ;  /* 0x0000f400011a7983 */ /* 0x000ee80000300800 */
[----:B------:R-:W3:Y:S04]  /*3f970*/  LDL.LU R23, [R1+0x18] ;  /* 0x0000180001177983 */ /* 0x000ee80000300800 */
[----:B------:R-:W-:Y:S04]  /*3f980*/  STL.64 [R1+0x40], R16 ;  /* 0x0000401001007387 */ /* 0x000fe80000100a00 */
[----:B------:R0:W-:Y:S04]  /*3f990*/  STL [R1+0x48], R18 ;  /* 0x0000481201007387 */ /* 0x0001e80000100800 */
[----:B0-----:R-:W3:Y:S04]  /*3f9a0*/  LDL.LU.64 R18, [R1+0x10c8] ;  /* 0x0010c80001127983 */ /* 0x001ee80000300a00 */
[----:B------:R-:W3:Y:S04]  /*3f9b0*/  LDL.LU.64 R16, [R1+0x10c0] ;  /* 0x0010c00001107983 */ /* 0x000ee80000300a00 */
[----:B------:R-:W4:Y:S04]  /*3f9c0*/  LDL.LU R27, [R1+0xfc] ;  /* 0x0000fc00011b7983 */ /* 0x000f280000300800 */
[----:B------:R0:W-:Y:S04]  /*3f9d0*/  STL [R1+0xfd8], R28 ;  /* 0x000fd81c01007387 */ /* 0x0001e80000100800 */
[----:B------:R-:W-:Y:S04]  /*3f9e0*/  STS.128 [R0+0x80], R12 ;  /* 0x0000800c00007388 */ /* 0x000fe80000000c00 */
[----:B0-----:R-:W4:Y:S04]  /*3f9f0*/  LDL.LU R28, [R1+0x358] ;  /* 0x00035800011c7983 */ /* 0x001f280000300800 */
[----:B------:R-:W-:Y:S04]  /*3fa00*/  STS.128 [R0+0x800], R8 ;  /* 0x0008000800007388 */ /* 0x000fe80000000c00 */
[----:B------:R-:W-:Y:S01]  /*3fa10*/  STS.128 [R0+0x880], R4 ;  /* 0x0008800400007388 */ /* 0x000fe20000000c00 */
[----:B--2---:R-:W-:-:S03]  /*3fa20*/  F2FP.PACK_AB R20, R24, R20 ;  /* 0x000000141814723e */ /* 0x004fc600000000ff */
[----:B---3--:R0:W-:Y:S04]  /*3fa30*/  STS.128 [R0], R16 ;  /* 0x0000001000007388 */ /* 0x0081e80000000c00 */
[----:B0-----:R-:W2:Y:S04]  /*3fa40*/  LDL.LU R16, [R1+0x348] ;  /* 0x0003480001107983 */ /* 0x001ea80000300800 */
[----:B------:R-:W2:Y:S04]  /*3fa50*/  LDL.LU R17, [R1+0x33c] ;  /* 0x00033c0001117983 */ /* 0x000ea80000300800 */
[----:B------:R-:W3:Y:S04]  /*3fa60*/  LDL.LU R18, [R1+0x240] ;  /* 0x0002400001127983 */ /* 0x000ee80000300800 */
[----:B------:R-:W3:Y:S04]  /*3fa70*/  LDL.LU R19, [R1+0x23c] ;  /* 0x00023c0001137983 */ /* 0x000ee80000300800 */
        /* <DEDUP_REMOVED lines=13> */
[----:B------:R-:W-:-:S03]  /*3fb50*/  F2FP.PACK_AB R26, R29, R26 ;  /* 0x0000001a1d1a723e */ /* 0x000fc600000000ff */
[----:B------:R-:W-:Y:S01]  /*3fb60*/  BAR.SYNC.DEFER_BLOCKING 0x0 ;  /* 0x0000000000007b1d */ /* 0x000fe20000010000 */
[----:B--2---:R-:W-:-:S05]  /*3fb70*/  F2FP.PACK_AB R24, R21, R24 ;  /* 0x000000181518723e */ /* 0x004fca00000000ff */
[----:B------:R-:W4:Y:S02]  /*3fb80*/  LDL.LU R21, [R1+0x10b8] ;  /* 0x0010b80001157983 */ /* 0x000f240000300800 */
[----:B----4-:R-:W-:Y:S02]  /*3fb90*/  F2FP.PACK_AB R21, R25, R21 ;  /* 0x000000151915723e */ /* 0x010fe400000000ff */
[----:B------:R-:W5:Y:S02]  /*3fba0*/  LDL.LU R25, [R1+0x10b4] ;  /* 0x0010b40001197983 */ /* 0x000f640000300800 */
[----:B-----5:R-:W-:Y:S02]  /*3fbb0*/  F2FP.PACK_AB R25, R3, R25 ;  /* 0x000000190319723e */ /* 0x020fe400000000ff */
[----:B------:R-:W2:Y:S01]  /*3fbc0*/  LDL.LU R3, [R1+0x10b0] ;  /* 0x0010b00001037983 */ /* 0x000ea20000300800 */
[----:B------:R-:W-:Y:S02]  /*3fbd0*/  F2FP.PACK_AB R23, R4, R23 ;  /* 0x000000170417723e */ /* 0x000fe400000000ff */
[----:B------:R-:W-:-:S02]  /*3fbe0*/  F2FP.PACK_AB R27, R5, R27 ;  /* 0x0000001b051b723e */ /* 0x000fc400000000ff */
[----:B------:R-:W-:Y:S02]  /*3fbf0*/  F2FP.PACK_AB R8, R8, R9 ;  /* 0x000000090808723e */ /* 0x000fe400000000ff */
[----:B------:R-:W-:Y:S02]  /*3fc00*/  F2FP.PACK_AB R9, R12, R13 ;  /* 0x0000000d0c09723e */ /* 0x000fe400000000ff */
[----:B--2---:R-:W-:Y:S02]  /*3fc10*/  F2FP.PACK_AB R22, R3, R22 ;  /* 0x000000160316723e */ /* 0x004fe400000000ff */
[----:B------:R-:W2:Y:S04]  /*3fc20*/  LDL.LU R3, [R1+0x10ac] ;  /* 0x0010ac0001037983 */ /* 0x000ea80000300800 */
[----:B------:R-:W4:Y:S04]  /*3fc30*/  LDL.LU R29, [R1+0x10a8] ;  /* 0x0010a800011d7983 */ /* 0x000f280000300800 */
[----:B------:R-:W-:Y:S04]  /*3fc40*/  STL.64 [R1+0x1090], R22 ;  /* 0x0010901601007387 */ /* 0x000fe80000100a00 */
[----:B------:R-:W-:Y:S04]  /*3fc50*/  STL.64 [R1+0x1088], R20 ;  /* 0x0010881401007387 */ /* 0x000fe80000100a00 */
[----:B------:R-:W-:Y:S04]  /*3fc60*/  STL.64 [R1+0x10a0], R26 ;  /* 0x0010a01a01007387 */ /* 0x000fe80000100a00 */
[----:B------:R-:W-:Y:S04]  /*3fc70*/  STL.64 [R1+0x1098], R24 ;  /* 0x0010981801007387 */ /* 0x000fe80000100a00 */
[----:B------:R-:W5:Y:S04]  /*3fc80*/  LDL.LU R12, [R1+0x20] ;  /* 0x00002000010c7983 */ /* 0x000f680000300800 */
[----:B------:R-:W3:Y:S01]  /*3fc90*/  LDL.LU R13, [R1+0x28] ;  /* 0x00002800010d7983 */ /* 0x000ee20000300800 */
[----:B------:R-:W-:-:S03]  /*3fca0*/  F2FP.PACK_AB R4, R6, R7 ;  /* 0x000000070604723e */ /* 0x000fc600000000ff */
[----:B------:R-:W0:Y:S01]  /*3fcb0*/  LDS.128 R20, [R2] ;  /* 0x0000000002147984 */ /* 0x000e220000000c00 */
[----:B------:R-:W-:-:S03]  /*3fcc0*/  F2FP.PACK_AB R5, R10, R11 ;  /* 0x0000000b0a05723e */ /* 0x000fc600000000ff */
[----:B--2---:R-:W1:Y:S04]  /*3fcd0*/  LDS.128 R24, [R3] ;  /* 0x0000000003187984 */ /* 0x004e680000000c00 */
[----:B---3--:R2:W-:Y:S04]  /*3fce0*/  STL [R1+0x1080], R13 ;  /* 0x0010800d01007387 */ /* 0x0085e80000100800 */
[----:B--2---:R-:W2:Y:S01]  /*3fcf0*/  LDL.LU R13, [R1+0x160] ;  /* 0x00016000010d7983 */ /* 0x004ea20000300800 */
[----:B------:R-:W-:-:S03]  /*3fd00*/  F2FP.PACK_AB R6, R14, R15 ;  /* 0x0000000f0e06723e */ /* 0x000fc600000000ff */
[----:B--2---:R2:W-:Y:S04]  /*3fd10*/  STL [R1+0x1084], R13 ;  /* 0x0010840d01007387 */ /* 0x0045e80000100800 */
[----:B--2---:R-:W5:Y:S04]  /*3fd20*/  LDL.LU R13, [R1+0x24] ;  /* 0x00002400010d7983 */ /* 0x004f680000300800 */
[----:B------:R-:W2:Y:S04]  /*3fd30*/  LDL.LU R14, [R1+0x30] ;  /* 0x00003000010e7983 */ /* 0x000ea80000300800 */
[----:B--2---:R2:W-:Y:S04]  /*3fd40*/  STL [R1+0x1078], R14 ;  /* 0x0010780e01007387 */ /* 0x0045e80000100800 */
[----:B--2---:R-:W2:Y:S04]  /*3fd50*/  LDL.LU R14, [R1+0x170] ;  /* 0x00017000010e7983 */ /* 0x004ea80000300800 */
[----:B--2---:R2:W-:Y:S04]  /*3fd60*/  STL [R1+0x107c], R14 ;  /* 0x00107c0e01007387 */ /* 0x0045e80000100800 */
[----:B--2---:R-:W2:Y:S04]  /*3fd70*/  LDL.LU R14, [R1+0x2c] ;  /* 0x00002c00010e7983 */ /* 0x004ea80000300800 */
[----:B------:R-:W3:Y:S04]  /*3fd80*/  LDL.LU R15, [R1+0x38] ;  /* 0x00003800010f7983 */ /* 0x000ee80000300800 */
[----:B---3--:R3:W-:Y:S04]  /*3fd90*/  STL [R1+0x1070], R15 ;  /* 0x0010700f01007387 */ /* 0x0087e80000100800 */
[----:B---3--:R-:W3:Y:S01]  /*3fda0*/  LDL.LU R15, [R1+0x178] ;  /* 0x00017800010f7983 */ /* 0x008ee20000300800 */
[----:B------:R-:W-:-:S02]  /*3fdb0*/  F2FP.PACK_AB R10, R16, R17 ;  /* 0x00000011100a723e */ /* 0x000fc400000000ff */
[----:B------:R-:W-:Y:S02]  /*3fdc0*/  F2FP.PACK_AB R7, R18, R19 ;  /* 0x000000131207723e */ /* 0x000fe400000000ff */
[----:B----4-:R-:W-:Y:S01]  /*3fdd0*/  F2FP.PACK_AB R11, R28, R29 ;  /* 0x0000001d1c0b723e */ /* 0x010fe200000000ff */
[----:B0-----:R-:W-:Y:S01]  /*3fde0*/  IMAD.MOV.U32 R29, RZ, RZ, R20 ;  /* 0x000000ffff1d7224 */ /* 0x001fe200078e0014 */
[----:B---3--:R0:W-:Y:S04]  /*3fdf0*/  STL [R1+0x1074], R15 ;  /* 0x0010740f01007387 */ /* 0x0081e80000100800 */
[----:B0-----:R-:W3:Y:S04]  /*3fe00*/  LDL.LU R15, [R1+0x34] ;  /* 0x00003400010f7983 */ /* 0x001ee80000300800 */
[----:B------:R-:W4:Y:S04]  /*3fe10*/  LDL.LU R16, [R1+0x374] ;  /* 0x0003740001107983 */ /* 0x000f280000300800 */
[----:B------:R-:W2:Y:S04]  /*3fe20*/  LDL.LU R17, [R1+0x280] ;  /* 0x0002800001117983 */ /* 0x000ea80000300800 */
[----:B------:R-:W2:Y:S04]  /*3fe30*/  LDL.LU R18, [R1+0x27c] ;  /* 0x00027c0001127983 */ /* 0x000ea80000300800 */
[----:B------:R-:W2:Y:S04]  /*3fe40*/  LDL.LU R19, [R1+0x394] ;  /* 0x0003940001137983 */ /* 0x000ea80000300800 */
[----:B------:R-:W2:Y:S04]  /*3fe50*/  LDL.LU R28, [R1+0x37c] ;  /* 0x00037c00011c7983 */ /* 0x000ea80000300800 */
[----:B------:R-:W-:Y:S04]  /*3fe60*/  STL [R1+0x94], R21 ;  /* 0x0000941501007387 */ /* 0x000fe80000100800 */
[----:B------:R0:W-:Y:S04]  /*3fe70*/  STL.64 [R1+0x98], R22 ;  /* 0x0000981601007387 */ /* 0x0001e80000100a00 */
[----:B------:R1:W-:Y:S01]  /*3fe80*/  STL [R1+0xfdc], R29 ;  /* 0x000fdc1d01007387 */ /* 0x0003e20000100800 */
[----:B0-----:R-:W-:-:S03]  /*3fe90*/  LOP3.LUT R22, R2, 0x40, RZ, 0x3c, !PT ;  /* 0x0000004002167812 */ /* 0x001fc600078e3cff */
[----:B-1----:R-:W4:Y:S01]  /*3fea0*/  LDL.LU R29, [R1+0x378] ;  /* 0x00037800011d7983 */ /* 0x002f220000300800 */
[----:B------:R-:W-:-:S03]  /*3feb0*/  LOP3.LUT R23, R2, 0x60, RZ, 0x3c, !PT ;  /* 0x0000006002177812 */ /* 0x000fc600078e3cff */
[----:B------:R-:W-:Y:S04]  /*3fec0*/  STL.64 [R1+0xb0], R24 ;  /* 0x0000b01801007387 */ /* 0x000fe80000100a00 */
[----:B------:R-:W-:Y:S04]  /*3fed0*/  STL.64 [R1+0xb8], R26 ;  /* 0x0000b81a01007387 */ /* 0x000fe80000100a00 */
[----:B------:R-:W0:Y:S04]  /*3fee0*/  LDS.128 R24, [R22] ;  /* 0x0000000016187984 */ /* 0x000e280000000c00 */
[----:B------:R-:W1:Y:S04]  /*3fef0*/  LDS.128 R20, [R23] ;  /* 0x0000000017147984 */ /* 0x000e680000000c00 */
[----:B------:R-:W-:Y:S06]  /*3ff00*/  BAR.SYNC.DEFER_BLOCKING 0x0 ;  /* 0x0000000000007b1d */ /* 0x000fec0000010000 */
[----:B0-----:R-:W-:Y:S04]  /*3ff10*/  STL.64 [R1+0xa0], R24 ;  /* 0x0000a01801007387 */ /* 0x001fe80000100a00 */
[----:B------:R0:W-:Y:S04]  /*3ff20*/  STL.64 [R1+0xa8], R26 ;  /* 0x0000a81a01007387 */ /* 0x0001e80000100a00 */
[----:B0-----:R-:W2:Y:S04]  /*3ff30*/  LDL.LU.64 R26, [R1+0x10a0] ;  /* 0x0010a000011a7983 */ /* 0x001ea80000300a00 */
[----:B------:R-:W2:Y:S04]  /*3ff40*/  LDL.LU.64 R24, [R1+0x1098] ;  /* 0x0010980001187983 */ /* 0x000ea80000300a00 */
[----:B-1----:R-:W-:Y:S04]  /*3ff50*/  STL.64 [R1+0x80], R20 ;  /* 0x0000801401007387 */ /* 0x002fe80000100a00 */
[----:B------:R0:W-:Y:S04]  /*3ff60*/  STL.64 [R1+0x88], R22 ;  /* 0x0000881601007387 */ /* 0x0001e80000100a00 */
[----:B0-----:R-:W3:Y:S04]  /*3ff70*/  LDL.LU.64 R22, [R1+0x1090] ;  /* 0x0010900001167983 */ /* 0x001ee80000300a00 */
[----:B------:R-:W3:Y:S04]  /*3ff80*/  LDL.LU.64 R20, [R1+0x1088] ;  /* 0x0010880001147983 */ /* 0x000ee80000300a00 */
[----:B------:R-:W-:Y:S04]  /*3ff90*/  STS.128 [R0+0x800], R4 ;  /* 0x0008000400007388 */ /* 0x000fe80000000c00 */
[----:B------:R-:W-:Y:S01]  /*3ffa0*/  STS.128 [R0+0x880], R8 ;  /* 0x0008800800007388 */ /* 0x000fe20000000c00 */
[----:B-----5:R-:W-:-:S03]  /*3ffb0*/  F2FP.PACK_AB R12, R13, R12 ;  /* 0x0000000c0d0c723e */ /* 0x020fc600000000ff */
[----:B--2---:R-:W-:Y:S04]  /*3ffc0*/  STS.128 [R0+0x80], R24 ;  /* 0x0000801800007388 */ /* 0x004fe80000000c00 */
[----:B---3--:R0:W-:Y:S04]  /*3ffd0*/  STS.128 [R0], R20 ;  /* 0x0000001400007388 */ /* 0x0081e80000000c00 */
[----:B0-----:R-:W2:Y:S04]  /*3ffe0*/  LDL.LU R20, [R1+0x15c] ;  /* 0x00015c0001147983 */ /* 0x001ea80000300800 */
[----:B------:R-:W3:Y:S04]  /*3fff0*/  LDL.LU R21, [R1+0x16c] ;  /* 0x00016c0001157983 */ /* 0x000ee80000300800 */
        /* <DEDUP_REMOVED lines=15> */
[----:B------:R-:W-:Y:S01]  /*400f0*/  BAR.SYNC.DEFER_BLOCKING 0x0 ;  /* 0x0000000000007b1d */ /* 0x000fe20000010000 */
[----:B--2---:R-:W-:-:S05]  /*40100*/  F2FP.PACK_AB R20, R13, R20 ;  /* 0x000000140d14723e */ /* 0x004fca00000000ff */
[----:B------:R-:W2:Y:S02]  /*40110*/  LDL.LU R13, [R1+0x1080] ;  /* 0x00108000010d7983 */ /* 0x000ea40000300800 */
[----:B--2---:R-:W-:Y:S02]  /*40120*/  F2FP.PACK_AB R13, R14, R13 ;  /* 0x0000000d0e0d723e */ /* 0x004fe400000000ff */
[----:B------:R-:W3:Y:S02]  /*40130*/  LDL.LU R14, [R1+0x107c] ;  /* 0x00107c00010e7983 */ /* 0x000ee40000300800 */
[----:B---3--:R-:W-:Y:S02]  /*40140*/  F2FP.PACK_AB R21, R14, R21 ;  /* 0x000000150e15723e */ /* 0x008fe400000000ff */
[----:B------:R-:W2:Y:S02]  /*40150*/  LDL.LU R14, [R1+0x1078] ;  /* 0x00107800010e7983 */ /* 0x000ea40000300800 */
[----:B--2---:R-:W-:-:S02]  /*40160*/  F2FP.PACK_AB R14, R15, R14 ;  /* 0x0000000e0f0e723e */ /* 0x004fc400000000ff */
[----:B------:R-:W5:Y:S02]  /*40170*/  LDL.LU R15, [R1+0x1074] ;  /* 0x00107400010f7983 */ /* 0x000f640000300800 */
[----:B-----5:R-:W-:Y:S02]  /*40180*/  F2FP.PACK_AB R22, R15, R22 ;  /* 0x000000160f16723e */ /* 0x020fe400000000ff */
[----:B------:R-:W2:Y:S01]  /*40190*/  LDL.LU R15, [R1+0x1070] ;  /* 0x00107000010f7983 */ /* 0x000ea20000300800 */
[----:B------:R-:W-:Y:S02]  /*401a0*/  F2FP.PACK_AB R23, R9, R23 ;  /* 0x000000170917723e */ /* 0x000fe400000000ff */
[----:B------:R-:W-:Y:S02]  /*401b0*/  F2FP.PACK_AB R25, R5, R25 ;  /* 0x000000190519723e */ /* 0x000fe400000000ff */
[----:B------:R-:W-:Y:S02]  /*401c0*/  F2FP.PACK_AB R5, R6, R7 ;  /* 0x000000070605723e */ /* 0x000fe400000000ff */
[----:B------:R-:W-:-:S02]  /*401d0*/  F2FP.PACK_AB R26, R26, R27 ;  /* 0x0000001b1a1a723e */ /* 0x000fc400000000ff */
[----:B----4-:R-:W-:Y:S02]  /*401e0*/  F2FP.PACK_AB R6, R29, R16 ;  /* 0x000000101d06723e */ /* 0x010fe400000000ff */
[----:B------:R-:W-:Y:S02]  /*401f0*/  F2FP.PACK_AB R27, R17, R18 ;  /* 0x00000012111b723e */ /* 0x000fe400000000ff */
[----:B------:R-:W-:Y:S02]  /*40200*/  F2FP.PACK_AB R24, R10, R24 ;  /* 0x000000180a18723e */ /* 0x000fe400000000ff */
[----:B------:R-:W-:Y:S02]  /*40210*/  F2FP.PACK_AB R4, R11, R4 ;  /* 0x000000040b04723e */ /* 0x000fe400000000ff */
[----:B--2---:R-:W-:Y:S02]  /*40220*/  F2FP.PACK_AB R15, R8, R15 ;  /* 0x0000000f080f723e */ /* 0x004fe400000000ff */
[----:B------:R-:W0:Y:S04]  /*40230*/  LDS.128 R8, [R2] ;  /* 0x0000000002087984 */ /* 0x000e280000000c00 */
[----:B------:R-:W-:Y:S04]  /*40240*/  STL.64 [R1+0x1058], R14 ;  /* 0x0010580e01007387 */ /* 0x000fe80000100a00 */
[----:B------:R-:W-:Y:S04]  /*40250*/  STL.64 [R1+0x1050], R12 ;  /* 0x0010500c01007387 */ /* 0x000fe80000100a00 */
[----:B------:R-:W-:Y:S04]  /*40260*/  STL.64 [R1+0x1068], R22 ;  /* 0x0010681601007387 */ /* 0x000fe80000100a00 */
[----:B------:R-:W-:Y:S04]  /*40270*/  STL.64 [R1+0x1060], R20 ;  /* 0x0010601401007387 */ /* 0x000fe80000100a00 */
[----:B------:R-:W2:Y:S04]  /*40280*/  LDL.LU R16, [R1+0x100] ;  /* 0x0001000001107983 */ /* 0x000ea80000300800 */
[----:B------:R-:W3:Y:S01]  /*40290*/  LDL.LU R17, [R1+0x108] ;  /* 0x0001080001117983 */ /* 0x000ee20000300800 */
[----:B------:R-:W-:-:S03]  /*402a0*/  F2FP.PACK_AB R7, R19, R28 ;  /* 0x0000001c1307723e */ /* 0x000fc600000000ff */
[----:B------:R-:W1:Y:S04]  /*402b0*/  LDS.128 R20, [R3] ;  /* 0x0000000003147984 */ /* 0x000e680000000c00 */
[----:B0-----:R-:W-:Y:S04]  /*402c0*/  STL.64 [R1+0xc0], R8 ;  /* 0x0000c00801007387 */ /* 0x001fe80000100a00 */
[----:B------:R-:W-:Y:S04]  /*402d0*/  STL.64 [R1+0xc8], R10 ;  /* 0x0000c80a01007387 */ /* 0x000fe80000100a00 */
[----:B---3--:R0:W-:Y:S04]  /*402e0*/  STL [R1+0x1048], R17 ;  /* 0x0010481101007387 */ /* 0x0081e80000100800 */
[----:B0-----:R-:W3:Y:S04]  /*402f0*/  LDL.LU R17, [R1+0x1b4] ;  /* 0x0001b40001117983 */ /* 0x001ee80000300800 */
[----:B---3--:R0:W-:Y:S04]  /*40300*/  STL [R1+0x104c], R17 ;  /* 0x00104c1101007387 */ /* 0x0081e80000100800 */
[----:B0-----:R-:W2:Y:S04]  /*40310*/  LDL.LU R17, [R1+0x104] ;  /* 0x0001040001117983 */ /* 0x001ea80000300800 */
[----:B------:R-:W3:Y:S04]  /*40320*/  LDL.LU R18, [R1+0x110] ;  /* 0x0001100001127983 */ /* 0x000ee80000300800 */
[----:B---3--:R0:W-:Y:S04]  /*40330*/  STL [R1+0x1040], R18 ;  /* 0x0010401201007387 */ /* 0x0081e80000100800 */
[----:B0-----:R-:W3:Y:S04]  /*40340*/  LDL.LU R18, [R1+0x1cc] ;  /* 0x0001cc0001127983 */ /* 0x001ee80000300800 */
[----:B---3--:R0:W-:Y:S04]  /*40350*/  STL [R1+0x1044], R18 ;  /* 0x0010441201007387 */ /* 0x0081e80000100800 */
[----:B0-----:R-:W3:Y:S04]  /*40360*/  LDL.LU R18, [R1+0x10c] ;  /* 0x00010c0001127983 */ /* 0x001ee80000300800 */
[----:B------:R-:W4:Y:S04]  /*40370*/  LDL.LU R19, [R1+0x118] ;  /* 0x0001180001137983 */ /* 0x000f280000300800 */
[----:B----4-:R0:W-:Y:S04]  /*40380*/  STL [R1+0x1038], R19 ;  /* 0x0010381301007387 */ /* 0x0101e80000100800 */
[----:B0-----:R-:W4:Y:S01]  /*40390*/  LDL.LU R19, [R1+0x1d8] ;  /* 0x0001d80001137983 */ /* 0x001f220000300800 */
[----:B------:R-:W-:-:S02]  /*403a0*/  LOP3.LUT R11, R2, 0x40, RZ, 0x3c, !PT ;  /* 0x00000040020b7812 */ /* 0x000fc400078e3cff */
[----:B------:R-:W-:-:S06]  /*403b0*/  LOP3.LUT R15, R2, 0x60, RZ, 0x3c, !PT ;  /* 0x00000060020f7812 */ /* 0x000fcc00078e3cff */
[----:B------:R-:W-:Y:S04]  /*403c0*/  LDS.128 R12, [R15] ;  /* 0x000000000f0c7984 */ /* 0x000fe80000000c00 */
[----:B----4-:R0:W-:Y:S04]  /*403d0*/  STL [R1+0x103c], R19 ;  /* 0x00103c1301007387 */ /* 0x0101e80000100800 */
[----:B0-----:R-:W4:Y:S04]  /*403e0*/  LDL.LU R19, [R1+0x114] ;  /* 0x0001140001137983 */ /* 0x001f280000300800 */
[----:B------:R-:W5:Y:S04]  /*403f0*/  LDL.LU R8, [R1+0x2c4] ;  /* 0x0002c40001087983 */ /* 0x000f680000300800 */
[----:B------:R-:W3:Y:S04]  /*40400*/  LDL.LU R9, [R1+0x2cc] ;  /* 0x0002cc0001097983 */ /* 0x000ee80000300800 */
[----:B------:R-:W3:Y:S04]  /*40410*/  LDL.LU R10, [R1+0x3c8] ;  /* 0x0003c800010a7983 */ /* 0x000ee80000300800 */
[----:B------:R-:W3:Y:S04]  /*40420*/  LDL.LU R29, [R1+0x2d8] ;  /* 0x0002d800011d7983 */ /* 0x000ee80000300800 */
[----:B------:R-:W3:Y:S04]  /*40430*/  LDL.LU R28, [R1+0x2d4] ;  /* 0x0002d400011c7983 */ /* 0x000ee80000300800 */
[----:B-1----:R-:W-:Y:S04]  /*40440*/  STL.64 [R1+0xe0], R20 ;  /* 0x0000e01401007387 */ /* 0x002fe80000100a00 */
[----:B------:R-:W-:Y:S04]  /*40450*/  STL.64 [R1+0xe8], R22 ;  /* 0x0000e81601007387 */ /* 0x000fe80000100a00 */
[----:B------:R-:W0:Y:S04]  /*40460*/  LDS.128 R20, [R11] ;  /* 0x000000000b147984 */ /* 0x000e280000000c00 */
[----:B------:R-:W-:Y:S06]  /*40470*/  BAR.SYNC.DEFER_BLOCKING 0x0 ;  /* 0x0000000000007b1d */ /* 0x000fec0000010000 */
[----:B0-----:R-:W-:Y:S04]  /*40480*/  STL.64 [R1+0xd0], R20 ;  /* 0x0000d01401007387 */ /* 0x001fe80000100a00 */
[----:B------:R0:W-:Y:S04]  /*40490*/  STL.64 [R1+0xd8], R22 ;  /* 0x0000d81601007387 */ /* 0x0001e80000100a00 */
[----:B0-----:R-:W3:Y:S04]  /*404a0*/  LDL.LU.64 R22, [R1+0x1068] ;  /* 0x0010680001167983 */ /* 0x001ee80000300a00 */
[----:B------:R-:W3:Y:S04]  /*404b0*/  LDL.LU.64 R20, [R1+0x1060] ;  /* 0x0010600001147983 */ /* 0x000ee80000300a00 */
[----:B------:R-:W4:Y:S04]  /*404c0*/  LDL.LU R11, [R1+0x2e0] ;  /* 0x0002e000010b7983 */ /* 0x000f280000300800 */
[----:B------:R-:W-:Y:S04]  /*404d0*/  STL.64 [R1+0xf0], R12 ;  /* 0x0000f00c01007387 */ /* 0x000fe80000100a00 */
[----:B------:R0:W-:Y:S04]  /*404e0*/  STL.64 [R1+0xf8], R14 ;  /* 0x0000f80e01007387 */ /* 0x0001e80000100a00 */
[----:B0-----:R-:W4:Y:S04]  /*404f0*/  LDL.LU.64 R14, [R1+0x1058] ;  /* 0x00105800010e7983 */ /* 0x001f280000300a00 */
[----:B------:R-:W4:Y:S04]  /*40500*/  LDL.LU.64 R12, [R1+0x1050] ;  /* 0x00105000010c7983 */ /* 0x000f280000300a00 */
[----:B------:R-:W-:Y:S04]  /*40510*/  STS.128 [R0+0x800], R24 ;  /* 0x0008001800007388 */ /* 0x000fe80000000c00 */
[----:B------:R-:W-:Y:S01]  /*40520*/  STS.128 [R0+0x880], R4 ;  /* 0x0008800400007388 */ /* 0x000fe20000000c00 */
[----:B--2---:R-:W-:-:S03]  /*40530*/  F2FP.PACK_AB R16, R17, R16 ;  /* 0x000000101110723e */ /* 0x004fc600000000ff */
[----:B---3--:R-:W-:Y:S04]  /*40540*/  STS.128 [R0+0x80], R20 ;  /* 0x0000801400007388 */ /* 0x008fe80000000c00 */
[----:B----4-:R0:W-:Y:S04]  /*40550*/  STS.128 [R0], R12 ;  /* 0x0000000c00007388 */ /* 0x0101e80000000c00 */
[----:B0-----:R-:W2:Y:S04]  /*40560*/  LDL.LU R12, [R1+0x1ac] ;  /* 0x0001ac00010c7983 */ /* 0x001ea80000300800 */
[----:B------:R-:W3:Y:S04]  /*40570*/  LDL.LU R13, [R1+0x1c4] ;  /* 0x0001c400010d7983 */ /* 0x000ee80000300800 */
        /* <DEDUP_REMOVED lines=12> */
[----:B------:R-:W5:Y:S04]  /*40640*/  LDL.LU R6, [R1+0x2c8] ;  /* 0x0002c80001067983 */ /* 0x000f680000300800 */
        /* <DEDUP_REMOVED lines=10> */
[----:B------:R-:W4:Y:S02]  /*406f0*/  LDL.LU R19, [R1+0x103c] ;  /* 0x00103c0001137983 */ /* 0x000f240000300800 */
[----:B----4-:R-:W-:Y:S02]  /*40700*/  F2FP.PACK_AB R14, R19, R14 ;  /* 0x0000000e130e723e */ /* 0x010fe400000000ff */
[----:B------:R-:W2:Y:S01]  /*40710*/  LDL.LU R19, [R1+0x1038] ;  /* 0x0010380001137983 */ /* 0x000ea20000300800 */
[----:B------:R-:W-:Y:S02]  /*40720*/  F2FP.PACK_AB R15, R5, R15 ;  /* 0x0000000f050f723e */ /* 0x000fe400000000ff */
[----:B------:R-:W-:Y:S02]  /*40730*/  F2FP.PACK_AB R5, R26, R10 ;  /* 0x0000000a1a05723e */ /* 0x000fe400000000ff */
[----:B------:R-:W-:Y:S02]  /*40740*/  F2FP.PACK_AB R10, R29, R28 ;  /* 0x0000001c1d0a723e */ /* 0x000fe400000000ff */
[----:B--2---:R-:W-:-:S05]  /*40750*/  F2FP.PACK_AB R19, R4, R19 ;  /* 0x000000130413723e */ /* 0x004fca00000000ff */
[----:B------:R-:W-:Y:S04]  /*40760*/  STL.64 [R1+0x1020], R18 ;  /* 0x0010201201007387 */ /* 0x000fe80000100a00 */
[----:B------:R-:W-:Y:S04]  /*40770*/  STL.64 [R1+0x1018], R16 ;  /* 0x0010181001007387 */ /* 0x000fe80000100a00 */
[----:B------:R-:W-:Y:S04]  /*40780*/  STL.64 [R1+0x1030], R14 ;  /* 0x0010300e01007387 */ /* 0x000fe80000100a00 */
[----:B------:R-:W-:Y:S04]  /*40790*/  STL.64 [R1+0x1028], R12 ;  /* 0x0010280c01007387 */ /* 0x000fe80000100a00 */
[----:B------:R-:W2:Y:S01]  /*407a0*/  LDL.LU R29, [R1+0x40c] ;  /* 0x00040c00011d7983 */ /* 0x000ea20000300800 */
[----:B-----5:R-:W-:-:S02]  /*407b0*/  F2FP.PACK_AB R8, R6, R8 ;  /* 0x000000080608723e */ /* 0x020fc400000000ff */
[----:B------:R-:W-:Y:S01]  /*407c0*/  F2FP.PACK_AB R4, R7, R24 ;  /* 0x000000180704723e */ /* 0x000fe200000000ff */
[----:B------:R-:W0:Y:S04]  /*407d0*/  LDS.128 R12, [R2] ;  /* 0x00000000020c7984 */ /* 0x000e280000000c00 */
[----:B--2---:R-:W-:Y:S04]  /*407e0*/  STL [R1+0x1000], R29 ;  /* 0x0010001d01007387 */ /* 0x004fe80000100800 */
[----:B------:R-:W2:Y:S01]  /*407f0*/  LDL.LU R28, [R1+0x408] ;  /* 0x00040800011c7983 */ /* 0x000ea20000300800 */
[----:B------:R-:W-:-:S03]  /*40800*/  F2FP.PACK_AB R6, R27, R20 ;  /* 0x000000141b06723e */ /* 0x000fc600000000ff */
[----:B--2---:R-:W-:Y:S04]  /*40810*/  STL [R1+0x1004], R28 ;  /* 0x0010041c01007387 */ /* 0x004fe80000100800 */
[----:B------:R-:W2:Y:S04]  /*40820*/  LDL.LU R20, [R1+0x120] ;  /* 0x0001200001147983 */ /* 0x000ea80000300800 */
[----:B------:R-:W3:Y:S01]  /*40830*/  LDL.LU R24, [R1+0x204] ;  /* 0x0002040001187983 */ /* 0x000ee20000300800 */
[----:B------:R-:W-:-:S03]  /*40840*/  F2FP.PACK_AB R11, R21, R11 ;  /* 0x0000000b150b723e */ /* 0x000fc600000000ff */
[----:B0-----:R-:W-:Y:S04]  /*40850*/  STL.64 [R1+0x30], R12 ;  /* 0x0000300c01007387 */ /* 0x001fe80000100a00 */
[----:B------:R-:W-:Y:S01]  /*40860*/  STL.64 [R1+0x38], R14 ;  /* 0x0000380e01007387 */ /* 0x000fe20000100a00 */
[----:B------:R-:W-:-:S03]  /*40870*/  F2FP.PACK_AB R9, R25, R9 ;  /* 0x000000091909723e */ /* 0x000fc600000000ff */
[----:B------:R-:W0:Y:S04]  /*40880*/  LDS.128 R12, [R3] ;  /* 0x00000000030c7984 */ /* 0x000e280000000c00 */
[----:B---3--:R1:W-:Y:S04]  /*40890*/  STL [R1+0x1014], R24 ;  /* 0x0010141801007387 */ /* 0x0083e80000100800 */
[----:B-1----:R-:W2:Y:S04]  /*408a0*/  LDL.LU R24, [R1+0x124] ;  /* 0x0001240001187983 */ /* 0x002ea80000300800 */
[----:B------:R-:W3:Y:S04]  /*408b0*/  LDL.LU R21, [R1+0x128] ;  /* 0x0001280001157983 */ /* 0x000ee80000300800 */
[----:B---3--:R1:W-:Y:S04]  /*408c0*/  STL [R1+0x1010], R21 ;  /* 0x0010101501007387 */ /* 0x0083e80000100800 */
[----:B-1----:R-:W3:Y:S04]  /*408d0*/  LDL.LU R21, [R1+0x208] ;  /* 0x0002080001157983 */ /* 0x002ee80000300800 */
[----:B------:R-:W4:Y:S04]  /*408e0*/  LDL.LU R25, [R1+0x20c] ;  /* 0x00020c0001197983 */ /* 0x000f280000300800 */
[----:B----4-:R1:W-:Y:S04]  /*408f0*/  STL [R1+0x100c], R25 ;  /* 0x00100c1901007387 */ /* 0x0103e80000100800 */
[----:B-1----:R-:W4:Y:S04]  /*40900*/  LDL.LU R25, [R1+0x12c] ;  /* 0x00012c0001197983 */ /* 0x002f280000300800 */
[----:B------:R-:W5:Y:S01]  /*40910*/  LDL.LU R28, [R1+0x134] ;  /* 0x00013400011c7983 */ /* 0x000f620000300800 */
[----:B------:R-:W-:-:S02]  /*40920*/  F2FP.PACK_AB R7, R22, R23 ;  /* 0x000000171607723e */ /* 0x000fc400000000ff */
[C---:B------:R-:W-:Y:S02]  /*40930*/  LOP3.LUT R18, R2.reuse, 0x40, RZ, 0x3c, !PT ;  /* 0x0000004002127812 */ /* 0x040fe400078e3cff */
[----:B------:R-:W-:Y:S01]  /*40940*/  LOP3.LUT R19, R2, 0x60, RZ, 0x3c, !PT ;  /* 0x0000006002137812 */ /* 0x000fe200078e3cff */
[----:B-----5:R1:W-:Y:S04]  /*40950*/  STL [R1+0x1008], R28 ;  /* 0x0010081c01007387 */ /* 0x0203e80000100800 */
[----:B-1----:R-:W5:Y:S04]  /*40960*/  LDL.LU R28, [R1+0x210] ;  /* 0x00021000011c7983 */ /* 0x002f680000300800 */
[----:B------:R-:W3:Y:S04]  /*40970*/  LDL.LU R22, [R1+0x130] ;  /* 0x0001300001167983 */ /* 0x000ee80000300800 */
[----:B------:R-:W3:Y:S04]  /*40980*/  LDL.LU R29, [R1+0x218] ;  /* 0x00021800011d7983 */ /* 0x000ee80000300800 */
[----:B------:R-:W3:Y:S04]  /*40990*/  LDL.LU R26, [R1+0x214] ;  /* 0x00021400011a7983 */ /* 0x000ee80000300800 */
[----:B------:R-:W3:Y:S04]  /*409a0*/  LDL.LU R23, [R1+0x138] ;  /* 0x0001380001177983 */ /* 0x000ee80000300800 */
[----:B------:R-:W3:Y:S04]  /*409b0*/  LDL.LU R27, [R1+0x21c] ;  /* 0x00021c00011b7983 */ /* 0x000ee80000300800 */
[----:B0-----:R-:W-:Y:S04]  /*409c0*/  STL.64 [R1+0x20], R12 ;  /* 0x0000200c01007387 */ /* 0x001fe80000100a00 */
[----:B------:R-:W-:Y:S04]  /*409d0*/  STL.64 [R1+0x28], R14 ;  /* 0x0000280e01007387 */ /* 0x000fe80000100a00 */
[----:B------:R-:W0:Y:S04]  /*409e0*/  LDS.128 R12, [R18] ;  /* 0x00000000120c7984 */ /* 0x000e280000000c00 */
[----:B------:R-:W1:Y:S04]  /*409f0*/  LDS.128 R16, [R19] ;  /* 0x0000000013107984 */ /* 0x000e680000000c00 */
[----:B------:R-:W-:Y:S06]  /*40a00*/  BAR.SYNC.DEFER_BLOCKING 0x0 ;  /* 0x0000000000007b1d */ /* 0x000fec0000010000 */
[----:B0-----:R-:W-:Y:S04]  /*40a10*/  STL.64 [R1+0x10], R12 ;  /* 0x0000100c01007387 */ /* 0x001fe80000100a00 */
[----:B------:R0:W-:Y:S04]  /*40a20*/  STL.64 [R1+0x18], R14 ;  /* 0x0000180e01007387 */ /* 0x0001e80000100a00 */
[----:B0-----:R-:W3:Y:S04]  /*40a30*/  LDL.LU.64 R14, [R1+0x1030] ;  /* 0x00103000010e7983 */ /* 0x001ee80000300a00 */
[----:B------:R-:W3:Y:S04]  /*40a40*/  LDL.LU.64 R12, [R1+0x1028] ;  /* 0x00102800010c7983 */ /* 0x000ee80000300a00 */
[----:B-1----:R-:W-:Y:S04]  /*40a50*/  STL.64 [R1], R16 ;  /* 0x0000001001007387 */ /* 0x002fe80000100a00 */
        /* <DEDUP_REMOVED lines=9> */
[----:B------:R-:W2:Y:S04]  /*40af0*/  LDL.LU R17, [R1+0x3f8] ;  /* 0x0003f80001117983 */ /* 0x000ea80000300800 */
[----:B------:R-:W3:Y:S04]  /*40b00*/  LDL.LU R18, [R1+0x328] ;  /* 0x0003280001127983 */ /* 0x000ee80000300800 */
[----:B------:R-:W3:Y:S04]  /*40b10*/  LDL.LU R19, [R1+0x324] ;  /* 0x0003240001137983 */ /* 0x000ee80000300800 */
        /* <DEDUP_REMOVED lines=16> */
[----:B------:R-:W2:Y:S02]  /*40c20*/  LDL.LU R21, [R1+0x1010] ;  /* 0x0010100001157983 */ /* 0x000ea40000300800 */
[----:B--2---:R-:W-:Y:S02]  /*40c30*/  F2FP.PACK_AB R21, R25, R21 ;  /* 0x000000151915723e */ /* 0x004fe400000000ff */
[----:B------:R-:W5:Y:S01]  /*40c40*/  LDL.LU R25, [R1+0x100c] ;  /* 0x00100c0001197983 */ /* 0x000f620000300800 */
[----:B------:R-:W-:Y:S02]  /*40c50*/  F2FP.PACK_AB R23, R4, R23 ;  /* 0x000000170417723e */ /* 0x000fe400000000ff */
[----:B------:R-:W-:Y:S02]  /*40c60*/  F2FP.PACK_AB R27, R5, R27 ;  /* 0x0000001b051b723e */ /* 0x000fe400000000ff */
[----:B------:R-:W-:Y:S02]  /*40c70*/  F2FP.PACK_AB R4, R6, R7 ;  /* 0x000000070604723e */ /* 0x000fe400000000ff */
[----:B------:R-:W-:-:S02]  /*40c80*/  F2FP.PACK_AB R5, R10, R11 ;  /* 0x0000000b0a05723e */ /* 0x000fc400000000ff */
[----:B------:R-:W-:Y:S02]  /*40c90*/  F2FP.PACK_AB R10, R16, R17 ;  /* 0x00000011100a723e */ /* 0x000fe400000000ff */
[----:B---3--:R-:W-:Y:S02]  /*40ca0*/  F2FP.PACK_AB R7, R18, R19 ;  /* 0x000000131207723e */ /* 0x008fe400000000ff */
[----:B------:R-:W0:Y:S01]  /*40cb0*/  LDS.128 R16, [R2] ;  /* 0x0000000002107984 */ /* 0x000e220000000c00 */
[----:B-----5:R-:W-:-:S03]  /*40cc0*/  F2FP.PACK_AB R25, R28, R25 ;  /* 0x000000191c19723e */ /* 0x020fc600000000ff */
[----:B------:R-:W2:Y:S01]  /*40cd0*/  LDL.LU R28, [R1+0x1008] ;  /* 0x00100800011c7983 */ /* 0x000ea20000300800 */
[----:B------:R-:W-:Y:S02]  /*40ce0*/  F2FP.PACK_AB R8, R8, R9 ;  /* 0x000000090808723e */ /* 0x000fe400000000ff */
[----:B----4-:R-:W-:Y:S02]  /*40cf0*/  F2FP.PACK_AB R9, R12, R13 ;  /* 0x0000000d0c09723e */ /* 0x010fe400000000ff */
[----:B--2---:R-:W-:Y:S02]  /*40d00*/  F2FP.PACK_AB R22, R28, R22 ;  /* 0x000000161c16723e */ /* 0x004fe400000000ff */
[----:B------:R-:W2:Y:S04]  /*40d10*/  LDL.LU R28, [R1+0x1004] ;  /* 0x00100400011c7983 */ /* 0x000ea80000300800 */
[----:B------:R-:W2:Y:S04]  /*40d20*/  LDL.LU R29, [R1+0x1000] ;  /* 0x00100000011d7983 */ /* 0x000ea80000300800 */
[----:B------:R-:W-:Y:S04]  /*40d30*/  STL.64 [R1+0xff8], R22 ;  /* 0x000ff81601007387 */ /* 0x000fe80000100a00 */
[----:B------:R-:W-:Y:S04]  /*40d40*/  STL.64 [R1+0xff0], R20 ;  /* 0x000ff01401007387 */ /* 0x000fe80000100a00 */
[----:B------:R-:W3:Y:S04]  /*40d50*/  LDL.LU R12, [R1+0x144] ;  /* 0x00014400010c7983 */ /* 0x000ee80000300800 */
[----:B0-----:R0:W-:Y:S04]  /*40d60*/  STL.64 [R1+0x370], R16 ;  /* 0x0003701001007387 */ /* 0x0011e80000100a00 */
[----:B------:R-:W-:Y:S04]  /*40d70*/  STL.64 [R1+0x378], R18 ;  /* 0x0003781201007387 */ /* 0x000fe80000100a00 */
[----:B------:R-:W1:Y:S04]  /*40d80*/  LDS.128 R20, [R3] ;  /* 0x0000000003147984 */ /* 0x000e680000000c00 */
[----:B0-----:R-:W4:Y:S04]  /*40d90*/  LDL.LU R16, [R1+0x244] ;  /* 0x0002440001107983 */ /* 0x001f280000300800 */
[----:B-1----:R-:W-:Y:S04]  /*40da0*/  STL.64 [R1+0x360], R20 ;  /* 0x0003601401007387 */ /* 0x002fe80000100a00 */
[----:B------:R-:W-:Y:S04]  /*40db0*/  STL.64 [R1+0x368], R22 ;  /* 0x0003681601007387 */ /* 0x000fe80000100a00 */
[----:B----4-:R0:W-:Y:S04]  /*40dc0*/  STL [R1+0xfe8], R16 ;  /* 0x000fe81001007387 */ /* 0x0101e80000100800 */
[----:B0-----:R-:W3:Y:S04]  /*40dd0*/  LDL.LU R16, [R1+0x148] ;  /* 0x0001480001107983 */ /* 0x001ee80000300800 */
[----:B------:R-:W4:Y:S01]  /*40de0*/  LDL.LU R13, [R1+0x14c] ;  /* 0x00014c00010d7983 */ /* 0x000f220000300800 */
[----:B--2---:R-:W-:-:S02]  /*40df0*/  F2FP.PACK_AB R11, R29, R28 ;  /* 0x0000001c1d0b723e */ /* 0x004fc400000000ff */
[----:B------:R-:W-:-:S06]  /*40e00*/  LOP3.LUT R23, R2, 0x40, RZ, 0x3c, !PT ;  /* 0x0000004002177812 */ /* 0x000fcc00078e3cff */
[----:B------:R-:W0:Y:S04]  /*40e10*/  LDS.128 R20, [R23] ;  /* 0x0000000017147984 */ /* 0x000e280000000c00 */
[----:B----4-:R1:W-:Y:S04]  /*40e20*/  STL [R1+0xfe4], R13 ;  /* 0x000fe40d01007387 */ /* 0x0103e80000100800 */
[----:B-1----:R-:W2:Y:S04]  /*40e30*/  LDL.LU R13, [R1+0x248] ;  /* 0x00024800010d7983 */ /* 0x002ea80000300800 */
[----:B------:R-:W4:Y:S01]  /*40e40*/  LDL.LU R29, [R1+0x250] ;  /* 0x00025000011d7983 */ /* 0x000f220000300800 */
[----:B------:R-:W-:-:S02]  /*40e50*/  F2FP.PACK_AB R6, R14, R15 ;  /* 0x0000000f0e06723e */ /* 0x000fc400000000ff */
[----:B------:R-:W-:Y:S01]  /*40e60*/  LOP3.LUT R19, R2, 0x60, RZ, 0x3c, !PT ;  /* 0x0000006002137812 */ /* 0x000fe200078e3cff */
[----:B----4-:R1:W-:Y:S04]  /*40e70*/  STL [R1+0xfe0], R29 ;  /* 0x000fe01d01007387 */ /* 0x0103e80000100800 */
[----:B-1----:R-:W4:Y:S04]  /*40e80*/  LDL.LU R29, [R1+0x150] ;  /* 0x00015000011d7983 */ /* 0x002f280000300800 */
[----:B------:R-:W5:Y:S04]  /*40e90*/  LDL.LU R17, [R1+0x24c] ;  /* 0x00024c0001117983 */ /* 0x000f680000300800 */
[----:B------:R-:W2:Y:S04]  /*40ea0*/  LDL.LU R28, [R1+0x158] ;  /* 0x00015800011c7983 */ /* 0x000ea80000300800 */
[----:B------:R-:W2:Y:S04]  /*40eb0*/  LDL.LU R14, [R1+0x154] ;  /* 0x00015400010e7983 */ /* 0x000ea80000300800 */
[----:B------:R-:W2:Y:S04]  /*40ec0*/  LDL.LU R3, [R1+0x258] ;  /* 0x0002580001037983 */ /* 0x000ea80000300800 */
[----:B------:R-:W2:Y:S04]  /*40ed0*/  LDL.LU R18, [R1+0x254] ;  /* 0x0002540001127983 */ /* 0x000ea80000300800 */
[----:B------:R-:W2:Y:S04]  /*40ee0*/  LDL.LU R15, [R1+0x168] ;  /* 0x00016800010f7983 */ /* 0x000ea80000300800 */
[----:B0-----:R-:W-:Y:S04]  /*40ef0*/  STL.64 [R1+0x350], R20 ;  /* 0x0003501401007387 */ /* 0x001fe80000100a00 */
[----:B------:R-:W-:Y:S04]  /*40f00*/  STL.64 [R1+0x358], R22 ;  /* 0x0003581601007387 */ /* 0x000fe80000100a00 */
[----:B------:R-:W0:Y:S04]  /*40f10*/  LDS.128 R20, [R19] ;  /* 0x0000000013147984 */ /* 0x000e280000000c00 */
[----:B------:R-:W-:Y:S06]  /*40f20*/  BAR.SYNC.DEFER_BLOCKING 0x0 ;  /* 0x0000000000007b1d */ /* 0x000fec0000010000 */
[----:B0-----:R-:W-:Y:S04]  /*40f30*/  STL.64 [R1+0x2c0], R20 ;  /* 0x0002c01401007387 */ /* 0x001fe80000100a00 */
[----:B------:R0:W-:Y:S04]  /*40f40*/  STL.64 [R1+0x2c8], R22 ;  /* 0x0002c81601007387 */ /* 0x0001e80000100a00 */
[----:B0-----:R-:W2:Y:S04]  /*40f50*/  LDL.LU.64 R22, [R1+0xff8] ;  /* 0x000ff80001167983 */ /* 0x001ea80000300a00 */
[----:B------:R-:W2:Y:S04]  /*40f60*/  LDL.LU.64 R20, [R1+0xff0] ;  /* 0x000ff00001147983 */ /* 0x000ea80000300a00 */
[----:B------:R-:W4:Y:S04]  /*40f70*/  LDL.LU R19, [R1+0x25c] ;  /* 0x00025c0001137983 */ /* 0x000f280000300800 */
[----:B------:R-:W-:Y:S04]  /*40f80*/  STS.128 [R0+0x80], R24 ;  /* 0x0000801800007388 */ /* 0x000fe80000000c00 */
[----:B------:R-:W-:Y:S04]  /*40f90*/  STS.128 [R0+0x800], R4 ;  /* 0x0008000400007388 */ /* 0x000fe80000000c00 */
[----:B------:R-:W-:Y:S01]  /*40fa0*/  STS.128 [R0+0x880], R8 ;  /* 0x0008800800007388 */ /* 0x000fe20000000c00 */
[----:B---3--:R-:W-:-:S03]  /*40fb0*/  F2FP.PACK_AB R12, R16, R12 ;  /* 0x0000000c100c723e */ /* 0x008fc600000000ff */
[----:B--2---:R0:W-:Y:S04]  /*40fc0*/  STS.128 [R0], R20 ;  /* 0x0000001400007388 */ /* 0x0041e80000000c00 */
        /* <DEDUP_REMOVED lines=17> */
[----:B------:R-:W-:-:S02]  /*410e0*/  F2FP.PACK_AB R14, R28, R14 ;  /* 0x0000000e1c0e723e */ /* 0x000fc400000000ff */
[----:B------:R-:W-:Y:S01]  /*410f0*/  F2FP.PACK_AB R18, R3, R18 ;  /* 0x000000120312723e */ /* 0x000fe200000000ff */
[----:B------:R-:W-:Y:S01]  /*41100*/  BAR.SYNC.DEFER_BLOCKING 0x0 ;  /* 0x0000000000007b1d */ /* 0x000fe20000010000 */
[----:B--2---:R-:W-:-:S05]  /*41110*/  F2FP.PACK_AB R16, R13, R16 ;  /* 0x000000100d10723e */ /* 0x004fca00000000ff */
[----:B------:R-:W4:Y:S02]  /*41120*/  LDL.LU R13, [R1+0xfe4] ;  /* 0x000fe400010d7983 */ /* 0x000f240000300800 */
[----:B----4-:R-:W-:Y:S02]  /*41130*/  F2FP.PACK_AB R13, R29, R13 ;  /* 0x0000000d1d0d723e */ /* 0x010fe400000000ff */
[----:B------:R-:W5:Y:S02]  /*41140*/  LDL.LU R29, [R1+0xfe0] ;  /* 0x000fe000011d7983 */ /* 0x000f640000300800 */
[----:B-----5:R-:W-:Y:S02]  /*41150*/  F2FP.PACK_AB R17, R29, R17 ;  /* 0x000000111d11723e */ /* 0x020fe400000000ff */
[----:B------:R-:W2:Y:S04]  /*41160*/  LDL.LU R29, [R1+0xfdc] ;  /* 0x000fdc00011d7983 */ /* 0x000ea80000300800 */
[----:B------:R-:W4:Y:S04]  /*41170*/  LDL.LU R28, [R1+0xfd8] ;  /* 0x000fd800011c7983 */ /* 0x000f280000300800 */
[----:B------:R-:W5:Y:S02]  /*41180*/  LDL.LU R3, [R1+0xfd4] ;  /* 0x000fd40001037983 */ /* 0x000f640000300800 */
[----:B-----5:R-:W-:-:S02]  /*41190*/  F2FP.PACK_AB R15, R15, R3 ;  /* 0x000000030f0f723e */ /* 0x020fc400000000ff */
[----:B------:R-:W5:Y:S04]  /*411a0*/  LDL.LU R3, [R1+0xfd0] ;  /* 0x000fd00001037983 */ /* 0x000f680000300800 */
[----:B------:R0:W-:Y:S04]  /*411b0*/  STL.64 [R1+0xfb8], R14 ;  /* 0x000fb80e01007387 */ /* 0x0001e80000100a00 */
[----:B0-----:R-:W2:Y:S04]  /*411c0*/  LDL.LU R15, [R1+0x260] ;  /* 0x00026000010f7983 */ /* 0x001ea80000300800 */
[----:B------:R-:W-:Y:S01]  /*411d0*/  STL.64 [R1+0xfb0], R12 ;  /* 0x000fb00c01007387 */ /* 0x000fe20000100a00 */
[----:B------:R-:W-:-:S02]  /*411e0*/  F2FP.PACK_AB R4, R8, R4 ;  /* 0x000000040804723e */ /* 0x000fc400000000ff */
[----:B------:R-:W-:Y:S02]  /*411f0*/  F2FP.PACK_AB R8, R9, R10 ;  /* 0x0000000a0908723e */ /* 0x000fe400000000ff */
[----:B------:R-:W-:Y:S02]  /*41200*/  F2FP.PACK_AB R9, R6, R7 ;  /* 0x000000070609723e */ /* 0x000fe400000000ff */
[----:B------:R-:W-:Y:S02]  /*41210*/  F2FP.PACK_AB R7, R20, R21 ;  /* 0x000000151407723e */ /* 0x000fe400000000ff */
[----:B------:R-:W-:Y:S02]  /*41220*/  F2FP.PACK_AB R6, R24, R25 ;  /* 0x000000191806723e */ /* 0x000fe400000000ff */
[----:B------:R-:W-:Y:S02]  /*41230*/  F2FP.PACK_AB R10, R26, R27 ;  /* 0x0000001b1a0a723e */ /* 0x000fe400000000ff */
[----:B------:R-:W-:-:S02]  /*41240*/  F2FP.PACK_AB R5, R11, R5 ;  /* 0x000000050b05723e */ /* 0x000fc400000000ff */
[----:B---3--:R-:W-:Y:S02]  /*41250*/  F2FP.PACK_AB R11, R22, R23 ;  /* 0x00000017160b723e */ /* 0x008fe400000000ff */
[----:B--2---:R-:W-:Y:S02]  /*41260*/  F2FP.PACK_AB R19, R15, R19 ;  /* 0x000000130f13723e */ /* 0x004fe400000000ff */
[----:B------:R-:W0:Y:S04]  /*41270*/  LDS.128 R12, [R2] ;  /* 0x00000000020c7984 */ /* 0x000e280000000c00 */
[----:B------:R-:W-:Y:S04]  /*41280*/  STL.64 [R1+0xfc8], R18 ;  /* 0x000fc81201007387 */ /* 0x000fe80000100a00 */
[----:B------:R-:W-:Y:S04]  /*41290*/  STL.64 [R1+0xfc0], R16 ;  /* 0x000fc01001007387 */ /* 0x000fe80000100a00 */
[----:B------:R-:W5:Y:S04]  /*412a0*/  LDL.LU R20, [R1+0x184] ;  /* 0x0001840001147983 */ /* 0x000f680000300800 */
[----:B------:R-:W2:Y:S04]  /*412b0*/  LDL.LU R24, [R1+0x284] ;  /* 0x0002840001187983 */ /* 0x000ea80000300800 */
[----:B0-----:R-:W-:Y:S04]  /*412c0*/  STL.64 [R1+0x340], R12 ;  /* 0x0003400c01007387 */ /* 0x001fe80000100a00 */
[----:B------:R0:W-:Y:S04]  /*412d0*/  STL.64 [R1+0x348], R14 ;  /* 0x0003480e01007387 */ /* 0x0001e80000100a00 */
[----:B------:R-:W3:Y:S04]  /*412e0*/  LDL.LU R21, [R1+0x190] ;  /* 0x0001900001157983 */ /* 0x000ee80000300800 */
[----:B------:R-:W2:Y:S04]  /*412f0*/  LDL.LU R2, [R1+0x298] ;  /* 0x0002980001027983 */ /* 0x000ea80000300800 */
[----:B0-----:R-:W0:Y:S04]  /*41300*/  S2R R14, SR_TID.X ;  /* 0x00000000000e7919 */ /* 0x001e280000002100 */
[----:B------:R-:W2:Y:S04]  /*41310*/  LDL.LU R25, [R1+0x290] ;  /* 0x0002900001197983 */ /* 0x000ea80000300800 */
[----:B------:R-:W2:Y:S04]  /*41320*/  LDL.LU R22, [R1+0x1a0] ;  /* 0x0001a00001167983 */ /* 0x000ea80000300800 */
[----:B------:R-:W2:Y:S04]  /*41330*/  LDL.LU R26, [R1+0x2a8] ;  /* 0x0002a800011a7983 */ /* 0x000ea80000300800 */
[----:B------:R-:W2:Y:S01]  /*41340*/  LDL.LU R23, [R1+0x2a0] ;  /* 0x0002a00001177983 */ /* 0x000ea20000300800 */
[----:B0-----:R-:W-:-:S02]  /*41350*/  SHF.L.U32 R15, R14, 0xb, RZ ;  /* 0x0000000b0e0f7819 */ /* 0x001fc400000006ff */
[C---:B------:R-:W-:Y:S02]  /*41360*/  LOP3.LUT R12, R14.reuse, 0xff, RZ, 0xc0, !PT ;  /* 0x000000ff0e0c7812 */ /* 0x040fe400078ec0ff */
[C---:B------:R-:W-:Y:S02]  /*41370*/  SHF.L.U32 R27, R14.reuse, 0xb, RZ ;  /* 0x0000000b0e1b7819 */ /* 0x040fe400000006ff */
[----:B------:R-:W-:-:S04]  /*41380*/  SHF.L.U32 R14, R14, 0xb, RZ ;  /* 0x0000000b0e0e7819 */ /* 0x000fc800000006ff */
[----:B------:R-:W-:-:S04]  /*41390*/  LOP3.LUT R14, R14, 0x3000, RZ, 0xc0, !PT ;  /* 0x000030000e0e7812 */ /* 0x000fc800078ec0ff */
[----:B------:R-:W-:-:S04]  /*413a0*/  LEA R14, R12, R14, 0x4 ;  /* 0x0000000e0c0e7211 */ /* 0x000fc800078e20ff */
[----:B------:R-:W-:-:S05]  /*413b0*/  LOP3.LUT R14, R14, 0x20, RZ, 0x3c, !PT ;  /* 0x000000200e0e7812 */ /* 0x000fca00078e3cff */
[----:B------:R-:W0:Y:S01]  /*413c0*/  LDS.128 R16, [R14] ;  /* 0x000000000e107984 */ /* 0x000e220000000c00 */
[----:B------:R-:W-:Y:S02]  /*413d0*/  LOP3.LUT R27, R27, 0x3000, RZ, 0xc0, !PT ;  /* 0x000030001b1b7812 */ /* 0x000fe400078ec0ff */
[----:B------:R-:W-:-:S03]  /*413e0*/  LOP3.LUT R15, R15, 0x3000, RZ, 0xc0, !PT ;  /* 0x000030000f0f7812 */ /* 0x000fc600078ec0ff */
[C---:B------:R-:W-:Y:S02]  /*413f0*/  IMAD R27, R12.reuse, 0x10, R27 ;  /* 0x000000100c1b7824 */ /* 0x040fe400078e021b */
[----:B------:R-:W-:-:S03]  /*41400*/  IMAD R15, R12, 0x10, R15 ;  /* 0x000000100c0f7824 */ /* 0x000fc600078e020f */
[----:B------:R-:W-:Y:S02]  /*41410*/  LOP3.LUT R27, R27, 0x40, RZ, 0x3c, !PT ;  /* 0x000000401b1b7812 */ /* 0x000fe400078e3cff */
[----:B------:R-:W-:-:S06]  /*41420*/  LOP3.LUT R15, R15, 0x60, RZ, 0x3c, !PT ;  /* 0x000000600f0f7812 */ /* 0x000fcc00078e3cff */
[----:B------:R-:W-:Y:S04]  /*41430*/  LDS.128 R12, [R15] ;  /* 0x000000000f0c7984 */ /* 0x000fe80000000c00 */
        /* <DEDUP_REMOVED lines=8> */
[----:B------:R-:W3:Y:S04]  /*414c0*/  LDL.LU R27, [R1+0x2b0] ;  /* 0x0002b000011b7983 */ /* 0x000ee80000300800 */
[----:B------:R-:W-:Y:S04]  /*414d0*/  STL.64 [R1+0x310], R12 ;  /* 0x0003100c01007387 */ /* 0x000fe80000100a00 */
        /* <DEDUP_REMOVED lines=25> */
[----:B------:R-:W-:-:S02]  /*41670*/  F2FP.PACK_AB R25, R2, R25 ;  /* 0x000000190219723e */ /* 0x000fc400000000ff */
[----:B------:R-:W-:Y:S01]  /*41680*/  F2FP.PACK_AB R26, R26, R23 ;  /* 0x000000171a1a723e */ /* 0x000fe200000000ff */
[----:B------:R-:W-:Y:S01]  /*41690*/  BAR.SYNC.DEFER_BLOCKING 0x0 ;  /* 0x0000000000007b1d */ /* 0x000fe20000010000 */
[----:B--2---:R-:W-:-:S05]  /*416a0*/  F2FP.PACK_AB R24, R15, R24 ;  /* 0x000000180f18723e */ /* 0x004fca00000000ff */
[----:B------:R-:W2:Y:S01]  /*416b0*/  LDL.LU R15, [R1+0x50] ;  /* 0x00005000010f7983 */ /* 0x000ea20000300800 */
[----:B---3--:R-:W-:-:S03]  /*416c0*/  F2FP.PACK_AB R21, R3, R21 ;  /* 0x000000150315723e */ /* 0x008fc600000000ff */
[----:B------:R-:W3:Y:S04]  /*416d0*/  LDL.LU R3, [R1+0xfa8] ;  /* 0x000fa80001037983 */ /* 0x000ee80000300800 */
[----:B------:R-:W2:Y:S01]  /*416e0*/  LDL.LU R2, [R1+0xfa4] ;  /* 0x000fa40001027983 */ /* 0x000ea20000300800 */
[----:B---3--:R-:W-:-:S03]  /*416f0*/  F2FP.PACK_AB R22, R3, R22 ;  /* 0x000000160316723e */ /* 0x008fc600000000ff */
[----:B------:R-:W2:Y:S01]  /*41700*/  LDL.LU R3, [R1+0xfa0] ;  /* 0x000fa00001037983 */ /* 0x000ea20000300800 */
[----:B------:R-:W-:Y:S02]  /*41710*/  F2FP.PACK_AB R4, R9, R4 ;  /* 0x000000040904723e */ /* 0x000fe400000000ff */
[----:B------:R-:W-:Y:S02]  /*41720*/  F2FP.PACK_AB R9, R7, R14 ;  /* 0x0000000e0709723e */ /* 0x000fe400000000ff */
[----:B------:R-:W0:Y:S01]  /*41730*/  S2R R14, SR_TID.X ;  /* 0x00000000000e7919 */ /* 0x000e220000002100 */
[----:B-----5:R-:W-:Y:S02]  /*41740*/  F2FP.PACK_AB R7, R12, R13 ;  /* 0x0000000d0c07723e */ /* 0x020fe400000000ff */
[C---:B0-----:R-:W-:Y:S02]  /*41750*/  LOP3.LUT R12, R14.reuse, 0xff, RZ, 0xc0, !PT ;  /* 0x000000ff0e0c7812 */ /* 0x041fe400078ec0ff */
[----:B------:R-:W-:-:S04]  /*41760*/  SHF.L.U32 R14, R14, 0xb, RZ ;  /* 0x0000000b0e0e7819 */ /* 0x000fc800000006ff */
[----:B------:R-:W-:-:S04]  /*41770*/  LOP3.LUT R14, R14, 0x3000, RZ, 0xc0, !PT ;  /* 0x000030000e0e7812 */ /* 0x000fc800078ec0ff */
[----:B------:R-:W-:Y:S02]  /*41780*/  LEA R14, R12, R14, 0x4 ;  /* 0x0000000e0c0e7211 */ /* 0x000fe400078e20ff */
[----:B--2---:R-:W-:Y:S02]  /*41790*/  F2FP.PACK_AB R23, R3, R2 ;  /* 0x000000020317723e */ /* 0x004fe400000000ff */
[----:B------:R-:W2:Y:S04]  /*417a0*/  LDL.LU R3, [R1+0xf9c] ;  /* 0x000f9c0001037983 */ /* 0x000ea80000300800 */
[----:B------:R-:W2:Y:S04]  /*417b0*/  LDL.LU R2, [R1+0xf98] ;  /* 0x000f980001027983 */ /* 0x000ea80000300800 */
[----:B------:R-:W-:Y:S04]  /*417c0*/  STL.64 [R1+0xf88], R22 ;  /* 0x000f881601007387 */ /* 0x000fe80000100a00 */
[----:B------:R-:W-:Y:S04]  /*417d0*/  STL.64 [R1+0xf80], R20 ;  /* 0x000f801401007387 */ /* 0x000fe80000100a00 */
[----:B------:R0:W1:Y:S01]  /*417e0*/  LDS.128 R20, [R14] ;  /* 0x000000000e147984 */ /* 0x0000620000000c00 */
[----:B------:R-:W-:-:S02]  /*417f0*/  F2FP.PACK_AB R27, R8, R27 ;  /* 0x0000001b081b723e */ /* 0x000fc400000000ff */
[----:B------:R-:W-:Y:S02]  /*41800*/  F2FP.PACK_AB R8, R10, R11 ;  /* 0x0000000b0a08723e */ /* 0x000fe400000000ff */
[----:B------:R-:W-:Y:S02]  /*41810*/  F2FP.PACK_AB R10, R18, R19 ;  /* 0x00000013120a723e */ /* 0x000fe400000000ff */
[----:B------:R-:W0:Y:S01]  /*41820*/  S2R R19, SR_TID.X ;  /* 0x0000000000137919 */ /* 0x000e220000002100 */
[----:B------:R-:W-:Y:S02]  /*41830*/  F2FP.PACK_AB R5, R5, R6 ;  /* 0x000000060505723e */ /* 0x000fe400000000ff */
[----:B------:R-:W-:Y:S01]  /*41840*/  F2FP.PACK_AB R6, R16, R17 ;  /* 0x000000111006723e */ /* 0x000fe200000000ff */
[C---:B0-----:R-:W-:Y:S01]  /*41850*/  IMAD.SHL.U32 R14, R19.reuse, 0x800, RZ ;  /* 0x00000800130e7824 */ /* 0x041fe200078e00ff */
[C---:B------:R-:W-:Y:S02]  /*41860*/  LOP3.LUT R16, R19.reuse, 0xff, RZ, 0xc0, !PT ;  /* 0x000000ff13107812 */ /* 0x040fe400078ec0ff */
[C---:B------:R-:W-:Y:S01]  /*41870*/  SHF.L.U32 R12, R19.reuse, 0xb, RZ ;  /* 0x0000000b130c7819 */ /* 0x040fe200000006ff */
[----:B------:R-:W-:-:S05]  /*41880*/  IMAD.SHL.U32 R19, R19, 0x800, RZ ;  /* 0x0000080013137824 */ /* 0x000fca00078e00ff */
[----:B------:R-:W-:-:S04]  /*41890*/  LOP3.LUT R19, R19, 0x3000, RZ, 0xc0, !PT ;  /* 0x0000300013137812 */ /* 0x000fc800078ec0ff */
[----:B------:R-:W-:Y:S02]  /*418a0*/  LEA R19, R16, R19, 0x4 ;  /* 0x0000001310137211 */ /* 0x000fe400078e20ff */
[----:B------:R-:W-:Y:S02]  /*418b0*/  LOP3.LUT R14, R14, 0x3000, RZ, 0xc0, !PT ;  /* 0x000030000e0e7812 */ /* 0x000fe400078ec0ff */
[----:B------:R-:W-:Y:S02]  /*418c0*/  LOP3.LUT R19, R19, 0x20, RZ, 0x3c, !PT ;  /* 0x0000002013137812 */ /* 0x000fe400078e3cff */
[----:B------:R-:W-:Y:S02]  /*418d0*/  LOP3.LUT R12, R12, 0x3000, RZ, 0xc0, !PT ;  /* 0x000030000c0c7812 */ /* 0x000fe400078ec0ff */
[C---:B------:R-:W-:Y:S02]  /*418e0*/  LEA R14, R16.reuse, R14, 0x4 ;  /* 0x0000000e100e7211 */ /* 0x040fe400078e20ff */
[----:B------:R-:W-:-:S02]  /*418f0*/  LEA R12, R16, R12, 0x4 ;  /* 0x0000000c100c7211 */ /* 0x000fc400078e20ff */
[----:B------:R-:W0:Y:S01]  /*41900*/  LDS.128 R16, [R19] ;  /* 0x0000000013107984 */ /* 0x000e220000000c00 */
[----:B--2---:R-:W-:-:S03]  /*41910*/  F2FP.PACK_AB R11, R2, R3 ;  /* 0x00000003020b723e */ /* 0x004fc600000000ff */
[----:B------:R-:W2:Y:S04]  /*41920*/  LDL.LU R2, [R1+0xf94] ;  /* 0x000f940001027983 */ /* 0x000ea80000300800 */
[----:B------:R-:W2:Y:S04]  /*41930*/  LDL.LU R3, [R1+0xf90] ;  /* 0x000f900001037983 */ /* 0x000ea80000300800 */
[----:B------:R-:W3:Y:S04]  /*41940*/  LDL.LU R13, [R1+0x70] ;  /* 0x00007000010d7983 */ /* 0x000ee80000300800 */
[----:B-1----:R-:W-:Y:S04]  /*41950*/  STL.64 [R1+0x300], R20 ;  /* 0x0003001401007387 */ /* 0x002fe80000100a00 */
[----:B------:R1:W-:Y:S04]  /*41960*/  STL.64 [R1+0x308], R22 ;  /* 0x0003081601007387 */ /* 0x0003e80000100a00 */
[----:B-1----:R-:W5:Y:S04]  /*41970*/  LDL.LU.64 R22, [R1+0xf88] ;  /* 0x000f880001167983 */ /* 0x002f680000300a00 */
[----:B------:R-:W5:Y:S01]  /*41980*/  LDL.LU.64 R20, [R1+0xf80] ;  /* 0x000f800001147983 */ /* 0x000f620000300a00 */
[----:B------:R-:W-:-:S03]  /*41990*/  LOP3.LUT R12, R12, 0x40, RZ, 0x3c, !PT ;  /* 0x000000400c0c7812 */ /* 0x000fc600078e3cff */
[----:B0-----:R-:W-:Y:S04]  /*419a0*/  STL.64 [R1+0x2f0], R16 ;  /* 0x0002f01001007387 */ /* 0x001fe80000100a00 */
[----:B------:R-:W-:Y:S04]  /*419b0*/  STL.64 [R1+0x2f8], R18 ;  /* 0x0002f81201007387 */ /* 0x000fe80000100a00 */
[----:B------:R0:W1:Y:S01]  /*419c0*/  LDS.128 R16, [R12] ;  /* 0x000000000c107984 */ /* 0x0000620000000c00 */
[----:B------:R-:W-:-:S03]  /*419d0*/  LOP3.LUT R14, R14, 0x60, RZ, 0x3c, !PT ;  /* 0x000000600e0e7812 */ /* 0x000fc600078e3cff */
[----:B0-----:R-:W2:Y:S04]  /*419e0*/  LDL.LU R12, [R1+0x60] ;  /* 0x00006000010c7983 */ /* 0x001ea80000300800 */
[----:B-1----:R-:W-:Y:S04]  /*419f0*/  STL.64 [R1+0x2e0], R16 ;  /* 0x0002e01001007387 */ /* 0x002fe80000100a00 */
[----:B------:R-:W-:Y:S04]  /*41a00*/  STL.64 [R1+0x2e8], R18 ;  /* 0x0002e81201007387 */ /* 0x000fe80000100a00 */
[----:B------:R-:W0:Y:S04]  /*41a10*/  LDS.128 R16, [R14] ;  /* 0x000000000e107984 */ /* 0x000e280000000c00 */
[----:B------:R-:W-:Y:S06]  /*41a20*/  BAR.SYNC.DEFER_BLOCKING 0x0 ;  /* 0x0000000000007b1d */ /* 0x000fec0000010000 */
[----:B------:R-:W-:Y:S04]  /*41a30*/  STS.128 [R0+0x80], R24 ;  /* 0x0000801800007388 */ /* 0x000fe80000000c00 */
[----:B------:R-:W-:Y:S04]  /*41a40*/  STS.128 [R0+0x800], R4 ;  /* 0x0008000400007388 */ /* 0x000fe80000000c00 */
[----:B------:R-:W-:Y:S04]  /*41a50*/  STS.128 [R0+0x880], R8 ;  /* 0x0008800800007388 */ /* 0x000fe80000000c00 */
[----:B0-----:R-:W-:Y:S04]  /*41a60*/  STL.64 [R1+0x2d0], R16 ;  /* 0x0002d01001007387 */ /* 0x001fe80000100a00 */
[----:B------:R-:W-:Y:S04]  /*41a70*/  STL.64 [R1+0x2d8], R18 ;  /* 0x0002d81201007387 */ /* 0x000fe80000100a00 */
[----:B-----5:R0:W-:Y:S04]  /*41a80*/  STS.128 [R0], R20 ;  /* 0x0000001400007388 */ /* 0x0201e80000000c00 */
[----:B------:R-:W-:Y:S01]  /*41a90*/  BAR.SYNC.DEFER_BLOCKING 0x0 ;  /* 0x0000000000007b1d */ /* 0x000fe20000010000 */
[----:B0-----:R-:W-:-:S05]  /*41aa0*/  PRMT R0, R15, 0x7632, R0 ;  /* 0x000076320f007816 */ /* 0x001fca0000000000 */
[----:B--2---:R0:W-:Y:S04]  /*41ab0*/  STG.E.U16 [R2.64], R15 ;  /* 0x0000000f02007986 */ /* 0x0041e8000c101506 */
[----:B0-----:R-:W2:Y:S04]  /*41ac0*/  LDL.LU R15, [R1+0x40] ;  /* 0x00004000010f7983 */ /* 0x001ea80000300800 */
[----:B------:R-:W5:Y:S04]  /*41ad0*/  LDL.LU R19, [R1+0x54] ;  /* 0x0000540001137983 */ /* 0x000f680000300800 */
[----:B------:R-:W4:Y:S04]  /*41ae0*/  LDL.LU R21, [R1+0x74] ;  /* 0x0000740001157983 */ /* 0x000f280000300800 */
[----:B------:R-:W4:Y:S01]  /*41af0*/  LDL.LU R23, [R1+0x64] ;  /* 0x0000640001177983 */ /* 0x000f220000300800 */
[----:B------:R-:W-:-:S05]  /*41b00*/  IMAD.MOV.U32 R24, RZ, RZ, c[0x0][0x1c8] ;  /* 0x00007200ff187624 */ /* 0x000fca00078e00ff */
[C---:B------:R-:W-:Y:S01]  /*41b10*/  SHF.L.U32 R7, R24.reuse, 0x1, RZ ;  /* 0x0000000118077819 */ /* 0x040fe200000006ff */
[C---:B------:R-:W-:Y:S01]  /*41b20*/  IMAD R14, R24.reuse, 0x6, RZ ;  /* 0x00000006180e7824 */ /* 0x040fe200078e02ff */
[CC--:B------:R-:W-:Y:S02]  /*41b30*/  LEA R6, P4, R24.reuse, R2.reuse, 0x2 ;  /* 0x0000000218067211 */ /* 0x0c0fe400078810ff */
[CC--:B------:R-:W-:Y:S01]  /*41b40*/  IADD3 R4, P5, R7.reuse, R2.reuse, RZ ;  /* 0x0000000207047210 */ /* 0x0c0fe20007fbe0ff */
[C---:B------:R-:W-:Y:S01]  /*41b50*/  IMAD R9, R24.reuse, 0x3, RZ ;  /* 0x0000000318097824 */ /* 0x040fe200078e02ff */
[-C--:B------:R-:W-:Y:S02]  /*41b60*/  LEA.HI.X.SX32 R7, R7, R3.reuse, 0x1, P4 ;  /* 0x0000000307077211 */ /* 0x080fe400020f0eff */
[----:B------:R-:W-:Y:S02]  /*41b70*/  LEA.HI.X.SX32 R5, R24, R3, 0x1, P5 ;  /* 0x0000000318057211 */ /* 0x000fe400028f0eff */
[----:B------:R-:W-:-:S02]  /*41b80*/  IADD3 R8, P5, R14, R2, RZ ;  /* 0x000000020e087210 */ /* 0x000fc40007fbe0ff */
[C---:B------:R-:W-:Y:S02]  /*41b90*/  SHF.L.U32 R11, R24.reuse, 0x2, RZ ;  /* 0x00000002180b7819 */ /* 0x040fe400000006ff */
[C---:B------:R-:W-:Y:S01]  /*41ba0*/  LEA R10, P6, R24.reuse, R2, 0x3 ;  /* 0x00000002180a7211 */ /* 0x040fe200078c18ff */
[----:B------:R0:W-:Y:S01]  /*41bb0*/  STG.E.U16 [R4.64], R0 ;  /* 0x0000000004007986 */ /* 0x0001e2000c101506 */
[-C--:B------:R-:W-:Y:S02]  /*41bc0*/  LEA.HI.X.SX32 R9, R9, R3.reuse, 0x1, P5 ;  /* 0x0000000309097211 */ /* 0x080fe400028f0eff */
[----:B------:R-:W-:Y:S01]  /*41bd0*/  LEA.HI.X.SX32 R11, R11, R3, 0x1, P6 ;  /* 0x000000030b0b7211 */ /* 0x000fe200030f0eff */
[----:B---3--:R1:W-:Y:S01]  /*41be0*/  STG.E.U16 [R6.64], R13 ;  /* 0x0000000d06007986 */ /* 0x0083e2000c101506 */
[----:B0-----:R-:W-:Y:S01]  /*41bf0*/  PRMT R0, R13, 0x7632, R0 ;  /* 0x000076320d007816 */ /* 0x001fe20000000000 */
[----:B-1----:R-:W-:-:S04]  /*41c00*/  IMAD R13, R24, 0xa, RZ ;  /* 0x0000000a180d7824 */ /* 0x002fc800078e02ff */
[----:B------:R0:W-:Y:S01]  /*41c10*/  STG.E.U16 [R8.64], R0 ;  /* 0x0000000008007986 */ /* 0x0001e2000c101506 */
[----:B------:R-:W-:-:S03]  /*41c20*/  IMAD R5, R24, 0x5, RZ ;  /* 0x0000000518057824 */ /* 0x000fc600078e02ff */
[----:B------:R1:W-:Y:S01]  /*41c30*/  STG.E.U16 [R10.64], R12 ;  /* 0x0000000c0a007986 */ /* 0x0003e2000c101506 */
[-C--:B------:R-:W-:Y:S01]  /*41c40*/  IADD3 R4, P5, R13, R2.reuse, RZ ;  /* 0x000000020d047210 */ /* 0x080fe20007fbe0ff */
[----:B------:R-:W-:Y:S01]  /*41c50*/  IMAD R16, R24, 0xe, RZ ;  /* 0x0000000e18107824 */ /* 0x000fe200078e02ff */
[----:B0-----:R-:W-:Y:S01]  /*41c60*/  PRMT R0, R12, 0x7632, R0 ;  /* 0x000076320c007816 */ /* 0x001fe20000000000 */
[C---:B-1----:R-:W-:Y:S01]  /*41c70*/  IMAD R12, R24.reuse, 0xc, RZ ;  /* 0x0000000c180c7824 */ /* 0x042fe200078e02ff */
[-C--:B------:R-:W-:Y:S01]  /*41c80*/  LEA.HI.X.SX32 R5, R5, R3.reuse, 0x1, P5 ;  /* 0x0000000305057211 */ /* 0x080fe200028f0eff */
[----:B------:R-:W-:Y:S01]  /*41c90*/  IMAD R9, R24, 0x7, RZ ;  /* 0x0000000718097824 */ /* 0x000fe200078e02ff */
[-C--:B------:R-:W-:Y:S01]  /*41ca0*/  IADD3 R8, P5, R16, R2.reuse, RZ ;  /* 0x0000000210087210 */ /* 0x080fe20007fbe0ff */
[----:B------:R-:W-:Y:S01]  /*41cb0*/  IMAD.SHL.U32 R11, R24, 0x8, RZ ;  /* 0x00000008180b7824 */ /* 0x000fe200078e00ff */
[-C--:B------:R-:W-:Y:S02]  /*41cc0*/  IADD3 R6, P4, R12, R2.reuse, RZ ;  /* 0x000000020c067210 */ /* 0x080fe40007f9e0ff */
[----:B------:R-:W-:Y:S01]  /*41cd0*/  LEA R10, P6, R24, R2, 0x4 ;  /* 0x00000002180a7211 */ /* 0x000fe200078c20ff */
[----:B------:R0:W-:Y:S01]  /*41ce0*/  STG.E.U16 [R4.64], R0 ;  /* 0x0000000004007986 */ /* 0x0001e2000c101506 */
[----:B------:R-:W-:-:S02]  /*41cf0*/  LEA.HI.X.SX32 R7, R14, R3, 0x1, P4 ;  /* 0x000000030e077211 */ /* 0x000fc400020f0eff */
[-C--:B------:R-:W-:Y:S02]  /*41d00*/  LEA.HI.X.SX32 R9, R9, R3.reuse, 0x1, P5 ;  /* 0x0000000309097211 */ /* 0x080fe400028f0eff */
[----:B------:R-:W-:Y:S01]  /*41d10*/  LEA.HI.X.SX32 R11, R11, R3, 0x1, P6 ;  /* 0x000000030b0b7211 */ /* 0x000fe200030f0eff */
[C---:B------:R-:W-:Y:S02]  /*41d20*/  IMAD R14, R24.reuse, 0x14, RZ ;  /* 0x00000014180e7824 */ /* 0x040fe400078e02ff */
[C---:B------:R-:W-:Y:S02]  /*41d30*/  IMAD R17, R24.reuse, 0x16, RZ ;  /* 0x0000001618117824 */ /* 0x040fe400078e02ff */
[C---:B0-----:R-:W-:Y:S02]  /*41d40*/  IMAD R5, R24.reuse, 0x9, RZ ;  /* 0x0000000918057824 */ /* 0x041fe400078e02ff */
[----:B------:R-:W-:Y:S01]  /*41d50*/  IMAD R18, R24, 0x18, RZ ;  /* 0x0000001818127824 */ /* 0x000fe200078e02ff */
[----:B--2---:R-:W-:Y:S01]  /*41d60*/  PRMT R0, R15, 0x7632, R0 ;  /* 0x000076320f007816 */ /* 0x004fe20000000000 */
[----:B------:R-:W-:Y:S04]  /*41d70*/  STG.E.U16 [R6.64], R15 ;  /* 0x0000000f06007986 */ /* 0x000fe8000c101506 */
[----:B------:R0:W-:Y:S04]  /*41d80*/  STG.E.U16 [R8.64], R0 ;  /* 0x0000000008007986 */ /* 0x0001e8000c101506 */
[----:B-----5:R1:W-:Y:S01]  /*41d90*/  STG.E.U16 [R10.64], R19 ;  /* 0x000000130a007986 */ /* 0x0203e2000c101506 */
[----:B0-----:R-:W-:-:S03]  /*41da0*/  PRMT R0, R19, 0x7632, R0 ;  /* 0x0000763213007816 */ /* 0x001fc60000000000 */
[----:B-1----:R-:W2:Y:S01]  /*41db0*/  LDL.LU R19, [R1+0x44] ;  /* 0x0000440001137983 */ /* 0x002ea20000300800 */
[----:B------:R-:W-:-:S03]  /*41dc0*/  IMAD R15, R24, 0x12, RZ ;  /* 0x00000012180f7824 */ /* 0x000fc600078e02ff */
[----:B------:R-:W3:Y:S02]  /*41dd0*/  LDL.LU R22, [R1+0x58] ;  /* 0x0000580001167983 */ /* 0x000ee40000300800 */
[-C--:B------:R-:W-:Y:S02]  /*41de0*/  IADD3 R4, P5, R15, R2.reuse, RZ ;  /* 0x000000020f047210 */ /* 0x080fe40007fbe0ff */
[----:B------:R-:W5:Y:S01]  /*41df0*/  LDL.LU R27, [R1+0x78] ;  /* 0x00007800011b7983 */ /* 0x000f620000300800 */
[-C--:B------:R-:W-:Y:S01]  /*41e00*/  IADD3 R6, P4, R14, R2.reuse, RZ ;  /* 0x000000020e067210 */ /* 0x080fe20007f9e0ff */
[----:B------:R-:W-:Y:S01]  /*41e10*/  IMAD R9, R24, 0xb, RZ ;  /* 0x0000000b18097824 */ /* 0x000fe200078e02ff */
[-C--:B------:R-:W-:Y:S02]  /*41e20*/  LEA.HI.X.SX32 R5, R5, R3.reuse, 0x1, P5 ;  /* 0x0000000305057211 */ /* 0x080fe400028f0eff */
[-C--:B------:R-:W-:Y:S02]  /*41e30*/  IADD3 R8, P5, R17, R2.reuse, RZ ;  /* 0x0000000211087210 */ /* 0x080fe40007fbe0ff */
[----:B------:R-:W-:Y:S01]  /*41e40*/  IADD3 R10, P6, R18, R2, RZ ;  /* 0x00000002120a7210 */ /* 0x000fe20007fde0ff */
[----:B------:R0:W-:Y:S01]  /*41e50*/  STG.E.U16 [R4.64], R0 ;  /* 0x0000000004007986 */ /* 0x0001e2000c101506 */
[----:B------:R-:W-:-:S02]  /*41e60*/  LEA.HI.X.SX32 R7, R13, R3, 0x1, P4 ;  /* 0x000000030d077211 */ /* 0x000fc400020f0eff */
[-C--:B------:R-:W-:Y:S02]  /*41e70*/  LEA.HI.X.SX32 R9, R9, R3.reuse, 0x1, P5 ;  /* 0x0000000309097211 */ /* 0x080fe400028f0eff */
[----:B------:R-:W-:Y:S01]  /*41e80*/  LEA.HI.X.SX32 R11, R12, R3, 0x1, P6 ;  /* 0x000000030c0b7211 */ /* 0x000fe200030f0eff */
[----:B----4-:R-:W-:Y:S01]  /*41e90*/  STG.E.U16 [R6.64], R21 ;  /* 0x0000001506007986 */ /* 0x010fe2000c101506 */
[----:B0-----:R-:W-:-:S05]  /*41ea0*/  PRMT R0, R21, 0x7632, R0 ;  /* 0x0000763215007816 */ /* 0x001fca0000000000 */
[----:B------:R0:W-:Y:S04]  /*41eb0*/  STG.E.U16 [R8.64], R0 ;  /* 0x0000000008007986 */ /* 0x0001e8000c101506 */
[----:B------:R1:W-:Y:S01]  /*41ec0*/  STG.E.U16 [R10.64], R23 ;  /* 0x000000170a007986 */ /* 0x0003e2000c101506 */
[----:B0-----:R-:W-:-:S03]  /*41ed0*/  PRMT R0, R23, 0x7632, R0 ;  /* 0x0000763217007816 */ /* 0x001fc60000000000 */
[----:B-1----:R-:W4:Y:S04]  /*41ee0*/  LDL.LU R23, [R1+0x68] ;  /* 0x0000680001177983 */ /* 0x002f280000300800 */
[----:B------:R-:W4:Y:S04]  /*41ef0*/  LDL.LU R25, [R1+0x48] ;  /* 0x0000480001197983 */ /* 0x000f280000300800 */
[----:B------:R-:W4:Y:S01]  /*41f00*/  LDL.LU R26, [R1+0x5c] ;  /* 0x00005c00011a7983 */ /* 0x000f220000300800 */
[C---:B------:R-:W-:Y:S02]  /*41f10*/  IMAD R13, R24.reuse, 0x1a, RZ ;  /* 0x0000001a180d7824 */ /* 0x040fe400078e02ff */
[----:B------:R-:W-:-:S02]  /*41f20*/  IMAD R12, R24, 0x1c, RZ ;  /* 0x0000001c180c7824 */ /* 0x000fc400078e02ff */
[----:B------:R-:W-:Y:S01]  /*41f30*/  IMAD R5, R24, 0xd, RZ ;  /* 0x0000000d18057824 */ /* 0x000fe200078e02ff */
[-C--:B------:R-:W-:Y:S02]  /*41f40*/  IADD3 R4, P5, R13, R2.reuse, RZ ;  /* 0x000000020d047210 */ /* 0x080fe40007fbe0ff */
[-C--:B------:R-:W-:Y:S01]  /*41f50*/  IADD3 R6, P4, R12, R2.reuse, RZ ;  /* 0x000000020c067210 */ /* 0x080fe20007f9e0ff */
[----:B------:R-:W-:Y:S01]  /*41f60*/  IMAD R20, R24, 0x1e, RZ ;  /* 0x0000001e18147824 */ /* 0x000fe200078e02ff */
[-C--:B------:R-:W-:Y:S02]  /*41f70*/  LEA.HI.X.SX32 R5, R5, R3.reuse, 0x1, P5 ;  /* 0x0000000305057211 */ /* 0x080fe400028f0eff */
[----:B------:R-:W-:Y:S01]  /*41f80*/  LEA.HI.X.SX32 R7, R16, R3, 0x1, P4 ;  /* 0x0000000310077211 */ /* 0x000fe200020f0eff */
[----:B------:R-:W-:Y:S01]  /*41f90*/  IMAD R9, R24, 0xf, RZ ;  /* 0x0000000f18097824 */ /* 0x000fe200078e02ff */
[----:B------:R-:W-:Y:S01]  /*41fa0*/  IADD3 R8, P5, R20, R2, RZ ;  /* 0x0000000214087210 */ /* 0x000fe20007fbe0ff */
[----:B------:R0:W-:Y:S01]  /*41fb0*/  STG.E.U16 [R4.64], R0 ;  /* 0x0000000004007986 */ /* 0x0001e2000c101506 */
[----:B------:R-:W-:-:S02]  /*41fc0*/  SHF.L.U32 R11, R24, 0x4, RZ ;  /* 0x00000004180b7819 */ /* 0x000fc400000006ff */
[-C--:B------:R-:W-:Y:S01]  /*41fd0*/  LEA.HI.X.SX32 R9, R9, R3.reuse, 0x1, P5 ;  /* 0x0000000309097211 */ /* 0x080fe200028f0eff */
[C---:B------:R-:W-:Y:S01]  /*41fe0*/  IMAD R16, R24.reuse, 0x24, RZ ;  /* 0x0000002418107824 */ /* 0x040fe200078e02ff */
[C---:B------:R-:W-:Y:S01]  /*41ff0*/  LEA R10, P6, R24.reuse, R2, 0x5 ;  /* 0x00000002180a7211 */ /* 0x040fe200078c28ff */
[C---:B------:R-:W-:Y:S02]  /*42000*/  IMAD R21, R24.reuse, 0x26, RZ ;  /* 0x0000002618157824 */ /* 0x040fe400078e02ff */
[C---:B0-----:R-:W-:Y:S01]  /*42010*/  IMAD R5, R24.reuse, 0x11, RZ ;  /* 0x0000001118057824 */ /* 0x041fe200078e02ff */
[----:B------:R-:W-:Y:S02]  /*42020*/  LEA.HI.X.SX32 R11, R11, R3, 0x1, P6 ;  /* 0x000000030b0b7211 */ /* 0x000fe400030f0eff */
[----:B--2---:R-:W-:Y:S01]  /*42030*/  PRMT R0, R19, 0x7632, R0 ;  /* 0x0000763213007816 */ /* 0x004fe20000000000 */
[----:B------:R0:W-:Y:S04]  /*42040*/  STG.E.U16 [R6.64], R19 ;  /* 0x0000001306007986 */ /* 0x0001e8000c101506 */
[----:B------:R1:W-:Y:S01]  /*42050*/  STG.E.U16 [R8.64], R0 ;  /* 0x0000000008007986 */ /* 0x0003e2000c101506 */
[----:B0-----:R-:W-:-:S05]  /*42060*/  IMAD R19, R24, 0x22, RZ ;  /* 0x0000002218137824 */ /* 0x001fca00078e02ff */
[-C--:B------:R-:W-:Y:S01]  /*42070*/  IADD3 R4, P5, R19, R2.reuse, RZ ;  /* 0x0000000213047210 */ /* 0x080fe20007fbe0ff */
[----:B-1----:R-:W-:Y:S01]  /*42080*/  IMAD R9, R24, 0x13, RZ ;  /* 0x0000001318097824 */ /* 0x002fe200078e02ff */
[----:B---3--:R-:W-:Y:S02]  /*42090*/  PRMT R0, R22, 0x7632, R0 ;  /* 0x0000763216007816 */ /* 0x008fe40000000000 */
[-C--:B------:R-:W-:Y:S02]  /*420a0*/  LEA.HI.X.SX32 R5, R5, R3.reuse, 0x1, P5 ;  /* 0x0000000305057211 */ /* 0x080fe400028f0eff */
[-C--:B------:R-:W-:Y:S02]  /*420b0*/  IADD3 R6, P4, R16, R2.reuse, RZ ;  /* 0x0000000210067210 */ /* 0x080fe40007f9e0ff */
[----:B------:R-:W-:Y:S01]  /*420c0*/  IADD3 R8, P5, R21, R2, RZ ;  /* 0x0000000215087210 */ /* 0x000fe20007fbe0ff */
[----:B------:R0:W-:Y:S01]  /*420d0*/  STG.E.U16 [R10.64], R22 ;  /* 0x000000160a007986 */ /* 0x0001e2000c101506 */
[----:B------:R-:W-:-:S02]  /*420e0*/  LEA.HI.X.SX32 R7, R15, R3, 0x1, P4 ;  /* 0x000000030f077211 */ /* 0x000fc400020f0eff */
[----:B------:R-:W-:Y:S01]  /*420f0*/  LEA.HI.X.SX32 R9, R9, R3, 0x1, P5 ;  /* 0x0000000309097211 */ /* 0x000fe200028f0eff */
[----:B------:R1:W-:Y:S04]  /*42100*/  STG.E.U16 [R4.64], R0 ;  /* 0x0000000004007986 */ /* 0x0003e8000c101506 */
[----:B-----5:R2:W-:Y:S01]  /*42110*/  STG.E.U16 [R6.64], R27 ;  /* 0x0000001b06007986 */ /* 0x0205e2000c101506 */
[----:B0-----:R-:W-:Y:S01]  /*42120*/  IMAD R22, R24, 0x28, RZ ;  /* 0x0000002818167824 */ /* 0x001fe200078e02ff */
[----:B-1----:R-:W-:-:S04]  /*42130*/  PRMT R0, R27, 0x7632, R0 ;  /* 0x000076321b007816 */ /* 0x002fc80000000000 */
[----:B------:R-:W-:Y:S01]  /*42140*/  IADD3 R10, P6, R22, R2, RZ ;  /* 0x00000002160a7210 */ /* 0x000fe20007fde0ff */
[----:B--2---:R-:W2:Y:S04]  /*42150*/  LDL.LU R27, [R1+0x6c] ;  /* 0x00006c00011b7983 */ /* 0x004ea80000300800 */
[----:B------:R0:W-:Y:S01]  /*42160*/  STG.E.U16 [R8.64], R0 ;  /* 0x0000000008007986 */ /* 0x0001e2000c101506 */
[----:B------:R-:W-:Y:S02]  /*42170*/  LEA.HI.X.SX32 R11, R14, R3, 0x1, P6 ;  /* 0x000000030e0b7211 */ /* 0x000fe400030f0eff */
[----:B0-----:R-:W-:-:S05]  /*42180*/  MOV R9, c[0x0][0x1c8] ;  /* 0x0000720000097a02 */ /* 0x001fca0000000f00 */
[C---:B------:R-:W-:Y:S01]  /*42190*/  IMAD R15, R9.reuse, 0x2a, RZ ;  /* 0x0000002a090f7824 */ /* 0x040fe200078e02ff */
[----:B----4-:R0:W-:Y:S01]  /*421a0*/  STG.E.U16 [R10.64], R23 ;  /* 0x000000170a007986 */ /* 0x0101e2000c101506 */
[----:B------:R-:W-:Y:S01]  /*421b0*/  IMAD R5, R9, 0x15, RZ ;  /* 0x0000001509057824 */ /* 0x000fe200078e02ff */
[----:B------:R-:W-:Y:S01]  /*421c0*/  PRMT R0, R23, 0x7632, R0 ;  /* 0x0000763217007816 */ /* 0x000fe20000000000 */
[----:B------:R-:W-:Y:S01]  /*421d0*/  IMAD R14, R9, 0x2c, RZ ;  /* 0x0000002c090e7824 */ /* 0x000fe200078e02ff */
[----:B------:R-:W-:Y:S01]  /*421e0*/  IADD3 R4, P5, R15, R2, RZ ;  /* 0x000000020f047210 */ /* 0x000fe20007fbe0ff */
[----:B------:R-:W-:-:S03]  /*421f0*/  IMAD R24, R9, 0x30, RZ ;  /* 0x0000003009187824 */ /* 0x000fc600078e02ff */
[----:B------:R-:W-:Y:S01]  /*42200*/  LEA.HI.X.SX32 R5, R5, R3, 0x1, P5 ;  /* 0x0000000305057211 */ /* 0x000fe200028f0eff */
[C---:B0-----:R-:W-:Y:S01]  /*42210*/  IMAD R23, R9.reuse, 0x2e, RZ ;  /* 0x0000002e09177824 */ /* 0x041fe200078e02ff */
[----:B------:R-:W-:Y:S01]  /*42220*/  IADD3 R6, P4, R14, R2, RZ ;  /* 0x000000020e067210 */ /* 0x000fe20007f9e0ff */
[----:B------:R-:W-:-:S03]  /*42230*/  IMAD R9, R9, 0x17, RZ ;  /* 0x0000001709097824 */ /* 0x000fc600078e02ff */
[-C--:B------:R-:W-:Y:S01]  /*42240*/  IADD3 R8, P5, R23, R2.reuse, RZ ;  /* 0x0000000217087210 */ /* 0x080fe20007fbe0ff */
[----:B------:R0:W-:Y:S01]  /*42250*/  STG.E.U16 [R4.64], R0 ;  /* 0x0000000004007986 */ /* 0x0001e2000c101506 */
[-C--:B------:R-:W-:Y:S02]  /*42260*/  LEA.HI.X.SX32 R7, R17, R3.reuse, 0x1, P4 ;  /* 0x0000000311077211 */ /* 0x080fe400020f0eff */
[----:B------:R-:W-:Y:S02]  /*42270*/  LEA.HI.X.SX32 R9, R9, R3, 0x1, P5 ;  /* 0x0000000309097211 */ /* 0x000fe400028f0eff */
[----:B------:R-:W-:Y:S01]  /*42280*/  IADD3 R10, P6, R24, R2, RZ ;  /* 0x00000002180a7210 */ /* 0x000fe20007fde0ff */
[----:B------:R-:W-:Y:S01]  /*42290*/  STG.E.U16 [R6.64], R25 ;  /* 0x0000001906007986 */ /* 0x000fe2000c101506 */
[----:B0-----:R-:W-:-:S05]  /*422a0*/  PRMT R0, R25, 0x7632, R0 ;  /* 0x0000763219007816 */ /* 0x001fca0000000000 */
[----:B------:R0:W-:Y:S01]  /*422b0*/  STG.E.U16 [R8.64], R0 ;  /* 0x0000000008007986 */ /* 0x0001e2000c101506 */
[----:B------:R-:W-:Y:S01]  /*422c0*/  LEA.HI.X.SX32 R11, R18, R3, 0x1, P6 ;  /* 0x00000003120b7211 */ /* 0x000fe200030f0eff */
[----:B0-----:R-:W-:-:S04]  /*422d0*/  IMAD.MOV.U32 R9, RZ, RZ, c[0x0][0x1c8] ;  /* 0x00007200ff097624 */ /* 0x001fc800078e00ff */
[C---:B------:R-:W-:Y:S02]  /*422e0*/  IMAD R18, R9.reuse, 0x32, RZ ;  /* 0x0000003209127824 */ /* 0x040fe400078e02ff */
[----:B------:R-:W-:-:S03]  /*422f0*/  IMAD R5, R9, 0x19, RZ ;  /* 0x0000001909057824 */ /* 0x000fc600078e02ff */
[----:B------:R-:W-:Y:S02]  /*42300*/  IADD3 R4, P5, R18, R2, RZ ;  /* 0x0000000212047210 */ /* 0x000fe40007fbe0ff */
[----:B------:R-:W-:Y:S02]  /*42310*/  PRMT R0, R26, 0x7632, R0 ;  /* 0x000076321a007816 */ /* 0x000fe40000000000 */
[----:B------:R-:W-:Y:S01]  /*42320*/  LEA.HI.X.SX32 R5, R5, R3, 0x1, P5 ;  /* 0x0000000305057211 */ /* 0x000fe200028f0eff */
[----:B------:R-:W-:Y:S04]  /*42330*/  STG.E.U16 [R10.64], R26 ;  /* 0x0000001a0a007986 */ /* 0x000fe8000c101506 */
[----:B------:R0:W-:Y:S04]  /*42340*/  STG.E.U16 [R4.64], R0 ;  /* 0x0000000004007986 */ /* 0x0001e8000c101506 */
[----:B0-----:R-:W3:Y:S01]  /*42350*/  LDL.LU R5, [R1+0x7c] ;  /* 0x00007c0001057983 */ /* 0x001ee20000300800 */
[----:B------:R-:W-:-:S02]  /*42360*/  IMAD R17, R9, 0x34, RZ ;  /* 0x0000003409117824 */ /* 0x000fc400078e02ff */
[C---:B------:R-:W-:Y:S02]  /*42370*/  IMAD R25, R9.reuse, 0x36, RZ ;  /* 0x0000003609197824 */ /* 0x040fe400078e02ff */
[----:B------:R-:W-:Y:S01]  /*42380*/  IMAD R26, R9, 0x38, RZ ;  /* 0x00000038091a7824 */ /* 0x000fe200078e02ff */
[-C--:B------:R-:W-:Y:S01]  /*42390*/  IADD3 R6, P4, R17, R2.reuse, RZ ;  /* 0x0000000211067210 */ /* 0x080fe20007f9e0ff */
[----:B------:R-:W-:Y:S01]  /*423a0*/  IMAD R9, R9, 0x1b, RZ ;  /* 0x0000001b09097824 */ /* 0x000fe200078e02ff */
[-C--:B------:R-:W-:Y:S02]  /*423b0*/  IADD3 R8, P5, R25, R2.reuse, RZ ;  /* 0x0000000219087210 */ /* 0x080fe40007fbe0ff */
[----:B------:R-:W-:Y:S02]  /*423c0*/  IADD3 R10, P6, R26, R2, RZ ;  /* 0x000000021a0a7210 */ /* 0x000fe40007fde0ff */
[-C--:B------:R-:W-:Y:S02]  /*423d0*/  LEA.HI.X.SX32 R7, R13, R3.reuse, 0x1, P4 ;  /* 0x000000030d077211 */ /* 0x080fe400020f0eff */
[----:B------:R-:W-:-:S02]  /*423e0*/  LEA.HI.X.SX32 R9, R9, R3, 0x1, P5 ;  /* 0x0000000309097211 */ /* 0x000fc400028f0eff */
[----:B------:R-:W-:Y:S02]  /*423f0*/  LEA.HI.X.SX32 R11, R12, R3, 0x1, P6 ;  /* 0x000000030c0b7211 */ /* 0x000fe400030f0eff */
[----:B------:R-:W-:-:S05]  /*42400*/  MOV R13, c[0x0][0x1c8] ;  /* 0x00007200000d7a02 */ /* 0x000fca0000000f00 */
[----:B------:R-:W-:-:S05]  /*42410*/  IMAD R13, R13, 0x3a, RZ ;  /* 0x0000003a0d0d7824 */ /* 0x000fca00078e02ff */
[----:B------:R-:W-:Y:S02]  /*42420*/  IADD3 R4, P5, R13, R2, RZ ;  /* 0x000000020d047210 */ /* 0x000fe40007fbe0ff */
[----:B---3--:R-:W-:Y:S01]  /*42430*/  PRMT R0, R5, 0x7632, R0 ;  /* 0x0000763205007816 */ /* 0x008fe20000000000 */
[----:B------:R-:W-:Y:S04]  /*42440*/  STG.E.U16 [R6.64], R5 ;  /* 0x0000000506007986 */ /* 0x000fe8000c101506 */
[----:B------:R-:W-:Y:S04]  /*42450*/  STG.E.U16 [R8.64], R0 ;  /* 0x0000000008007986 */ /* 0x000fe8000c101506 */
[----:B--2---:R0:W-:Y:S02]  /*42460*/  STG.E.U16 [R10.64], R27 ;  /* 0x0000001b0a007986 */ /* 0x0041e4000c101506 */
[----:B0-----:R-:W-:-:S02]  /*42470*/  MOV R10, c[0x0][0x1c8] ;  /* 0x00007200000a7a02 */ /* 0x001fc40000000f00 */
[----:B------:R-:W-:-:S03]  /*42480*/  PRMT R0, R27, 0x7632, R0 ;  /* 0x000076321b007816 */ /* 0x000fc60000000000 */
[C---:B------:R-:W-:Y:S02]  /*42490*/  IMAD R5, R10.reuse, 0x1d, RZ ;  /* 0x0000001d0a057824 */ /* 0x040fe400078e02ff */
[C---:B------:R-:W-:Y:S02]  /*424a0*/  IMAD R12, R10.reuse, 0x3c, RZ ;  /* 0x0000003c0a0c7824 */ /* 0x040fe400078e02ff */
[C---:B------:R-:W-:Y:S01]  /*424b0*/  IMAD R27, R10.reuse, 0x3e, RZ ;  /* 0x0000003e0a1b7824 */ /* 0x040fe200078e02ff */
[-C--:B------:R-:W-:Y:S01]  /*424c0*/  LEA.HI.X.SX32 R5, R5, R3.reuse, 0x1, P5 ;  /* 0x0000000305057211 */ /* 0x080fe200028f0eff */
[----:B------:R-:W-:Y:S01]  /*424d0*/  IMAD R9, R10, 0x1f, RZ ;  /* 0x0000001f0a097824 */ /* 0x000fe200078e02ff */
[-C--:B------:R-:W-:Y:S02]  /*424e0*/  IADD3 R6, P4, R12, R2.reuse, RZ ;  /* 0x000000020c067210 */ /* 0x080fe40007f9e0ff */
[----:B------:R-:W-:Y:S01]  /*424f0*/  IADD3 R8, P5, R27, R2, RZ ;  /* 0x000000021b087210 */ /* 0x000fe20007fbe0ff */
[----:B------:R0:W-:Y:S01]  /*42500*/  STG.E.U16 [R4.64], R0 ;  /* 0x0000000004007986 */ /* 0x0001e2000c101506 */
[----:B------:R-:W-:-:S02]  /*42510*/  LEA.HI.X.SX32 R7, R20, R3, 0x1, P4 ;  /* 0x0000000314077211 */ /* 0x000fc400020f0eff */
[----:B------:R-:W-:-:S03]  /*42520*/  LEA.HI.X.SX32 R9, R9, R3, 0x1, P5 ;  /* 0x0000000309097211 */ /* 0x000fc600028f0eff */
[----:B------:R-:W-:Y:S01]  /*42530*/  STG.E.U16 [R6.64], R28 ;  /* 0x0000001c06007986 */ /* 0x000fe2000c101506 */
[----:B0-----:R-:W-:-:S05]  /*42540*/  PRMT R0, R28, 0x7632, R0 ;  /* 0x000076321c007816 */ /* 0x001fca0000000000 */
[----:B------:R0:W-:Y:S02]  /*42550*/  STG.E.U16 [R8.64], R0 ;  /* 0x0000000008007986 */ /* 0x0001e4000c101506 */
[----:B0-----:R-:W-:-:S05]  /*42560*/  MOV R9, c[0x0][0x1c8] ;  /* 0x0000720000097a02 */ /* 0x001fca0000000f00 */
[----:B------:R-:W-:-:S05]  /*42570*/  IMAD R20, R9, 0x44, RZ ;  /* 0x0000004409147824 */ /* 0x000fca00078e02ff */
[----:B------:R-:W-:Y:S01]  /*42580*/  IADD3 R6, P4, R20, R2, RZ ;  /* 0x0000000214067210 */ /* 0x000fe20007f9e0ff */
[----:B------:R-:W-:-:S03]  /*42590*/  IMAD R28, R9, 0x42, RZ ;  /* 0x00000042091c7824 */ /* 0x000fc600078e02ff */
[-C--:B------:R-:W-:Y:S02]  /*425a0*/  LEA.HI.X.SX32 R7, R19, R3.reuse, 0x1, P4 ;  /* 0x0000000313077211 */ /* 0x080fe400020f0eff */
[----:B------:R-:W2:Y:S01]  /*425b0*/  LDL.LU R19, [R1+0xb0] ;  /* 0x0000b00001137983 */ /* 0x000ea20000300800 */
[C---:B------:R-:W-:Y:S01]  /*425c0*/  IMAD.SHL.U32 R11, R10.reuse, 0x20, RZ ;  /* 0x000000200a0b7824 */ /* 0x040fe200078e00ff */
[-C--:B------:R-:W-:Y:S01]  /*425d0*/  LEA R10, P6, R10, R2.reuse, 0x6 ;  /* 0x000000020a0a7211 */ /* 0x080fe200078c30ff */
[----:B------:R-:W-:Y:S01]  /*425e0*/  IMAD R5, R9, 0x21, RZ ;  /* 0x0000002109057824 */ /* 0x000fe200078e02ff */
[----:B------:R-:W-:Y:S02]  /*425f0*/  IADD3 R4, P5, R28, R2, RZ ;  /* 0x000000021c047210 */ /* 0x000fe40007fbe0ff */
[----:B------:R-:W-:Y:S02]  /*42600*/  LEA.HI.X.SX32 R11, R11, R3, 0x1, P6 ;  /* 0x000000030b0b7211 */ /* 0x000fe400030f0eff */
[----:B------:R-:W-:-:S02]  /*42610*/  PRMT R0, R29, 0x7632, R0 ;  /* 0x000076321d007816 */ /* 0x000fc40000000000 */
[----:B------:R-:W-:Y:S01]  /*42620*/  LEA.HI.X.SX32 R5, R5, R3, 0x1, P5 ;  /* 0x0000000305057211 */ /* 0x000fe200028f0eff */
[----:B------:R-:W-:Y:S04]  /*42630*/  STG.E.U16 [R10.64], R29 ;  /* 0x0000001d0a007986 */ /* 0x000fe8000c101506 */
[----:B------:R0:W-:Y:S04]  /*42640*/  STG.E.U16 [R4.64], R0 ;  /* 0x0000000004007986 */ /* 0x0001e8000c101506 */
[----:B0-----:R-:W3:Y:S01]  /*42650*/  LDL.LU R5, [R1+0xa0] ;  /* 0x0000a00001057983 */ /* 0x001ee20000300800 */
[----:B------:R-:W-:-:S02]  /*42660*/  IMAD R29, R9, 0x46, RZ ;  /* 0x00000046091d7824 */ /* 0x000fc400078e02ff */
[C---:B------:R-:W-:Y:S02]  /*42670*/  IMAD R10, R9.reuse, 0x48, RZ ;  /* 0x00000048090a7824 */ /* 0x040fe400078e02ff */
[----:B------:R-:W-:Y:S01]  /*42680*/  IMAD R9, R9, 0x23, RZ ;  /* 0x0000002309097824 */ /* 0x000fe200078e02ff */
[----:B------:R-:W-:-:S04]  /*42690*/  IADD3 R8, P5, R29, R2, RZ ;  /* 0x000000021d087210 */ /* 0x000fc80007fbe0ff */
[----:B------:R-:W-:Y:S02]  /*426a0*/  LEA.HI.X.SX32 R9, R9, R3, 0x1, P5 ;  /* 0x0000000309097211 */ /* 0x000fe400028f0eff */
[----:B------:R-:W-:-:S04]  /*426b0*/  IADD3 R10, P6, R10, R2, RZ ;  /* 0x000000020a0a7210 */ /* 0x000fc80007fde0ff */
[----:B------:R-:W-:Y:S02]  /*426c0*/  LEA.HI.X.SX32 R11, R16, R3, 0x1, P6 ;  /* 0x00000003100b7211 */ /* 0x000fe400030f0eff */
[----:B--2---:R-:W-:Y:S01]  /*426d0*/  PRMT R0, R19, 0x7632, R0 ;  /* 0x0000763213007816 */ /* 0x004fe20000000000 */
[----:B------:R-:W-:Y:S04]  /*426e0*/  STG.E.U16 [R6.64], R19 ;  /* 0x0000001306007986 */ /* 0x000fe8000c101506 */
[----:B------:R0:W-:Y:S02]  /*426f0*/  STG.E.U16 [R8.64], R0 ;  /* 0x0000000008007986 */ /* 0x0001e4000c101506 */
[----:B0-----:R-:W-:-:S05]  /*42700*/  MOV R9, c[0x0][0x1c8] ;  /* 0x0000720000097a02 */ /* 0x001fca0000000f00 */
[C---:B------:R-:W-:Y:S02]  /*42710*/  IMAD R19, R9.reuse, 0x4a, RZ ;  /* 0x0000004a09137824 */ /* 0x040fe400078e02ff */
[----:B------:R-:W-:Y:S01]  /*42720*/  IMAD R16, R9, 0x4c, RZ ;  /* 0x0000004c09107824 */ /* 0x000fe200078e02ff */
[----:B---3--:R0:W-:Y:S01]  /*42730*/  STG.E.U16 [R10.64], R5 ;  /* 0x000000050a007986 */ /* 0x0081e2000c101506 */
[----:B------:R-:W-:Y:S02]  /*42740*/  PRMT R0, R5, 0x7632, R0 ;  /* 0x0000763205007816 */ /* 0x000fe40000000000 */
[-C--:B------:R-:W-:Y:S02]  /*42750*/  IADD3 R4, P5, R19, R2.reuse, RZ ;  /* 0x0000000213047210 */ /* 0x080fe40007fbe0ff */
[----:B------:R-:W-:Y:S01]  /*42760*/  IADD3 R6, P4, R16, R2, RZ ;  /* 0x0000000210067210 */ /* 0x000fe20007f9e0ff */
[----:B0-----:R-:W-:-:S03]  /*42770*/  IMAD R5, R9, 0x25, RZ ;  /* 0x0000002509057824 */ /* 0x001fc600078e02ff */
[-C--:B------:R-:W-:Y:S02]  /*42780*/  LEA.HI.X.SX32 R7, R21, R3.reuse, 0x1, P4 ;  /* 0x0000000315077211 */ /* 0x080fe400020f0eff */
[----:B------:R-:W2:Y:S01]  /*42790*/  LDL.LU R21, [R1+0x94] ;  /* 0x0000940001157983 */ /* 0x000ea20000300800 */
[----:B------:R-:W-:-:S05]  /*427a0*/  LEA.HI.X.SX32 R5, R5, R3, 0x1, P5 ;  /* 0x0000000305057211 */ /* 0x000fca00028f0eff */
[----:B------:R0:W-:Y:S04]  /*427b0*/  STG.E.U16 [R4.64], R0 ;  /* 0x0000000004007986 */ /* 0x0001e8000c101506 */
[----:B0-----:R-:W3:Y:S01]  /*427c0*/  LDL.LU R5, [R1+0x80] ;  /* 0x0000800001057983 */ /* 0x001ee20000300800 */
[C---:B------:R-:W-:Y:S02]  /*427d0*/  IMAD R8, R9.reuse, 0x4e, RZ ;  /* 0x0000004e09087824 */ /* 0x040fe400078e02ff */
[C---:B------:R-:W-:Y:S02]  /*427e0*/  IMAD R10, R9.reuse, 0x50, RZ ;  /* 0x00000050090a7824 */ /* 0x040fe400078e02ff */
[----:B------:R-:W-:Y:S01]  /*427f0*/  IMAD R9, R9, 0x27, RZ ;  /* 0x0000002709097824 */ /* 0x000fe200078e02ff */
[----:B------:R-:W-:-:S02]  /*42800*/  IADD3 R8, P5, R8, R2, RZ ;  /* 0x0000000208087210 */ /* 0x000fc40007fbe0ff */
[----:B------:R-:W-:Y:S02]  /*42810*/  IADD3 R10, P6, R10, R2, RZ ;  /* 0x000000020a0a7210 */ /* 0x000fe40007fde0ff */
[-C--:B------:R-:W-:Y:S02]  /*42820*/  LEA.HI.X.SX32 R9, R9, R3.reuse, 0x1, P5 ;  /* 0x0000000309097211 */ /* 0x080fe400028f0eff */
[----:B------:R-:W-:Y:S02]  /*42830*/  LEA.HI.X.SX32 R11, R22, R3, 0x1, P6 ;  /* 0x00000003160b7211 */ /* 0x000fe400030f0eff */
[----:B---3--:R-:W-:Y:S01]  /*42840*/  PRMT R0, R5, 0x7632, R0 ;  /* 0x0000763205007816 */ /* 0x008fe20000000000 */
[----:B------:R-:W-:Y:S04]  /*42850*/  STG.E.U16 [R6.64], R5 ;  /* 0x0000000506007986 */ /* 0x000fe8000c101506 */
[----:B------:R0:W-:Y:S04]  /*42860*/  STG.E.U16 [R8.64], R0 ;  /* 0x0000000008007986 */ /* 0x0001e8000c101506 */
[----:B--2---:R1:W-:Y:S01]  /*42870*/  STG.E.U16 [R10.64], R21 ;  /* 0x000000150a007986 */ /* 0x0043e2000c101506 */
[----:B0-----:R-:W-:Y:S01]  /*42880*/  IMAD.MOV.U32 R9, RZ, RZ, c[0x0][0x1c8] ;  /* 0x00007200ff097624 */ /* 0x001fe200078e00ff */
[----:B------:R-:W-:-:S03]  /*42890*/  PRMT R0, R21, 0x7632, R0 ;  /* 0x0000763215007816 */ /* 0x000fc60000000000 */
[----:B-1----:R-:W-:-:S05]  /*428a0*/  IMAD R21, R9, 0x54, RZ ;  /* 0x0000005409157824 */ /* 0x002fca00078e02ff */
[----:B------:R-:W-:Y:S01]  /*428b0*/  IADD3 R6, P4, R21, R2, RZ ;  /* 0x0000000215067210 */ /* 0x000fe20007f9e0ff */
[----:B------:R-:W-:-:S03]  /*428c0*/  IMAD R22, R9, 0x52, RZ ;  /* 0x0000005209167824 */ /* 0x000fc600078e02ff */
[----:B------:R-:W-:Y:S02]  /*428d0*/  LEA.HI.X.SX32 R7, R15, R3, 0x1, P4 ;  /* 0x000000030f077211 */ /* 0x000fe400020f0eff */
[----:B------:R-:W2:Y:S01]  /*428e0*/  LDL.LU R15, [R1+0xb4] ;  /* 0x0000b400010f7983 */ /* 0x000ea20000300800 */
[----:B------:R-:W-:Y:S01]  /*428f0*/  IMAD R5, R9, 0x29, RZ ;  /* 0x0000002909057824 */ /* 0x000fe200078e02ff */
[----:B------:R-:W-:-:S04]  /*42900*/  IADD3 R4, P5, R22, R2, RZ ;  /* 0x0000000216047210 */ /* 0x000fc80007fbe0ff */
[----:B------:R-:W-:-:S05]  /*42910*/  LEA.HI.X.SX32 R5, R5, R3, 0x1, P5 ;  /* 0x0000000305057211 */ /* 0x000fca00028f0eff */
[----:B------:R0:W-:Y:S04]  /*42920*/  STG.E.U16 [R4.64], R0 ;  /* 0x0000000004007986 */ /* 0x0001e8000c101506 */
[----:B0-----:R-:W3:Y:S01]  /*42930*/  LDL.LU R5, [R1+0xa4] ;  /* 0x0000a40001057983 */ /* 0x001ee20000300800 */
[C---:B------:R-:W-:Y:S02]  /*42940*/  IMAD R8, R9.reuse, 0x56, RZ ;  /* 0x0000005609087824 */ /* 0x040fe400078e02ff */
        /* <DEDUP_REMOVED lines=10> */
[----:B------:R-:W-:Y:S01]  /*429f0*/  IMAD R15, R9, 0x5a, RZ ;  /* 0x0000005a090f7824 */ /* 0x000fe200078e02ff */
[----:B---3--:R0:W-:Y:S01]  /*42a00*/  STG.E.U16 [R10.64], R5 ;  /* 0x000000050a007986 */ /* 0x0081e2000c101506 */
[----:B------:R-:W-:Y:S01]  /*42a10*/  PRMT R0, R5, 0x7632, R0 ;  /* 0x0000763205007816 */ /* 0x000fe20000000000 */
[----:B------:R-:W-:Y:S02]  /*42a20*/  IMAD R14, R9, 0x5c, RZ ;  /* 0x0000005c090e7824 */ /* 0x000fe400078e02ff */
[----:B------:R-:W-:-:S03]  /*42a30*/  IADD3 R4, P5, R15, R2, RZ ;  /* 0x000000020f047210 */ /* 0x000fc60007fbe0ff */
        /* <DEDUP_REMOVED lines=18> */
[----:B0-----:R-:W-:-:S02]  /*42b60*/  MOV R9, c[0x0][0x1c8] ;  /* 0x0000720000097a02 */ /* 0x001fc40000000f00 */
[----:B------:R-:W-:-:S03]  /*42b70*/  PRMT R0, R23, 0x7632, R0 ;  /* 0x0000763217007816 */ /* 0x000fc60000000000 */
[C---:B-1----:R-:W-:Y:S02]  /*42b80*/  IMAD R23, R9.reuse, 0x64, RZ ;  /* 0x0000006409177824 */ /* 0x042fe400078e02ff */
[----:B------:R-:W-:-:S03]  /*42b90*/  IMAD R24, R9, 0x62, RZ ;  /* 0x0000006209187824 */ /* 0x000fc600078e02ff */
[----:B------:R-:W-:Y:S01]  /*42ba0*/  IADD3 R6, P4, R23, R2, RZ ;  /* 0x0000000217067210 */ /* 0x000fe20007f9e0ff */
[----:B------:R-:W-:-:S03]  /*42bb0*/  IMAD R5, R9, 0x31, RZ ;  /* 0x0000003109057824 */ /* 0x000fc600078e02ff */
[----:B------:R-:W-:Y:S02]  /*42bc0*/  LEA.HI.X.SX32 R7, R18, R3, 0x1, P4 ;  /* 0x0000000312077211 */ /* 0x000fe400020f0eff */
[----:B------:R-:W2:Y:S01]  /*42bd0*/  LDL.LU R18, [R1+0xb8] ;  /* 0x0000b80001127983 */ /* 0x000ea20000300800 */
        /* <DEDUP_REMOVED lines=14> */
[----:B0-----:R-:W-:-:S04]  /*42cc0*/  IMAD.MOV.U32 R9, RZ, RZ, c[0x0][0x1c8] ;  /* 0x00007200ff097624 */ /* 0x001fc800078e00ff */
        /* <DEDUP_REMOVED lines=19> */
[----:B---3--:R-:W-:Y:S01]  /*42e00*/  PRMT R0, R5, 0x7632, R0 ;  /* 0x0000763205007816 */ /* 0x008fe20000000000 */
[----:B------:R-:W-:Y:S04]  /*42e10*/  STG.E.U16 [R6.64], R5 ;  /* 0x0000000506007986 */ /* 0x000fe8000c101506 */
[----:B------:R0:W-:Y:S02]  /*42e20*/  STG.E.U16 [R8.64], R0 ;  /* 0x0000000008007986 */ /* 0x0001e4000c101506 */
[----:B0-----:R-:W-:-:S05]  /*42e30*/  MOV R9, c[0x0][0x1c8] ;  /* 0x0000720000097a02 */ /* 0x001fca0000000f00 */
[C---:B------:R-:W-:Y:S02]  /*42e40*/  IMAD R26, R9.reuse, 0x72, RZ ;  /* 0x00000072091a7824 */ /* 0x040fe400078e02ff */
[----:B------:R-:W-:-:S03]  /*42e50*/  IMAD R5, R9, 0x39, RZ ;  /* 0x0000003909057824 */ /* 0x000fc600078e02ff */
[----:B------:R-:W-:Y:S02]  /*42e60*/  IADD3 R4, P5, R26, R2, RZ ;  /* 0x000000021a047210 */ /* 0x000fe40007fbe0ff */
[----:B--2---:R-:W-:Y:S02]  /*42e70*/  PRMT R0, R25, 0x7632, R0 ;  /* 0x0000763219007816 */ /* 0x004fe40000000000 */
[----:B------:R-:W-:Y:S01]  /*42e80*/  LEA.HI.X.SX32 R5, R5, R3, 0x1, P5 ;  /* 0x0000000305057211 */ /* 0x000fe200028f0eff */
[----:B------:R-:W-:Y:S04]  /*42e90*/  STG.E.U16 [R10.64], R25 ;  /* 0x000000190a007986 */ /* 0x000fe8000c101506 */
[----:B------:R0:W-:Y:S04]  /*42ea0*/  STG.E.U16 [R4.64], R0 ;  /* 0x0000000004007986 */ /* 0x0001e8000c101506 */
[----:B0-----:R-:W2:Y:S04]  /*42eb0*/  LDL.LU R4, [R1+0xbc] ;  /* 0x0000bc0001047983 */ /* 0x001ea80000300800 */
[----:B------:R-:W3:Y:S01]  /*42ec0*/  LDL.LU R5, [R1+0xac] ;  /* 0x0000ac0001057983 */ /* 0x000ee20000300800 */
        /* <DEDUP_REMOVED lines=11> */
[----:B------:R-:W-:Y:S01]  /*42f80*/  IMAD R13, R13, 0x7a, RZ ;  /* 0x0000007a0d0d7824 */ /* 0x000fe200078e02ff */
[----:B--2---:R-:W-:Y:S01]  /*42f90*/  PRMT R0, R4, 0x7632, R0 ;  /* 0x0000763204007816 */ /* 0x004fe20000000000 */
[----:B------:R0:W-:Y:S04]  /*42fa0*/  STG.E.U16 [R6.64], R4 ;  /* 0x0000000406007986 */ /* 0x0001e8000c101506 */
[----:B------:R1:W-:Y:S04]  /*42fb0*/  STG.E.U16 [R8.64], R0 ;  /* 0x0000000008007986 */ /* 0x0003e8000c101506 */
[----:B---3--:R2:W-:Y:S01]  /*42fc0*/  STG.E.U16 [R10.64], R5 ;  /* 0x000000050a007986 */ /* 0x0085e2000c101506 */
[----:B0-----:R-:W-:-:S02]  /*42fd0*/  IADD3 R4, P5, R13, R2, RZ ;  /* 0x000000020d047210 */ /* 0x001fc40007fbe0ff */
[----:B-1----:R-:W-:Y:S01]  /*42fe0*/  PRMT R0, R5, 0x7632, R0 ;  /* 0x0000763205007816 */ /* 0x002fe20000000000 */
[----:B--2---:R-:W-:-:S04]  /*42ff0*/  IMAD.MOV.U32 R10, RZ, RZ, c[0x0][0x1c8] ;  /* 0x00007200ff0a7624 */ /* 0x004fc800078e00ff */
[C---:B------:R-:W-:Y:S02]  /*43000*/  IMAD R12, R10.reuse, 0x7c, RZ ;  /* 0x0000007c0a0c7824 */ /* 0x040fe400078e02ff */
[----:B------:R-:W-:-:S03]  /*43010*/  IMAD R5, R10, 0x3d, RZ ;  /* 0x0000003d0a057824 */ /* 0x000fc600078e02ff */
[----:B------:R-:W-:Y:S02]  /*43020*/  IADD3 R6, P4, R12, R2, RZ ;  /* 0x000000020c067210 */ /* 0x000fe40007f9e0ff */
[-C--:B------:R-:W-:Y:S02]  /*43030*/  LEA.HI.X.SX32 R5, R5, R3.reuse, 0x1, P5 ;  /* 0x0000000305057211 */ /* 0x080fe400028f0eff */
[----:B------:R-:W-:Y:S02]  /*43040*/  LEA.HI.X.SX32 R7, R27, R3, 0x1, P4 ;  /* 0x000000031b077211 */ /* 0x000fe400020f0eff */
[----:B------:R-:W2:Y:S04]  /*43050*/  LDL.LU R27, [R1+0xc0] ;  /* 0x0000c000011b7983 */ /* 0x000ea80000300800 */
[----:B------:R0:W-:Y:S04]  /*43060*/  STG.E.U16 [R4.64], R0 ;  /* 0x0000000004007986 */ /* 0x0001e8000c101506 */
[----:B0-----:R-:W3:Y:S01]  /*43070*/  LDL.LU R5, [R1+0x8c] ;  /* 0x00008c0001057983 */ /* 0x001ee20000300800 */
[----:B------:R-:W-:-:S02]  /*43080*/  IMAD R8, R10, 0x7e, RZ ;  /* 0x0000007e0a087824 */ /* 0x000fc400078e02ff */
[----:B------:R-:W-:-:S03]  /*43090*/  IMAD R9, R10, 0x3f, RZ ;  /* 0x0000003f0a097824 */ /* 0x000fc600078e02ff */
[-C--:B------:R-:W-:Y:S02]  /*430a0*/  IADD3 R8, P5, R8, R2.reuse, RZ ;  /* 0x0000000208087210 */ /* 0x080fe40007fbe0ff */
[C---:B------:R-:W-:Y:S02]  /*430b0*/  SHF.L.U32 R11, R10.reuse, 0x6, RZ ;  /* 0x000000060a0b7819 */ /* 0x040fe400000006ff */
[----:B------:R-:W-:Y:S02]  /*430c0*/  LEA.HI.X.SX32 R9, R9, R3, 0x1, P5 ;  /* 0x0000000309097211 */ /* 0x000fe400028f0eff */
[----:B------:R-:W-:-:S04]  /*430d0*/  LEA R10, P6, R10, R2, 0x7 ;  /* 0x000000020a0a7211 */ /* 0x000fc800078c38ff */
        /* <DEDUP_REMOVED lines=45> */
[----:B------:R-:W-:Y:S02]  /*433b0*/  MOV R11, c[0x0][0x1c8] ;  /* 0x00007200000b7a02 */ /* 0x000fe40000000f00 */
[----:B------:R-:W-:-:S03]  /*433c0*/  IADD3 R10, P6, R10, R2, RZ ;  /* 0x000000020a0a7210 */ /* 0x000fc60007fde0ff */
[----:B------:R-:W-:-:S05]  /*433d0*/  IMAD R11, R11, 0x48, RZ ;  /* 0x000000480b0b7824 */ /* 0x000fca00078e02ff */
        /* <DEDUP_REMOVED lines=21> */
[-C--:B------:R-:W-:Y:S01]  /*43530*/  LEA.HI.X.SX32 R7, R19, R3.reuse, 0x1, P4 ;  /* 0x0000000313077211 */ /* 0x080fe200020f0eff */
[----:B------:R-:W-:Y:S01]  /*43540*/  IMAD.MOV.U32 R19, RZ, RZ, c[0x0][0x1c8] ;  /* 0x00007200ff137624 */ /* 0x000fe200078e00ff */
[----:B------:R-:W-:-:S02]  /*43550*/  LEA.HI.X.SX32 R9, R9, R3, 0x1, P5 ;  /* 0x0000000309097211 */ /* 0x000fc400028f0eff */
[----:B------:R-:W-:Y:S02]  /*43560*/  LEA.HI.X.SX32 R11, R16, R3, 0x1, P6 ;  /* 0x00000003100b7211 */ /* 0x000fe400030f0eff */
[----:B------:R-:W4:Y:S01]  /*43570*/  LDL.LU R16, [R1+0xc8] ;  /* 0x0000c80001107983 */ /* 0x000f220000300800 */
[----:B--2---:R-:W-:-:S03]  /*43580*/  PRMT R0, R4, 0x7632, R0 ;  /* 0x0000763204007816 */ /* 0x004fc60000000000 */
[----:B------:R0:W-:Y:S04]  /*43590*/  STG.E.U16 [R6.64], R4 ;  /* 0x0000000406007986 */ /* 0x0001e8000c101506 */
[----:B------:R1:W-:Y:S04]  /*435a0*/  STG.E.U16 [R8.64], R0 ;  /* 0x0000000008007986 */ /* 0x0003e8000c101506 */
[----:B---3--:R2:W-:Y:S01]  /*435b0*/  STG.E.U16 [R10.64], R5 ;  /* 0x000000050a007986 */ /* 0x0085e2000c101506 */
[----:B0-----:R-:W-:Y:S01]  /*435c0*/  IMAD R4, R19, 0x9a, RZ ;  /* 0x0000009a13047824 */ /* 0x001fe200078e02ff */
[----:B-1----:R-:W-:-:S04]  /*435d0*/  PRMT R0, R5, 0x7632, R0 ;  /* 0x0000763205007816 */ /* 0x002fc80000000000 */
[----:B------:R-:W-:Y:S01]  /*435e0*/  IADD3 R4, P5, R4, R2, RZ ;  /* 0x0000000204047210 */ /* 0x000fe20007fbe0ff */
[----:B--2---:R-:W-:-:S05]  /*435f0*/  IMAD R5, R19, 0x4d, RZ ;  /* 0x0000004d13057824 */ /* 0x004fca00078e02ff */
[----:B------:R-:W-:-:S05]  /*43600*/  LEA.HI.X.SX32 R5, R5, R3, 0x1, P5 ;  /* 0x0000000305057211 */ /* 0x000fca00028f0eff */
[----:B------:R0:W-:Y:S04]  /*43610*/  STG.E.U16 [R4.64], R0 ;  /* 0x0000000004007986 */ /* 0x0001e8000c101506 */
[----:B0-----:R-:W2:Y:S01]  /*43620*/  LDL.LU R5, [R1+0xf4] ;  /* 0x0000f40001057983 */ /* 0x001ea20000300800 */
[----:B------:R-:W-:Y:S01]  /*43630*/  MOV R11, c[0x0][0x1c8] ;  /* 0x00007200000b7a02 */ /* 0x000fe20000000f00 */
[----:B------:R-:W-:-:S04]  /*43640*/  IMAD R6, R19, 0x9c, RZ ;  /* 0x0000009c13067824 */ /* 0x000fc800078e02ff */
[----:B------:R-:W-:Y:S01]  /*43650*/  IMAD R7, R11, 0x4e, RZ ;  /* 0x0000004e0b077824 */ /* 0x000fe200078e02ff */
[-C--:B------:R-:W-:Y:S01]  /*43660*/  IADD3 R6, P4, R6, R2.reuse, RZ ;  /* 0x0000000206067210 */ /* 0x080fe20007f9e0ff */
[C---:B------:R-:W-:Y:S02]  /*43670*/  IMAD R8, R19.reuse, 0x9e, RZ ;  /* 0x0000009e13087824 */ /* 0x040fe400078e02ff */
[----:B------:R-:W-:Y:S01]  /*43680*/  IMAD R10, R19, 0xa0, RZ ;  /* 0x000000a0130a7824 */ /* 0x000fe200078e02ff */
[-C--:B------:R-:W-:Y:S01]  /*43690*/  LEA.HI.X.SX32 R7, R7, R3.reuse, 0x1, P4 ;  /* 0x0000000307077211 */ /* 0x080fe200020f0eff */
[----:B------:R-:W-:Y:S01]  /*436a0*/  IMAD R9, R19, 0x4f, RZ ;  /* 0x0000004f13097824 */ /* 0x000fe200078e02ff */
[-C--:B------:R-:W-:Y:S01]  /*436b0*/  IADD3 R8, P5, R8, R2.reuse, RZ ;  /* 0x0000000208087210 */ /* 0x080fe20007fbe0ff */
[----:B------:R-:W-:Y:S01]  /*436c0*/  IMAD R11, R11, 0x50, RZ ;  /* 0x000000500b0b7824 */ /* 0x000fe200078e02ff */
[----:B------:R-:W-:Y:S02]  /*436d0*/  IADD3 R10, P6, R10, R2, RZ ;  /* 0x000000020a0a7210 */ /* 0x000fe40007fde0ff */
[-C--:B------:R-:W-:Y:S01]  /*436e0*/  LEA.HI.X.SX32 R9, R9, R3.reuse, 0x1, P5 ;  /* 0x0000000309097211 */ /* 0x080fe200028f0eff */
[----:B------:R-:W-:Y:S01]  /*436f0*/  IMAD R4, R19, 0xa2, RZ ;  /* 0x000000a213047824 */ /* 0x000fe200078e02ff */
[----:B------:R-:W-:-:S04]  /*43700*/  LEA.HI.X.SX32 R11, R11, R3, 0x1, P6 ;  /* 0x000000030b0b7211 */ /* 0x000fc800030f0eff */
[----:B------:R-:W-:Y:S01]  /*43710*/  IADD3 R4, P5, R4, R2, RZ ;  /* 0x0000000204047210 */ /* 0x000fe20007fbe0ff */
[----:B--2---:R0:W-:Y:S01]  /*43720*/  STG.E.U16 [R6.64], R5 ;  /* 0x0000000506007986 */ /* 0x0041e2000c101506 */
[----:B------:R-:W-:-:S05]  /*43730*/  PRMT R0, R5, 0x7632, R0 ;  /* 0x0000763205007816 */ /* 0x000fca0000000000 */
[----:B------:R1:W-:Y:S01]  /*43740*/  STG.E.U16 [R8.64], R0 ;  /* 0x0000000008007986 */ /* 0x0003e2000c101506 */
[----:B0-----:R-:W-:-:S03]  /*43750*/  IMAD R6, R19, 0xa4, RZ ;  /* 0x000000a413067824 */ /* 0x001fc600078e02ff */
[----:B----4-:R0:W-:Y:S01]  /*43760*/  STG.E.U16 [R10.64], R16 ;  /* 0x000000100a007986 */ /* 0x0101e2000c101506 */
[C---:B------:R-:W-:Y:S01]  /*43770*/  IMAD R5, R19.reuse, 0x51, RZ ;  /* 0x0000005113057824 */ /* 0x040fe200078e02ff */
[----:B------:R-:W-:Y:S01]  /*43780*/  IADD3 R6, P4, R6, R2, RZ ;  /* 0x0000000206067210 */ /* 0x000fe20007f9e0ff */
[C---:B-1----:R-:W-:Y:S01]  /*43790*/  IMAD R8, R19.reuse, 0xa6, RZ ;  /* 0x000000a613087824 */ /* 0x042fe200078e02ff */
[----:B------:R-:W-:Y:S01]  /*437a0*/  PRMT R0, R16, 0x7632, R0 ;  /* 0x0000763210007816 */ /* 0x000fe20000000000 */
[C---:B------:R-:W-:Y:S01]  /*437b0*/  IMAD R9, R19.reuse, 0x53, RZ ;  /* 0x0000005313097824 */ /* 0x040fe200078e02ff */
[-C--:B------:R-:W-:Y:S01]  /*437c0*/  LEA.HI.X.SX32 R7, R22, R3.reuse, 0x1, P4 ;  /* 0x0000000316077211 */ /* 0x080fe200020f0eff */
[----:B0-----:R-:W-:Y:S01]  /*437d0*/  IMAD R10, R19, 0xa8, RZ ;  /* 0x000000a8130a7824 */ /* 0x001fe200078e02ff */
[----:B------:R-:W2:Y:S01]  /*437e0*/  LDL.LU R16, [R1+0xf8] ;  /* 0x0000f80001107983 */ /* 0x000ea20000300800 */
[----:B------:R-:W-:-:S03]  /*437f0*/  LEA.HI.X.SX32 R5, R5, R3, 0x1, P5 ;  /* 0x0000000305057211 */ /* 0x000fc600028f0eff */
[----:B------:R-:W3:Y:S04]  /*43800*/  LDL.LU R19, [R1+0xcc] ;  /* 0x0000cc0001137983 */ /* 0x000ee80000300800 */
[----:B------:R-:W4:Y:S04]  /*43810*/  LDL.LU R22, [R1+0xe8] ;  /* 0x0000e80001167983 */ /* 0x000f280000300800 */
[----:B------:R0:W-:Y:S04]  /*43820*/  STG.E.U16 [R4.64], R0 ;  /* 0x0000000004007986 */ /* 0x0001e8000c101506 */
[----:B0-----:R-:W5:Y:S01]  /*43830*/  LDL.LU R5, [R1+0xd8] ;  /* 0x0000d80001057983 */ /* 0x001f620000300800 */
[----:B------:R-:W-:-:S04]  /*43840*/  IADD3 R10, P6, R10, R2, RZ ;  /* 0x000000020a0a7210 */ /* 0x000fc80007fde0ff */
[----:B------:R-:W-:Y:S02]  /*43850*/  LEA.HI.X.SX32 R11, R21, R3, 0x1, P6 ;  /* 0x00000003150b7211 */ /* 0x000fe400030f0eff */
[----:B------:R-:W-:Y:S02]  /*43860*/  MOV R21, c[0x0][0x1c8] ;  /* 0x0000720000157a02 */ /* 0x000fe40000000f00 */
[----:B------:R-:W-:-:S04]  /*43870*/  IADD3 R8, P5, R8, R2, RZ ;  /* 0x0000000208087210 */ /* 0x000fc80007fbe0ff */
[----:B------:R-:W-:Y:S01]  /*43880*/  LEA.HI.X.SX32 R9, R9, R3, 0x1, P5 ;  /* 0x0000000309097211 */ /* 0x000fe200028f0eff */
[C---:B------:R-:W-:Y:S01]  /*43890*/  IMAD R4, R21.reuse, 0x55, RZ ;  /* 0x0000005515047824 */ /* 0x040fe200078e02ff */
[----:B----4-:R-:W-:Y:S01]  /*438a0*/  PRMT R0, R22, 0x7632, R0 ;  /* 0x0000763216007816 */ /* 0x010fe20000000000 */
[----:B------:R0:W-:Y:S04]  /*438b0*/  STG.E.U16 [R6.64], R22 ;  /* 0x0000001606007986 */ /* 0x0001e8000c101506 */
[----:B------:R1:W-:Y:S01]  /*438c0*/  STG.E.U16 [R8.64], R0 ;  /* 0x0000000008007986 */ /* 0x0003e2000c101506 */
[----:B0-----:R-:W-:-:S03]  /*438d0*/  IMAD R22, R21, 0xaa, RZ ;  /* 0x000000aa15167824 */ /* 0x001fc600078e02ff */
[----:B-----5:R0:W-:Y:S02]  /*438e0*/  STG.E.U16 [R10.64], R5 ;  /* 0x000000050a007986 */ /* 0x0201e4000c101506 */
[-C--:B------:R-:W-:Y:S02]  /*438f0*/  IADD3 R6, P5, R22, R2.reuse, RZ ;  /* 0x0000000216067210 */ /* 0x080fe40007fbe0ff */
[----:B-1----:R-:W-:Y:S01]  /*43900*/  PRMT R0, R5, 0x7632, R0 ;  /* 0x0000763205007816 */ /* 0x002fe20000000000 */
[----:B------:R-:W-:Y:S01]  /*43910*/  IMAD.MOV.U32 R9, RZ, RZ, c[0x0][0x1c8] ;  /* 0x00007200ff097624 */ /* 0x000fe200078e00ff */
[----:B------:R-:W-:Y:S01]  /*43920*/  LEA.HI.X.SX32 R7, R4, R3, 0x1, P5 ;  /* 0x0000000304077211 */ /* 0x000fe200028f0eff */
[C---:B------:R-:W-:Y:S02]  /*43930*/  IMAD R22, R21.reuse, 0xb0, RZ ;  /* 0x000000b015167824 */ /* 0x040fe400078e02ff */
[C---:B0-----:R-:W-:Y:S01]  /*43940*/  IMAD R5, R21.reuse, 0xac, RZ ;  /* 0x000000ac15057824 */ /* 0x041fe200078e02ff */
[----:B------:R-:W-:Y:S01]  /*43950*/  MOV R11, c[0x0][0x1c8] ;  /* 0x00007200000b7a02 */ /* 0x000fe20000000f00 */
[----:B------:R-:W-:Y:S01]  /*43960*/  IMAD R10, R21, 0xae, RZ ;  /* 0x000000ae150a7824 */ /* 0x000fe200078e02ff */
[----:B------:R0:W-:Y:S01]  /*43970*/  STG.E.U16 [R6.64], R0 ;  /* 0x0000000006007986 */ /* 0x0001e2000c101506 */
[----:B------:R-:W-:Y:S01]  /*43980*/  IMAD R9, R9, 0x56, RZ ;  /* 0x0000005609097824 */ /* 0x000fe200078e02ff */
[-C--:B------:R-:W-:Y:S01]  /*43990*/  IADD3 R8, P4, R5, R2.reuse, RZ ;  /* 0x0000000205087210 */ /* 0x080fe20007f9e0ff */
[----:B------:R-:W-:Y:S01]  /*439a0*/  IMAD R5, R21, 0x57, RZ ;  /* 0x0000005715057824 */ /* 0x000fe200078e02ff */
[----:B------:R-:W-:-:S02]  /*439b0*/  IADD3 R10, P5, R10, R2, RZ ;  /* 0x000000020a0a7210 */ /* 0x000fc40007fbe0ff */
[-C--:B------:R-:W-:Y:S02]  /*439c0*/  IADD3 R4, P6, R22, R2.reuse, RZ ;  /* 0x0000000216047210 */ /* 0x080fe40007fde0ff */
[-C--:B------:R-:W-:Y:S01]  /*439d0*/  LEA.HI.X.SX32 R9, R9, R3.reuse, 0x1, P4 ;  /* 0x0000000309097211 */ /* 0x080fe200020f0eff */
[----:B------:R-:W4:Y:S01]  /*439e0*/  LDL.LU R22, [R1+0xdc] ;  /* 0x0000dc0001167983 */ /* 0x000f220000300800 */
[----:B0-----:R-:W-:Y:S01]  /*439f0*/  IMAD R7, R11, 0x58, RZ ;  /* 0x000000580b077824 */ /* 0x001fe200078e02ff */
[-C--:B------:R-:W-:Y:S01]  /*43a00*/  LEA.HI.X.SX32 R11, R5, R3.reuse, 0x1, P5 ;  /* 0x00000003050b7211 */ /* 0x080fe200028f0eff */
[----:B------:R-:W-:Y:S01]  /*43a10*/  IMAD R6, R21, 0xb4, RZ ;  /* 0x000000b415067824 */ /* 0x000fe200078e02ff */
[----:B--2---:R-:W-:Y:S02]  /*43a20*/  PRMT R0, R16, 0x7632, R0 ;  /* 0x0000763210007816 */ /* 0x004fe40000000000 */
[----:B------:R-:W-:Y:S01]  /*43a30*/  LEA.HI.X.SX32 R5, R7, R3, 0x1, P6 ;  /* 0x0000000307057211 */ /* 0x000fe200030f0eff */
[----:B------:R-:W-:Y:S01]  /*43a40*/  IMAD R7, R21, 0xb2, RZ ;  /* 0x000000b215077824 */ /* 0x000fe200078e02ff */
[----:B------:R0:W-:Y:S01]  /*43a50*/  STG.E.U16 [R8.64], R16 ;  /* 0x0000001008007986 */ /* 0x0001e2000c101506 */
[----:B------:R-:W-:-:S03]  /*43a60*/  IADD3 R6, P4, R6, R2, RZ ;  /* 0x0000000206067210 */ /* 0x000fc60007f9e0ff */
[----:B------:R1:W-:Y:S04]  /*43a70*/  STG.E.U16 [R10.64], R0 ;  /* 0x000000000a007986 */ /* 0x0003e8000c101506 */
[----:B---3--:R2:W-:Y:S04]  /*43a80*/  STG.E.U16 [R4.64], R19 ;  /* 0x0000001304007986 */ /* 0x0085e8000c101506 */
[----:B0-----:R-:W3:Y:S01]  /*43a90*/  LDL.LU R16, [R1+0xfc] ;  /* 0x0000fc0001107983 */ /* 0x001ee20000300800 */
[----:B-1----:R-:W-:Y:S02]  /*43aa0*/  PRMT R0, R19, 0x7632, R0 ;  /* 0x0000763213007816 */ /* 0x002fe40000000000 */
[----:B--2---:R-:W-:Y:S01]  /*43ab0*/  IADD3 R4, P5, R7, R2, RZ ;  /* 0x0000000207047210 */ /* 0x004fe20007fbe0ff */
[----:B------:R-:W2:Y:S01]  /*43ac0*/  LDL.LU R19, [R1+0x30] ;  /* 0x0000300001137983 */ /* 0x000ea20000300800 */
[----:B------:R-:W-:-:S03]  /*43ad0*/  LEA.HI.X.SX32 R7, R15, R3, 0x1, P4 ;  /* 0x000000030f077211 */ /* 0x000fc600020f0eff */
[----:B------:R-:W5:Y:S01]  /*43ae0*/  LDL.LU R15, [R1+0xec] ;  /* 0x0000ec00010f7983 */ /* 0x000f620000300800 */
[C---:B------:R-:W-:Y:S02]  /*43af0*/  IMAD R5, R21.reuse, 0x59, RZ ;  /* 0x0000005915057824 */ /* 0x040fe400078e02ff */
[C---:B------:R-:W-:Y:S02]  /*43b00*/  IMAD R8, R21.reuse, 0xb6, RZ ;  /* 0x000000b615087824 */ /* 0x040fe400078e02ff */
[----:B------:R-:W-:Y:S01]  /*43b10*/  IMAD R10, R21, 0xb8, RZ ;  /* 0x000000b8150a7824 */ /* 0x000fe200078e02ff */
[-C--:B------:R-:W-:Y:S01]  /*43b20*/  LEA.HI.X.SX32 R5, R5, R3.reuse, 0x1, P5 ;  /* 0x0000000305057211 */ /* 0x080fe200028f0eff */
[----:B------:R-:W-:Y:S01]  /*43b30*/  IMAD R9, R21, 0x5b, RZ ;  /* 0x0000005b15097824 */ /* 0x000fe200078e02ff */
[-C--:B------:R-:W-:Y:S02]  /*43b40*/  IADD3 R8, P5, R8, R2.reuse, RZ ;  /* 0x0000000208087210 */ /* 0x080fe40007fbe0ff */
[----:B------:R-:W-:Y:S01]  /*43b50*/  IADD3 R10, P6, R10, R2, RZ ;  /* 0x000000020a0a7210 */ /* 0x000fe20007fde0ff */
[----:B------:R0:W-:Y:S01]  /*43b60*/  STG.E.U16 [R4.64], R0 ;  /* 0x0000000004007986 */ /* 0x0001e2000c101506 */
[----:B------:R-:W-:-:S02]  /*43b70*/  LEA.HI.X.SX32 R9, R9, R3, 0x1, P5 ;  /* 0x0000000309097211 */ /* 0x000fc400028f0eff */
[----:B------:R-:W-:Y:S01]  /*43b80*/  LEA.HI.X.SX32 R11, R14, R3, 0x1, P6 ;  /* 0x000000030e0b7211 */ /* 0x000fe200030f0eff */
[C---:B0-----:R-:W-:Y:S02]  /*43b90*/  IMAD R4, R21.reuse, 0xba, RZ ;  /* 0x000000ba15047824 */ /* 0x041fe400078e02ff */
[----:B------:R-:W-:-:S03]  /*43ba0*/  IMAD R5, R21, 0x5d, RZ ;  /* 0x0000005d15057824 */ /* 0x000fc600078e02ff */
[----:B------:R-:W-:Y:S01]  /*43bb0*/  IADD3 R4, P5, R4, R2, RZ ;  /* 0x0000000204047210 */ /* 0x000fe20007fbe0ff */
[----:B------:R-:W-:-:S03]  /*43bc0*/  IMAD.MOV.U32 R14, RZ, RZ, c[0x0][0x1c8] ;  /* 0x00007200ff0e7624 */ /* 0x000fc600078e00ff */
[----:B------:R-:W-:Y:S01]  /*43bd0*/  LEA.HI.X.SX32 R5, R5, R3, 0x1, P5 ;  /* 0x0000000305057211 */ /* 0x000fe200028f0eff */
[----:B------:R-:W-:Y:S01]  /*43be0*/  IMAD R14, R14, 0x60, RZ ;  /* 0x000000600e0e7824 */ /* 0x000fe200078e02ff */
[----:B-----5:R-:W-:Y:S01]  /*43bf0*/  PRMT R0, R15, 0x7632, R0 ;  /* 0x000076320f007816 */ /* 0x020fe20000000000 */
[----:B------:R0:W-:Y:S04]  /*43c00*/  STG.E.U16 [R6.64], R15 ;  /* 0x0000000f06007986 */ /* 0x0001e8000c101506 */
[----:B------:R1:W-:Y:S04]  /*43c10*/  STG.E.U16 [R8.64], R0 ;  /* 0x0000000008007986 */ /* 0x0003e8000c101506 */
[----:B----4-:R4:W-:Y:S04]  /*43c20*/  STG.E.U16 [R10.64], R22 ;  /* 0x000000160a007986 */ /* 0x0109e8000c101506 */
[----:B0-----:R-:W5:Y:S01]  /*43c30*/  LDL.LU R15, [R1+0x20] ;  /* 0x00002000010f7983 */ /* 0x001f620000300800 */
[----:B-1----:R-:W-:-:S02]  /*43c40*/  PRMT R0, R22, 0x7632, R0 ;  /* 0x0000763216007816 */ /* 0x002fc40000000000 */
[----:B----4-:R-:W-:-:S05]  /*43c50*/  MOV R22, c[0x0][0x1c8] ;  /* 0x0000720000167a02 */ /* 0x010fca0000000f00 */
[----:B------:R-:W-:Y:S02]  /*43c60*/  IMAD R7, R22, 0x5e, RZ ;  /* 0x0000005e16077824 */ /* 0x000fe400078e02ff */
[----:B------:R-:W4:Y:S01]  /*43c70*/  LDL.LU R22, [R1+0x10] ;  /* 0x0000100001167983 */ /* 0x000f220000300800 */
[C---:B------:R-:W-:Y:S02]  /*43c80*/  IMAD R6, R21.reuse, 0xbc, RZ ;  /* 0x000000bc15067824 */ /* 0x040fe400078e02ff */
[----:B------:R-:W-:-:S03]  /*43c90*/  IMAD R8, R21, 0xbe, RZ ;  /* 0x000000be15087824 */ /* 0x000fc600078e02ff */
[----:B------:R-:W-:Y:S01]  /*43ca0*/  IADD3 R6, P4, R6, R2, RZ ;  /* 0x0000000206067210 */ /* 0x000fe20007f9e0ff */
[----:B------:R-:W-:-:S03]  /*43cb0*/  IMAD R10, R21, 0xc0, RZ ;  /* 0x000000c0150a7824 */ /* 0x000fc600078e02ff */
[----:B------:R-:W-:Y:S01]  /*43cc0*/  LEA.HI.X.SX32 R7, R7, R3, 0x1, P4 ;  /* 0x0000000307077211 */ /* 0x000fe200020f0eff */
[----:B------:R-:W-:Y:S01]  /*43cd0*/  IMAD R9, R21, 0x5f, RZ ;  /* 0x0000005f15097824 */ /* 0x000fe200078e02ff */
[-C--:B------:R-:W-:Y:S01]  /*43ce0*/  IADD3 R8, P5, R8, R2.reuse, RZ ;  /* 0x0000000208087210 */ /* 0x080fe20007fbe0ff */
[----:B------:R0:W-:Y:S01]  /*43cf0*/  STG.E.U16 [R4.64], R0 ;  /* 0x0000000004007986 */ /* 0x0001e2000c101506 */
[----:B------:R-:W-:-:S03]  /*43d00*/  IADD3 R10, P6, R10, R2, RZ ;  /* 0x000000020a0a7210 */ /* 0x000fc60007fde0ff */
[----:B---3--:R1:W-:Y:S01]  /*43d10*/  STG.E.U16 [R6.64], R16 ;  /* 0x0000001006007986 */ /* 0x0083e2000c101506 */
[-C--:B------:R-:W-:Y:S02]  /*43d20*/  LEA.HI.X.SX32 R9, R9, R3.reuse, 0x1, P5 ;  /* 0x0000000309097211 */ /* 0x080fe400028f0eff */
[----:B------:R-:W-:Y:S02]  /*43d30*/  LEA.HI.X.SX32 R11, R14, R3, 0x1, P6 ;  /* 0x000000030e0b7211 */ /* 0x000fe400030f0eff */
[----:B0-----:R-:W-:Y:S02]  /*43d40*/  PRMT R0, R16, 0x7632, R0 ;  /* 0x0000763210007816 */ /* 0x001fe40000000000 */
[----:B-1----:R-:W3:Y:S04]  /*43d50*/  LDL.LU R16, [R1] ;  /* 0x0000000001107983 */ /* 0x002ee80000300800 */
[----:B------:R0:W-:Y:S04]  /*43d60*/  STG.E.U16 [R8.64], R0 ;  /* 0x0000000008007986 */ /* 0x0001e8000c101506 */
[----:B--2---:R1:W-:Y:S01]  /*43d70*/  STG.E.U16 [R10.64], R19 ;  /* 0x000000130a007986 */ /* 0x0043e2000c101506 */
[----:B0-----:R-:W-:-:S03]  /*43d80*/  PRMT R0, R19, 0x7632, R0 ;  /* 0x0000763213007816 */ /* 0x001fc60000000000 */
[----:B-1----:R-:W2:Y:S01]  /*43d90*/  LDL.LU R19, [R1+0x34] ;  /* 0x0000340001137983 */ /* 0x002ea20000300800 */
[C---:B------:R-:W-:Y:S02]  /*43da0*/  IMAD R4, R21.reuse, 0xc2, RZ ;  /* 0x000000c215047824 */ /* 0x040fe400078e02ff */
[C---:B------:R-:W-:Y:S02]  /*43db0*/  IMAD R5, R21.reuse, 0x61, RZ ;  /* 0x0000006115057824 */ /* 0x040fe400078e02ff */
[C---:B------:R-:W-:Y:S01]  /*43dc0*/  IMAD R6, R21.reuse, 0xc4, RZ ;  /* 0x000000c415067824 */ /* 0x040fe200078e02ff */
[-C--:B------:R-:W-:Y:S01]  /*43dd0*/  IADD3 R4, P5, R4, R2.reuse, RZ ;  /* 0x0000000204047210 */ /* 0x080fe20007fbe0ff */
[C---:B------:R-:W-:Y:S02]  /*43de0*/  IMAD R8, R21.reuse, 0xc6, RZ ;  /* 0x000000c615087824 */ /* 0x040fe400078e02ff */
[----:B------:R-:W-:Y:S01]  /*43df0*/  IMAD R10, R21, 0xc8, RZ ;  /* 0x000000c8150a7824 */ /* 0x000fe200078e02ff */
[----:B------:R-:W-:Y:S01]  /*43e00*/  LEA.HI.X.SX32 R5, R5, R3, 0x1, P5 ;  /* 0x0000000305057211 */ /* 0x000fe200028f0eff */
[----:B------:R-:W-:Y:S01]  /*43e10*/  IMAD R9, R21, 0x63, RZ ;  /* 0x0000006315097824 */ /* 0x000fe200078e02ff */
[----:B------:R-:W-:-:S02]  /*43e20*/  IADD3 R6, P4, R6, R2, RZ ;  /* 0x0000000206067210 */ /* 0x000fc40007f9e0ff */
[-C--:B------:R-:W-:Y:S02]  /*43e30*/  IADD3 R8, P5, R8, R2.reuse, RZ ;  /* 0x0000000208087210 */ /* 0x080fe40007fbe0ff */
[----:B------:R-:W-:Y:S01]  /*43e40*/  IADD3 R10, P6, R10, R2, RZ ;  /* 0x000000020a0a7210 */ /* 0x000fe20007fde0ff */
[----:B------:R0:W-:Y:S01]  /*43e50*/  STG.E.U16 [R4.64], R0 ;  /* 0x0000000004007986 */ /* 0x0001e2000c101506 */
[-C--:B------:R-:W-:Y:S02]  /*43e60*/  LEA.HI.X.SX32 R7, R24, R3.reuse, 0x1, P4 ;  /* 0x0000000318077211 */ /* 0x080fe400020f0eff */
[-C--:B------:R-:W-:Y:S02]  /*43e70*/  LEA.HI.X.SX32 R9, R9, R3.reuse, 0x1, P5 ;  /* 0x0000000309097211 */ /* 0x080fe400028f0eff */
[----:B------:R-:W-:Y:S01]  /*43e80*/  LEA.HI.X.SX32 R11, R23, R3, 0x1, P6 ;  /* 0x00000003170b7211 */ /* 0x000fe200030f0eff */
[C---:B0-----:R-:W-:Y:S02]  /*43e90*/  IMAD R4, R21.reuse, 0xca, RZ ;  /* 0x000000ca15047824 */ /* 0x041fe400078e02ff */
[----:B------:R-:W-:-:S03]  /*43ea0*/  IMAD R5, R21, 0x65, RZ ;  /* 0x0000006515057824 */ /* 0x000fc600078e02ff */
[----:B------:R-:W-:Y:S02]  /*43eb0*/  IADD3 R4, P5, R4, R2, RZ ;  /* 0x0000000204047210 */ /* 0x000fe40007fbe0ff */
[----:B------:R-:W-:Y:S02]  /*43ec0*/  MOV R14, c[0x0][0x1c8] ;  /* 0x00007200000e7a02 */ /* 0x000fe40000000f00 */
[----:B------:R-:W-:-:S03]  /*43ed0*/  LEA.HI.X.SX32 R5, R5, R3, 0x1, P5 ;  /* 0x0000000305057211 */ /* 0x000fc600028f0eff */
[----:B------:R-:W-:Y:S01]  /*43ee0*/  IMAD R14, R14, 0x68, RZ ;  /* 0x000000680e0e7824 */ /* 0x000fe200078e02ff */
[----:B-----5:R-:W-:Y:S01]  /*43ef0*/  PRMT R0, R15, 0x7632, R0 ;  /* 0x000076320f007816 */ /* 0x020fe20000000000 */
[----:B------:R0:W-:Y:S04]  /*43f00*/  STG.E.U16 [R6.64], R15 ;  /* 0x0000000f06007986 */ /* 0x0001e8000c101506 */
[----:B------:R1:W-:Y:S04]  /*43f10*/  STG.E.U16 [R8.64], R0 ;  /* 0x0000000008007986 */ /* 0x0003e8000c101506 */
[----:B0-----:R-:W5:Y:S04]  /*43f20*/  LDL.LU R15, [R1+0x24] ;  /* 0x00002400010f7983 */ /* 0x001f680000300800 */
[----:B----4-:R0:W-:Y:S01]  /*43f30*/  STG.E.U16 [R10.64], R22 ;  /* 0x000000160a007986 */ /* 0x0101e2000c101506 */
[----:B-1----:R-:W-:-:S02]  /*43f40*/  PRMT R0, R22, 0x7632, R0 ;  /* 0x0000763216007816 */ /* 0x002fc40000000000 */
[----:B0-----:R-:W-:-:S05]  /*43f50*/  MOV R22, c[0x0][0x1c8] ;  /* 0x0000720000167a02 */ /* 0x001fca0000000f00 */
        /* <DEDUP_REMOVED lines=15> */
[----:B-1----:R-:W3:Y:S04]  /*44050*/  LDL.LU R16, [R1+0x4] ;  /* 0x0000040001107983 */ /* 0x002ee80000300800 */
        /* <DEDUP_REMOVED lines=30> */
[----:B-1----:R-:W-:Y:S01]  /*44240*/  PRMT R0, R22, 0x7632, R0 ;  /* 0x0000763216007816 */ /* 0x002fe20000000000 */
[----:B0-----:R-:W-:-:S04]  /*44250*/  IMAD.MOV.U32 R22, RZ, RZ, c[0x0][0x1c8] ;  /* 0x00007200ff167624 */ /* 0x001fc800078e00ff */
        /* <DEDUP_REMOVED lines=35> */
[C---:B------:R-:W-:Y:S02]  /*44490*/  IMAD R14, R21.reuse, 0xea, RZ ;  /* 0x000000ea150e7824 */ /* 0x040fe400078e02ff */
[----:B0-----:R-:W-:-:S02]  /*444a0*/  IMAD R5, R21, 0xec, RZ ;  /* 0x000000ec15057824 */ /* 0x001fc400078e02ff */
[C---:B------:R-:W-:Y:S02]  /*444b0*/  IMAD R4, R21.reuse, 0x75, RZ ;  /* 0x0000007515047824 */ /* 0x040fe400078e02ff */
[----:B------:R-:W-:Y:S01]  /*444c0*/  IMAD R17, R21, 0xf0, RZ ;  /* 0x000000f015117824 */ /* 0x000fe200078e02ff */
[----:B-----5:R-:W-:Y:S01]  /*444d0*/  PRMT R0, R15, 0x7632, R0 ;  /* 0x000076320f007816 */ /* 0x020fe20000000000 */
[----:B------:R0:W-:Y:S04]  /*444e0*/  STG.E.U16 [R6.64], R15 ;  /* 0x0000000f06007986 */ /* 0x0001e8000c101506 */
[----:B------:R1:W-:Y:S04]  /*444f0*/  STG.E.U16 [R8.64], R0 ;  /* 0x0000000008007986 */ /* 0x0003e8000c101506 */
[----:B0-----:R-:W5:Y:S01]  /*44500*/  LDL.LU R15, [R1+0x2c] ;  /* 0x00002c00010f7983 */ /* 0x001f620000300800 */
[----:B------:R-:W-:-:S03]  /*44510*/  IADD3 R6, P5, R14, R2, RZ ;  /* 0x000000020e067210 */ /* 0x000fc60007fbe0ff */
[----:B----4-:R0:W-:Y:S01]  /*44520*/  STG.E.U16 [R10.64], R22 ;  /* 0x000000160a007986 */ /* 0x0101e2000c101506 */
[----:B-1----:R-:W-:Y:S02]  /*44530*/  PRMT R0, R22, 0x7632, R0 ;  /* 0x0000763216007816 */ /* 0x002fe40000000000 */
[----:B0-----:R-:W-:-:S05]  /*44540*/  MOV R22, c[0x0][0x1c8] ;  /* 0x0000720000167a02 */ /* 0x001fca0000000f00 */
[----:B------:R-:W-:Y:S02]  /*44550*/  IMAD R24, R22, 0x76, RZ ;  /* 0x0000007616187824 */ /* 0x000fe400078e02ff */
[----:B------:R-:W4:Y:S01]  /*44560*/  LDL.LU R22, [R1+0x1c] ;  /* 0x00001c0001167983 */ /* 0x000f220000300800 */
[-C--:B------:R-:W-:Y:S01]  /*44570*/  IADD3 R8, P4, R5, R2.reuse, RZ ;  /* 0x0000000205087210 */ /* 0x080fe20007f9e0ff */
[C---:B------:R-:W-:Y:S01]  /*44580*/  IMAD R10, R21.reuse, 0xee, RZ ;  /* 0x000000ee150a7824 */ /* 0x040fe200078e02ff */
[-C--:B------:R-:W-:Y:S01]  /*44590*/  LEA.HI.X.SX32 R7, R4, R3.reuse, 0x1, P5 ;  /* 0x0000000304077211 */ /* 0x080fe200028f0eff */
[----:B------:R-:W-:Y:S01]  /*445a0*/  IMAD.MOV.U32 R14, RZ, RZ, c[0x0][0x1c8] ;  /* 0x00007200ff0e7624 */ /* 0x000fe200078e00ff */
[-C--:B------:R-:W-:Y:S01]  /*445b0*/  LEA.HI.X.SX32 R9, R24, R3.reuse, 0x1, P4 ;  /* 0x0000000318097211 */ /* 0x080fe200020f0eff */
[----:B------:R-:W-:Y:S01]  /*445c0*/  IMAD R5, R21, 0x77, RZ ;  /* 0x0000007715057824 */ /* 0x000fe200078e02ff */
[-C--:B------:R-:W-:Y:S01]  /*445d0*/  IADD3 R10, P5, R10, R2.reuse, RZ ;  /* 0x000000020a0a7210 */ /* 0x080fe20007fbe0ff */
[----:B------:R-:W-:Y:S01]  /*445e0*/  IMAD R14, R14, 0x78, RZ ;  /* 0x000000780e0e7824 */ /* 0x000fe200078e02ff */
[----:B------:R-:W-:Y:S01]  /*445f0*/  IADD3 R4, P6, R17, R2, RZ ;  /* 0x0000000211047210 */ /* 0x000fe20007fde0ff */
[----:B------:R0:W-:Y:S01]  /*44600*/  STG.E.U16 [R6.64], R0 ;  /* 0x0000000006007986 */ /* 0x0001e2000c101506 */
[----:B------:R-:W-:-:S03]  /*44610*/  LEA.HI.X.SX32 R11, R5, R3, 0x1, P5 ;  /* 0x00000003050b7211 */ /* 0x000fc600028f0eff */
[----:B---3--:R1:W-:Y:S01]  /*44620*/  STG.E.U16 [R8.64], R16 ;  /* 0x0000001008007986 */ /* 0x0083e2000c101506 */
        /* <DEDUP_REMOVED lines=9> */
[----:B------:R-:W-:Y:S01]  /*446c0*/  IMAD R6, R21, 0xf4, RZ ;  /* 0x000000f415067824 */ /* 0x000fe200078e02ff */
        /* <DEDUP_REMOVED lines=14> */
[----:B------:R-:W-:-:S04]  /*447b0*/  IADD3 R4, P5, R4, R2, RZ ;  /* 0x0000000204047210 */ /* 0x000fc80007fbe0ff */
[----:B------:R-:W-:Y:S02]  /*447c0*/  LEA.HI.X.SX32 R5, R5, R3, 0x1, P5 ;  /* 0x0000000305057211 */ /* 0x000fe400028f0eff */
[----:B-----5:R-:W-:Y:S01]  /*447d0*/  PRMT R0, R15, 0x7632, R0 ;  /* 0x000076320f007816 */ /* 0x020fe20000000000 */
[----:B------:R0:W-:Y:S04]  /*447e0*/  STG.E.U16 [R6.64], R15 ;  /* 0x0000000f06007986 */ /* 0x0001e8000c101506 */
[----:B------:R1:W-:Y:S04]  /*447f0*/  STG.E.U16 [R8.64], R0 ;  /* 0x0000000008007986 */ /* 0x0003e8000c101506 */
[----:B0-----:R-:W5:Y:S01]  /*44800*/  LDL.LU R15, [R1+0x360] ;  /* 0x00036000010f7983 */ /* 0x001f620000300800 */
[----:B------:R-:W-:-:S02]  /*44810*/  IMAD R6, R21, 0xfc, RZ ;  /* 0x000000fc15067824 */ /* 0x000fc400078e02ff */
[----:B-1----:R-:W-:-:S03]  /*44820*/  IMAD R8, R21, 0xfe, RZ ;  /* 0x000000fe15087824 */ /* 0x002fc600078e02ff */
[----:B------:R-:W-:Y:S02]  /*44830*/  IADD3 R6, P4, R6, R2, RZ ;  /* 0x0000000206067210 */ /* 0x000fe40007f9e0ff */
[----:B----4-:R-:W-:Y:S01]  /*44840*/  PRMT R0, R22, 0x7632, R0 ;  /* 0x0000763216007816 */ /* 0x010fe20000000000 */
[----:B------:R0:W-:Y:S02]  /*44850*/  STG.E.U16 [R10.64], R22 ;  /* 0x000000160a007986 */ /* 0x0001e4000c101506 */
[----:B0-----:R-:W-:-:S05]  /*44860*/  MOV R22, c[0x0][0x1c8] ;  /* 0x0000720000167a02 */ /* 0x001fca0000000f00 */
[----:B------:R-:W-:Y:S02]  /*44870*/  IMAD R14, R22, 0x7e, RZ ;  /* 0x0000007e160e7824 */ /* 0x000fe400078e02ff */
[----:B------:R-:W4:Y:S01]  /*44880*/  LDL.LU R22, [R1+0x350] ;  /* 0x0003500001167983 */ /* 0x000f220000300800 */
[C---:B------:R-:W-:Y:S02]  /*44890*/  IMAD R9, R21.reuse, 0x7f, RZ ;  /* 0x0000007f15097824 */ /* 0x040fe400078e02ff */
[----:B------:R-:W-:Y:S01]  /*448a0*/  LEA.HI.X.SX32 R7, R14, R3, 0x1, P4 ;  /* 0x000000030e077211 */ /* 0x000fe200020f0eff */
[----:B------:R0:W-:Y:S01]  /*448b0*/  STG.E.U16 [R4.64], R0 ;  /* 0x0000000004007986 */ /* 0x0001e2000c101506 */
[-C--:B------:R-:W-:Y:S02]  /*448c0*/  IADD3 R8, P5, R8, R2.reuse, RZ ;  /* 0x0000000208087210 */ /* 0x080fe40007fbe0ff */
[C---:B------:R-:W-:Y:S01]  /*448d0*/  SHF.L.U32 R11, R21.reuse, 0x7, RZ ;  /* 0x00000007150b7819 */ /* 0x040fe200000006ff */
[----:B---3--:R1:W-:Y:S01]  /*448e0*/  STG.E.U16 [R6.64], R16 ;  /* 0x0000001006007986 */ /* 0x0083e2000c101506 */
[----:B------:R-:W-:-:S02]  /*448f0*/  LEA R10, P6, R21, R2, 0x8 ;  /* 0x00000002150a7211 */ /* 0x000fc400078c40ff */
        /* <DEDUP_REMOVED lines=10> */
[----:B------:R-:W-:Y:S01]  /*449a0*/  IMAD.MOV.U32 R14, RZ, RZ, c[0x0][0x1c8] ;  /* 0x00007200ff0e7624 */ /* 0x000fe200078e00ff */
[-C--:B------:R-:W-:Y:S01]  /*449b0*/  IADD3 R4, P5, R4, R2.reuse, RZ ;  /* 0x0000000204047210 */ /* 0x080fe20007fbe0ff */
[C---:B------:R-:W-:Y:S01]  /*449c0*/  IMAD R5, R21.reuse, 0x81, RZ ;  /* 0x0000008115057824 */ /* 0x040fe200078e02ff */
[----:B------:R-:W-:Y:S01]  /*449d0*/  IADD3 R6, P4, R6, R2, RZ ;  /* 0x0000000206067210 */ /* 0x000fe20007f9e0ff */
[----:B------:R-:W-:Y:S02]  /*449e0*/  IMAD R14, R14, 0x82, RZ ;  /* 0x000000820e0e7824 */ /* 0x000fe400078e02ff */
[----:B------:R-:W-:-:S02]  /*449f0*/  IMAD R8, R21, 0x106, RZ ;  /* 0x0000010615087824 */ /* 0x000fc400078e02ff */
[----:B------:R-:W-:Y:S01]  /*44a00*/  IMAD R10, R21, 0x108, RZ ;  /* 0x00000108150a7824 */ /* 0x000fe200078e02ff */
[-C--:B------:R-:W-:Y:S01]  /*44a10*/  LEA.HI.X.SX32 R5, R5, R3.reuse, 0x1, P5 ;  /* 0x0000000305057211 */ /* 0x080fe200028f0eff */
[----:B------:R-:W-:Y:S01]  /*44a20*/  IMAD R9, R21, 0x83, RZ ;  /* 0x0000008315097824 */ /* 0x000fe200078e02ff */
[-C--:B------:R-:W-:Y:S02]  /*44a30*/  LEA.HI.X.SX32 R7, R14, R3.reuse, 0x1, P4 ;  /* 0x000000030e077211 */ /* 0x080fe400020f0eff */
[-C--:B------:R-:W-:Y:S02]  /*44a40*/  IADD3 R8, P5, R8, R2.reuse, RZ ;  /* 0x0000000208087210 */ /* 0x080fe40007fbe0ff */
[----:B------:R-:W-:Y:S01]  /*44a50*/  IADD3 R10, P6, R10, R2, RZ ;  /* 0x000000020a0a7210 */ /* 0x000fe20007fde0ff */
[----:B------:R0:W-:Y:S01]  /*44a60*/  STG.E.U16 [R4.64], R0 ;  /* 0x0000000004007986 */ /* 0x0001e2000c101506 */
[-C--:B------:R-:W-:Y:S02]  /*44a70*/  LEA.HI.X.SX32 R9, R9, R3.reuse, 0x1, P5 ;  /* 0x0000000309097211 */ /* 0x080fe400028f0eff */
[----:B------:R-:W-:-:S02]  /*44a80*/  LEA.HI.X.SX32 R11, R27, R3, 0x1, P6 ;  /* 0x000000031b0b7211 */ /* 0x000fc400030f0eff */
[----:B------:R-:W-:Y:S01]  /*44a90*/  MOV R14, c[0x0][0x1c8] ;  /* 0x00007200000e7a02 */ /* 0x000fe20000000f00 */
[C---:B0-----:R-:W-:Y:S02]  /*44aa0*/  IMAD R4, R21.reuse, 0x10a, RZ ;  /* 0x0000010a15047824 */ /* 0x041fe400078e02ff */
[----:B------:R-:W-:Y:S02]  /*44ab0*/  IMAD R5, R21, 0x85, RZ ;  /* 0x0000008515057824 */ /* 0x000fe400078e02ff */
[----:B------:R-:W-:Y:S01]  /*44ac0*/  IMAD R24, R14, 0x86, RZ ;  /* 0x000000860e187824 */ /* 0x000fe200078e02ff */
[----:B------:R-:W-:-:S04]  /*44ad0*/  IADD3 R4, P5, R4, R2, RZ ;  /* 0x0000000204047210 */ /* 0x000fc80007fbe0ff */
[----:B------:R-:W-:Y:S01]  /*44ae0*/  LEA.HI.X.SX32 R5, R5, R3, 0x1, P5 ;  /* 0x0000000305057211 */ /* 0x000fe200028f0eff */
[----:B------:R-:W-:Y:S01]  /*44af0*/  IMAD R14, R14, 0x88, RZ ;  /* 0x000000880e0e7824 */ /* 0x000fe200078e02ff */
[----:B-----5:R-:W-:Y:S01]  /*44b00*/  PRMT R0, R15, 0x7632, R0 ;  /* 0x000076320f007816 */ /* 0x020fe20000000000 */
[----:B------:R0:W-:Y:S04]  /*44b10*/  STG.E.U16 [R6.64], R15 ;  /* 0x0000000f06007986 */ /* 0x0001e8000c101506 */
[----:B------:R1:W-:Y:S04]  /*44b20*/  STG.E.U16 [R8.64], R0 ;  /* 0x0000000008007986 */ /* 0x0003e8000c101506 */
[----:B0-----:R-:W5:Y:S01]  /*44b30*/  LDL.LU R15, [R1+0x364] ;  /* 0x00036400010f7983 */ /* 0x001f620000300800 */
[----:B------:R-:W-:-:S02]  /*44b40*/  IMAD R6, R21, 0x10c, RZ ;  /* 0x0000010c15067824 */ /* 0x000fc400078e02ff */
[----:B-1----:R-:W-:-:S03]  /*44b50*/  IMAD R8, R21, 0x10e, RZ ;  /* 0x0000010e15087824 */ /* 0x002fc600078e02ff */
[----:B------:R-:W-:Y:S01]  /*44b60*/  IADD3 R6, P4, R6, R2, RZ ;  /* 0x0000000206067210 */ /* 0x000fe20007f9e0ff */
[----:B------:R-:W-:-:S03]  /*44b70*/  IMAD R9, R21, 0x87, RZ ;  /* 0x0000008715097824 */ /* 0x000fc600078e02ff */
[----:B------:R-:W-:Y:S02]  /*44b80*/  LEA.HI.X.SX32 R7, R24, R3, 0x1, P4 ;  /* 0x0000000318077211 */ /* 0x000fe400020f0eff */
[----:B------:R-:W-:Y:S01]  /*44b90*/  IADD3 R8, P5, R8, R2, RZ ;  /* 0x0000000208087210 */ /* 0x000fe20007fbe0ff */
[----:B----4-:R0:W-:Y:S01]  /*44ba0*/  STG.E.U16 [R10.64], R22 ;  /* 0x000000160a007986 */ /* 0x0101e2000c101506 */
[----:B------:R-:W-:-:S03]  /*44bb0*/  PRMT R0, R22, 0x7632, R0 ;  /* 0x0000763216007816 */ /* 0x000fc60000000000 */
[----:B0-----:R-:W4:Y:S01]  /*44bc0*/  LDL.LU R22, [R1+0x354] ;  /* 0x0003540001167983 */ /* 0x001f220000300800 */
[----:B------:R-:W-:-:S03]  /*44bd0*/  IMAD R10, R21, 0x110, RZ ;  /* 0x00000110150a7824 */ /* 0x000fc600078e02ff */
[----:B------:R0:W-:Y:S02]  /*44be0*/  STG.E.U16 [R4.64], R0 ;  /* 0x0000000004007986 */ /* 0x0001e4000c101506 */
[----:B------:R-:W-:Y:S02]  /*44bf0*/  IADD3 R10, P6, R10, R2, RZ ;  /* 0x000000020a0a7210 */ /* 0x000fe40007fde0ff */
        /* <DEDUP_REMOVED lines=13> */
[C---:B------:R-:W-:Y:S01]  /*44cd0*/  IMAD R8, R21.reuse, 0x116, RZ ;  /* 0x0000011615087824 */ /* 0x040fe200078e02ff */
[----:B------:R-:W-:Y:S01]  /*44ce0*/  IADD3 R6, P4, R6, R2, RZ ;  /* 0x0000000206067210 */ /* 0x000fe20007f9e0ff */
[----:B------:R-:W-:Y:S01]  /*44cf0*/  IMAD R10, R21, 0x118, RZ ;  /* 0x00000118150a7824 */ /* 0x000fe200078e02ff */
[-C--:B------:R-:W-:Y:S01]  /*44d00*/  LEA.HI.X.SX32 R5, R5, R3.reuse, 0x1, P5 ;  /* 0x0000000305057211 */ /* 0x080fe200028f0eff */
[----:B------:R-:W-:Y:S01]  /*44d10*/  IMAD R9, R21, 0x8b, RZ ;  /* 0x0000008b15097824 */ /* 0x000fe200078e02ff */
[----:B------:R-:W-:-:S02]  /*44d20*/  LEA.HI.X.SX32 R7, R28, R3, 0x1, P4 ;  /* 0x000000031c077211 */ /* 0x000fc400020f0eff */
[-C--:B------:R-:W-:Y:S02]  /*44d30*/  IADD3 R8, P5, R8, R2.reuse, RZ ;  /* 0x0000000208087210 */ /* 0x080fe40007fbe0ff */
[----:B------:R-:W-:Y:S01]  /*44d40*/  IADD3 R10, P6, R10, R2, RZ ;  /* 0x000000020a0a7210 */ /* 0x000fe20007fde0ff */
[----:B------:R0:W-:Y:S01]  /*44d50*/  STG.E.U16 [R4.64], R0 ;  /* 0x0000000004007986 */ /* 0x0001e2000c101506 */
[-C--:B------:R-:W-:Y:S02]  /*44d60*/  LEA.HI.X.SX32 R9, R9, R3.reuse, 0x1, P5 ;  /* 0x0000000309097211 */ /* 0x080fe400028f0eff */
[----:B------:R-:W-:Y:S02]  /*44d70*/  LEA.HI.X.SX32 R11, R20, R3, 0x1, P6 ;  /* 0x00000003140b7211 */ /* 0x000fe400030f0eff */
[----:B------:R-:W-:Y:S01]  /*44d80*/  MOV R14, c[0x0][0x1c8] ;  /* 0x00007200000e7a02 */ /* 0x000fe20000000f00 */
[C---:B0-----:R-:W-:Y:S02]  /*44d90*/  IMAD R4, R21.reuse, 0x11a, RZ ;  /* 0x0000011a15047824 */ /* 0x041fe400078e02ff */
[----:B------:R-:W-:-:S02]  /*44da0*/  IMAD R5, R21, 0x8d, RZ ;  /* 0x0000008d15057824 */ /* 0x000fc400078e02ff */
        /* <DEDUP_REMOVED lines=28> */
[----:B-1----:R-:W2:Y:S01]  /*44f70*/  LDL R19, [R1+0x37c] ;  /* 0x00037c0001137983 */ /* 0x002ea20000100800 */
[C---:B------:R-:W-:Y:S02]  /*44f80*/  IMAD R4, R21.reuse, 0x122, RZ ;  /* 0x0000012215047824 */ /* 0x040fe400078e02ff */
[C---:B------:R-:W-:Y:S02]  /*44f90*/  IMAD R5, R21.reuse, 0x91, RZ ;  /* 0x0000009115057824 */ /* 0x040fe400078e02ff */
[C---:B------:R-:W-:Y:S01]  /*44fa0*/  IMAD R6, R21.reuse, 0x124, RZ ;  /* 0x0000012415067824 */ /* 0x040fe200078e02ff */
[-C--:B------:R-:W-:Y:S01]  /*44fb0*/  IADD3 R4, P5, R4, R2.reuse, RZ ;  /* 0x0000000204047210 */ /* 0x080fe20007fbe0ff */
[----:B------:R-:W-:Y:S02]  /*44fc0*/  IMAD.MOV.U32 R14, RZ, RZ, c[0x0][0x1c8] ;  /* 0x00007200ff0e7624 */ /* 0x000fe400078e00ff */
[C---:B------:R-:W-:Y:S02]  /*44fd0*/  IMAD R8, R21.reuse, 0x126, RZ ;  /* 0x0000012615087824 */ /* 0x040fe400078e02ff */
[----:B------:R-:W-:Y:S01]  /*44fe0*/  IMAD R10, R21, 0x128, RZ ;  /* 0x00000128150a7824 */ /* 0x000fe200078e02ff */
[----:B------:R-:W-:Y:S01]  /*44ff0*/  LEA.HI.X.SX32 R5, R5, R3, 0x1, P5 ;  /* 0x0000000305057211 */ /* 0x000fe200028f0eff */
[----:B------:R-:W-:Y:S01]  /*45000*/  IMAD R14, R14, 0x92, RZ ;  /* 0x000000920e0e7824 */ /* 0x000fe200078e02ff */
[-C--:B------:R-:W-:Y:S01]  /*45010*/  IADD3 R6, P4, R6, R2.reuse, RZ ;  /* 0x0000000206067210 */ /* 0x080fe20007f9e0ff */
[----:B------:R-:W-:Y:S01]  /*45020*/  IMAD R9, R21, 0x93, RZ ;  /* 0x0000009315097824 */ /* 0x000fe200078e02ff */
[----:B------:R-:W-:-:S02]  /*45030*/  IADD3 R8, P5, R8, R2, RZ ;  /* 0x0000000208087210 */ /* 0x000fc40007fbe0ff */
        /* <DEDUP_REMOVED lines=8> */
[----:B------:R-:W-:Y:S01]  /*450c0*/  LEA.HI.X.SX32 R5, R5, R3, 0x1, P5 ;  /* 0x0000000305057211 */ /* 0x000fe200028f0eff */
[C---:B------:R-:W-:Y:S02]  /*450d0*/  IMAD R13, R21.reuse, 0x9d, RZ ;  /* 0x0000009d150d7824 */ /* 0x040fe400078e02ff */
[C---:B------:R-:W-:Y:S02]  /*450e0*/  IMAD R12, R21.reuse, 0x140, RZ ;  /* 0x00000140150c7824 */ /* 0x040fe400078e02ff */
[C---:B------:R-:W-:Y:S02]  /*450f0*/  IMAD R14, R21.reuse, 0x142, RZ ;  /* 0x00000142150e7824 */ /* 0x040fe400078e02ff */
[C---:B------:R-:W-:Y:S02]  /*45100*/  IMAD R18, R21.reuse, 0x148, RZ ;  /* 0x0000014815127824 */ /* 0x040fe400078e02ff */
[----:B------:R-:W-:Y:S01]  /*45110*/  IMAD R17, R21, 0x146, RZ ;  /* 0x0000014615117824 */ /* 0x000fe200078e02ff */
[----:B-----5:R-:W-:Y:S01]  /*45120*/  PRMT R0, R15, 0x7632, R0 ;  /* 0x000076320f007816 */ /* 0x020fe20000000000 */
[----:B------:R0:W-:Y:S04]  /*45130*/  STG.E.U16 [R6.64], R15 ;  /* 0x0000000f06007986 */ /* 0x0001e8000c101506 */
[----:B------:R1:W-:Y:S01]  /*45140*/  STG.E.U16 [R8.64], R0 ;  /* 0x0000000008007986 */ /* 0x0003e2000c101506 */
[----:B0-----:R-:W-:-:S02]  /*45150*/  IMAD R6, R21, 0x12c, RZ ;  /* 0x0000012c15067824 */ /* 0x001fc400078e02ff */
[----:B-1----:R-:W-:-:S03]  /*45160*/  IMAD R8, R21, 0x12e, RZ ;  /* 0x0000012e15087824 */ /* 0x002fc600078e02ff */
[-C--:B------:R-:W-:Y:S01]  /*45170*/  IADD3 R6, P4, R6, R2.reuse, RZ ;  /* 0x0000000206067210 */ /* 0x080fe20007f9e0ff */
[----:B------:R-:W-:Y:S01]  /*45180*/  IMAD R9, R21, 0x97, RZ ;  /* 0x0000009715097824 */ /* 0x000fe200078e02ff */
[----:B------:R-:W-:-:S04]  /*45190*/  IADD3 R8, P5, R8, R2, RZ ;  /* 0x0000000208087210 */ /* 0x000fc80007fbe0ff */
[----:B------:R-:W-:Y:S01]  /*451a0*/  LEA.HI.X.SX32 R9, R9, R3, 0x1, P5 ;  /* 0x0000000309097211 */ /* 0x000fe200028f0eff */
[----:B----4-:R0:W-:Y:S01]  /*451b0*/  STG.E.U16 [R10.64], R22 ;  /* 0x000000160a007986 */ /* 0x0101e2000c101506 */
[----:B------:R-:W-:Y:S02]  /*451c0*/  PRMT R0, R22, 0x7632, R0 ;  /* 0x0000763216007816 */ /* 0x000fe40000000000 */
[----:B0-----:R-:W-:Y:S01]  /*451d0*/  MOV R22, c[0x0][0x1c8] ;  /* 0x0000720000167a02 */ /* 0x001fe20000000f00 */
[----:B------:R-:W-:-:S04]  /*451e0*/  IMAD R10, R21, 0x130, RZ ;  /* 0x00000130150a7824 */ /* 0x000fc800078e02ff */
[----:B------:R-:W-:Y:S01]  /*451f0*/  IMAD R15, R22, 0x96, RZ ;  /* 0x00000096160f7824 */ /* 0x000fe200078e02ff */
[----:B------:R-:W-:Y:S01]  /*45200*/  IADD3 R10, P6, R10, R2, RZ ;  /* 0x000000020a0a7210 */ /* 0x000fe20007fde0ff */
[----:B------:R-:W-:Y:S01]  /*45210*/  IMAD R22, R22, 0x98, RZ ;  /* 0x0000009816167824 */ /* 0x000fe200078e02ff */
[----:B------:R0:W-:Y:S02]  /*45220*/  STG.E.U16 [R4.64], R0 ;  /* 0x0000000004007986 */ /* 0x0001e4000c101506 */
[-C--:B------:R-:W-:Y:S02]  /*45230*/  LEA.HI.X.SX32 R7, R15, R3.reuse, 0x1, P4 ;  /* 0x000000030f077211 */ /* 0x080fe400020f0eff */
[----:B------:R-:W-:-:S03]  /*45240*/  LEA.HI.X.SX32 R11, R22, R3, 0x1, P6 ;  /* 0x00000003160b7211 */ /* 0x000fc600030f0eff */
[----:B---3--:R-:W-:Y:S01]  /*45250*/  STG.E.U16 [R6.64], R16 ;  /* 0x0000001006007986 */ /* 0x008fe2000c101506 */
[----:B0-----:R-:W-:Y:S01]  /*45260*/  PRMT R0, R16, 0x7632, R0 ;  /* 0x0000763210007816 */ /* 0x001fe20000000000 */
[----:B------:R-:W-:-:S04]  /*45270*/  IMAD R15, R21, 0x144, RZ ;  /* 0x00000144150f7824 */ /* 0x000fc800078e02ff */
[----:B------:R0:W-:Y:S04]  /*45280*/  STG.E.U16 [R8.64], R0 ;  /* 0x0000000008007986 */ /* 0x0001e8000c101506 */
[----:B--2---:R1:W-:Y:S01]  /*45290*/  STG.E.U16 [R10.64], R19 ;  /* 0x000000130a007986 */ /* 0x0043e2000c101506 */
[C---:B0-----:R-:W-:Y:S02]  /*452a0*/  IMAD R8, R21.reuse, 0x13a, RZ ;  /* 0x0000013a15087824 */ /* 0x041fe400078e02ff */
[C---:B------:R-:W-:Y:S02]  /*452b0*/  IMAD R9, R21.reuse, 0x13c, RZ ;  /* 0x0000013c15097824 */ /* 0x040fe400078e02ff */
[----:B-1----:R-:W-:-:S03]  /*452c0*/  IMAD R19, R21, 0xa1, RZ ;  /* 0x000000a115137824 */ /* 0x002fc600078e02ff */
[----:B------:R-:W-:Y:S01]  /*452d0*/  STL.64 [R1+0xf70], R8 ;  /* 0x000f700801007387 */ /* 0x000fe20000100a00 */
[----:B------:R-:W-:-:S03]  /*452e0*/  IMAD R0, R21, 0x132, RZ ;  /* 0x0000013215007824 */ /* 0x000fc600078e02ff */
[----:B------:R-:W-:Y:S04]  /*452f0*/  STL.64 [R1+0xf68], R12 ;  /* 0x000f680c01007387 */ /* 0x000fe80000100a00 */
[----:B------:R0:W-:Y:S01]  /*45300*/  STL.64 [R1+0xf78], R14 ;  /* 0x000f780e01007387 */ /* 0x0001e20000100a00 */
[----:B------:R-:W-:-:S03]  /*45310*/  IMAD R4, R21, 0x134, RZ ;  /* 0x0000013415047824 */ /* 0x000fc600078e02ff */
[----:B------:R1:W-:Y:S01]  /*45320*/  STL.64 [R1+0xf60], R18 ;  /* 0x000f601201007387 */ /* 0x0003e20000100a00 */
[C---:B------:R-:W-:Y:S02]  /*45330*/  IMAD R5, R21.reuse, 0x136, RZ ;  /* 0x0000013615057824 */ /* 0x040fe400078e02ff */
[C---:B------:R-:W-:Y:S02]  /*45340*/  IMAD R7, R21.reuse, 0x99, RZ ;  /* 0x0000009915077824 */ /* 0x040fe400078e02ff */
[C---:B------:R-:W-:Y:S02]  /*45350*/  IMAD R10, R21.reuse, 0x9b, RZ ;  /* 0x0000009b150a7824 */ /* 0x040fe400078e02ff */
[C---:B------:R-:W-:Y:S01]  /*45360*/  IMAD R6, R21.reuse, 0x138, RZ ;  /* 0x0000013815067824 */ /* 0x040fe200078e02ff */
[----:B0-----:R-:W-:Y:S02]  /*45370*/  IADD3 R14, P5, R0, R2, RZ ;  /* 0x00000002000e7210 */ /* 0x001fe40007fbe0ff */
[----:B-1----:R-:W-:Y:S01]  /*45380*/  MOV R18, c[0x0][0x1c8] ;  /* 0x0000720000127a02 */ /* 0x002fe20000000f00 */
[----:B------:R-:W-:-:S02]  /*45390*/  IMAD R16, R21, 0x9f, RZ ;  /* 0x0000009f15107824 */ /* 0x000fc400078e02ff */
[C---:B------:R-:W-:Y:S02]  /*453a0*/  IMAD R11, R21.reuse, 0x13e, RZ ;  /* 0x0000013e150b7824 */ /* 0x040fe400078e02ff */
[----:B------:R-:W-:Y:S02]  /*453b0*/  IMAD R22, R21, 0xa3, RZ ;  /* 0x000000a315167824 */ /* 0x000fe400078e02ff */
[C---:B------:R-:W-:Y:S02]  /*453c0*/  IMAD R25, R18.reuse, 0xa5, RZ ;  /* 0x000000a512197824 */ /* 0x040fe400078e02ff */
[C---:B------:R-:W-:Y:S02]  /*453d0*/  IMAD R20, R18.reuse, 0x14a, RZ ;  /* 0x0000014a12147824 */ /* 0x040fe400078e02ff */
[C---:B------:R-:W-:Y:S02]  /*453e0*/  IMAD R21, R18.reuse, 0x14c, RZ ;  /* 0x0000014c12157824 */ /* 0x040fe400078e02ff */
[----:B------:R-:W-:-:S02]  /*453f0*/  IMAD R28, R18, 0xa7, RZ ;  /* 0x000000a7121c7824 */ /* 0x000fc400078e02ff */
[C---:B------:R-:W-:Y:S02]  /*45400*/  IMAD R23, R18.reuse, 0x14e, RZ ;  /* 0x0000014e12177824 */ /* 0x040fe400078e02ff */
[C---:B------:R-:W-:Y:S02]  /*45410*/  IMAD R24, R18.reuse, 0x150, RZ ;  /* 0x0000015012187824 */ /* 0x040fe400078e02ff */
[C---:B------:R-:W-:Y:S02]  /*45420*/  IMAD R26, R18.reuse, 0x152, RZ ;  /* 0x00000152121a7824 */ /* 0x040fe400078e02ff */
[C---:B------:R-:W-:Y:S02]  /*45430*/  IMAD R27, R18.reuse, 0x154, RZ ;  /* 0x00000154121b7824 */ /* 0x040fe400078e02ff */
[C---:B------:R-:W-:Y:S02]  /*45440*/  IMAD R29, R18.reuse, 0x156, RZ ;  /* 0x00000156121d7824 */ /* 0x040fe400078e02ff */
[----:B------:R-:W-:Y:S01]  /*45450*/  IMAD R0, R18, 0x1fe, RZ ;  /* 0x000001fe12007824 */ /* 0x000fe200078e02ff */
[-C--:B------:R-:W-:Y:S01]  /*45460*/  IADD3 R8, P6, R4, R2.reuse, RZ ;  /* 0x0000000204087210 */ /* 0x080fe20007fde0ff */
[----:B------:R-:W-:Y:S01]  /*45470*/  IMAD R18, R18, 0x9a, RZ ;  /* 0x0000009a12127824 */ /* 0x000fe200078e02ff */
[----:B------:R-:W-:-:S02]  /*45480*/  IADD3 R12, P4, R5, R2, RZ ;  /* 0x00000002050c7210 */ /* 0x000fc40007f9e0ff */
[----:B------:R-:W-:Y:S02]  /*45490*/  MOV R5, R15 ;  /* 0x0000000f00057202 */ /* 0x000fe40000000f00 */
[-C--:B------:R-:W-:Y:S02]  /*454a0*/  LEA.HI.X.SX32 R5, R7, R3.reuse, 0x1, P5 ;  /* 0x0000000307057211 */ /* 0x080fe400028f0eff */
[----:B------:R-:W-:Y:S01]  /*454b0*/  LEA.HI.X.SX32 R9, R18, R3, 0x1, P6 ;  /* 0x0000000312097211 */ /* 0x000fe200030f0eff */
[----:B------:R0:W-:Y:S01]  /*454c0*/  STL [R1+0x170], R14 ;  /* 0x0001700e01007387 */ /* 0x0001e20000100800 */
[----:B------:R-:W-:-:S03]  /*454d0*/  IMAD.MOV.U32 R4, RZ, RZ, R14 ;  /* 0x000000ffff047224 */ /* 0x000fc600078e000e */
[----:B0-----:R-:W2:Y:S04]  /*454e0*/  LDL.LU.64 R14, [R1+0xf78] ;  /* 0x000f7800010e7983 */ /* 0x001ea80000300a00 */
[----:B------:R-:W-:Y:S04]  /*454f0*/  STL [R1+0x174], R5 ;  /* 0x0001740501007387 */ /* 0x000fe80000100800 */
[----:B------:R0:W-:Y:S04]  /*45500*/  STL.64 [R1+0x168], R8 ;  /* 0x0001680801007387 */ /* 0x0001e80000100a00 */
[----:B0-----:R-:W3:Y:S01]  /*45510*/  LDL.LU.64 R8, [R1+0xf70] ;  /* 0x000f700001087983 */ /* 0x001ee20000300a00 */
[----:B------:R-:W-:-:S02]  /*45520*/  MOV R4, c[0x0][0x1c8] ;  /* 0x0000720000047a02 */ /* 0x000fc40000000f00 */
[-C--:B------:R-:W-:Y:S02]  /*45530*/  LEA.HI.X.SX32 R13, R10, R3.reuse, 0x1, P4 ;  /* 0x000000030a0d7211 */ /* 0x080fe400020f0eff */
[-C--:B------:R-:W-:Y:S01]  /*45540*/  IADD3 R6, P5, R6, R2.reuse, RZ ;  /* 0x0000000206067210 */ /* 0x080fe20007fbe0ff */
[----:B------:R-:W-:Y:S02]  /*45550*/  IMAD R5, R4, 0x9c, RZ ;  /* 0x0000009c04057824 */ /* 0x000fe400078e02ff */
[----:B------:R0:W-:Y:S03]  /*45560*/  STL.64 [R1+0x160], R12 ;  /* 0x0001600c01007387 */ /* 0x0001e60000100a00 */
[----:B------:R-:W-:Y:S01]  /*45570*/  LEA.HI.X.SX32 R7, R5, R3, 0x1, P5 ;  /* 0x0000000305077211 */ /* 0x000fe200028f0eff */
[----:B0-----:R-:W4:Y:S01]  /*45580*/  LDL.LU.64 R12, [R1+0xf68] ;  /* 0x000f6800010c7983 */ /* 0x001f220000300a00 */
[----:B---3--:R-:W-:-:S05]  /*45590*/  IADD3 R18, P6, R8, R2, RZ ;  /* 0x0000000208127210 */ /* 0x008fca0007fde0ff */
[----:B------:R-:W-:Y:S01]  /*455a0*/  STL [R1+0x150], R18 ;  /* 0x0001501201007387 */ /* 0x000fe20000100800 */
[----:B------:R-:W-:-:S03]  /*455b0*/  IMAD.MOV.U32 R10, RZ, RZ, R18 ;  /* 0x000000ffff0a7224 */ /* 0x000fc600078e0012 */
[----:B------:R0:W-:Y:S02]  /*455c0*/  STL.64 [R1+0x158], R6 ;  /* 0x0001580601007387 */ /* 0x0001e40000100a00 */
[-C--:B0-----:R-:W-:Y:S02]  /*455d0*/  IADD3 R6, P5, R11, R2.reuse, RZ ;  /* 0x000000020b067210 */ /* 0x081fe40007fbe0ff */
[----:B------:R-:W-:Y:S02]  /*455e0*/  MOV R11, R19 ;  /* 0x00000013000b7202 */ /* 0x000fe40000000f00 */
[----:B------:R-:W3:Y:S01]  /*455f0*/  LDL.LU.64 R18, [R1+0xf60] ;  /* 0x000f600001127983 */ /* 0x000ee20000300a00 */
[----:B------:R-:W-:Y:S01]  /*45600*/  IMAD R5, R4, 0x9e, RZ ;  /* 0x0000009e04057824 */ /* 0x000fe200078e02ff */
[----:B------:R-:W-:Y:S02]  /*45610*/  IADD3 R8, P4, R9, R2, RZ ;  /* 0x0000000209087210 */ /* 0x000fe40007f9e0ff */
[----:B----4-:R-:W-:-:S02]  /*45620*/  LEA.HI.X.SX32 R11, R13, R3, 0x1, P6 ;  /* 0x000000030d0b7211 */ /* 0x010fc400030f0eff */
[-C--:B------:R-:W-:Y:S01]  /*45630*/  LEA.HI.X.SX32 R9, R5, R3.reuse, 0x1, P4 ;  /* 0x0000000305097211 */ /* 0x080fe200020f0eff */
[----:B------:R-:W-:Y:S01]  /*45640*/  IMAD R5, R4, 0xa0, RZ ;  /* 0x000000a004057824 */ /* 0x000fe200078e02ff */
[----:B------:R-:W-:Y:S01]  /*45650*/  IADD3 R10, P6, R12, R2, RZ ;  /* 0x000000020c0a7210 */ /* 0x000fe20007fde0ff */
[----:B------:R0:W-:Y:S01]  /*45660*/  STL [R1+0x154], R11 ;  /* 0x0001540b01007387 */ /* 0x0001e20000100800 */
[----:B------:R-:W-:-:S03]  /*45670*/  LEA.HI.X.SX32 R7, R16, R3, 0x1, P5 ;  /* 0x0000000310077211 */ /* 0x000fc600028f0eff */
[----:B------:R2:W-:Y:S01]  /*45680*/  STL.64 [R1+0x148], R8 ;  /* 0x0001480801007387 */ /* 0x0005e20000100a00 */
[----:B0-----:R-:W-:-:S03]  /*45690*/  LEA.HI.X.SX32 R11, R5, R3, 0x1, P6 ;  /* 0x00000003050b7211 */ /* 0x001fc600030f0eff */
[----:B------:R0:W-:Y:S01]  /*456a0*/  STL.64 [R1+0x140], R6 ;  /* 0x0001400601007387 */ /* 0x0001e20000100a00 */
[----:B------:R-:W-:Y:S01]  /*456b0*/  IMAD R5, R4, 0xa2, RZ ;  /* 0x000000a204057824 */ /* 0x000fe200078e02ff */
[-C--:B--2---:R-:W-:Y:S02]  /*456c0*/  IADD3 R8, P4, R14, R2.reuse, RZ ;  /* 0x000000020e087210 */ /* 0x084fe40007f9e0ff */
[----:B------:R1:W-:Y:S01]  /*456d0*/  STL.64 [R1+0x138], R10 ;  /* 0x0001380a01007387 */ /* 0x0003e20000100a00 */
[----:B0-----:R-:W-:-:S04]  /*456e0*/  IADD3 R6, P5, R15, R2, RZ ;  /* 0x000000020f067210 */ /* 0x001fc80007fbe0ff */
[----:B------:R-:W-:Y:S02]  /*456f0*/  LEA.HI.X.SX32 R7, R5, R3, 0x1, P5 ;  /* 0x0000000305077211 */ /* 0x000fe400028f0eff */
[----:B-1----:R-:W-:Y:S01]  /*45700*/  IADD3 R10, P6, R17, R2, RZ ;  /* 0x00000002110a7210 */ /* 0x002fe20007fde0ff */
[----:B------:R-:W-:-:S03]  /*45710*/  IMAD R5, R4, 0xa4, RZ ;  /* 0x000000a404057824 */ /* 0x000fc600078e02ff */
[-C--:B------:R-:W-:Y:S01]  /*45720*/  LEA.HI.X.SX32 R11, R22, R3.reuse, 0x1, P6 ;  /* 0x00000003160b7211 */ /* 0x080fe200030f0eff */
[----:B------:R-:W-:Y:S01]  /*45730*/  IMAD R14, R4, 0xc5, RZ ;  /* 0x000000c5040e7824 */ /* 0x000fe200078e02ff */
[----:B---3--:R-:W-:-:S05]  /*45740*/  LEA.HI.X.SX32 R9, R19, R3, 0x1, P4 ;  /* 0x0000000313097211 */ /* 0x008fca00020f0eff */
[----:B------:R0:W-:Y:S04]  /*45750*/  STL.64 [R1+0x130], R8 ;  /* 0x0001300801007387 */ /* 0x0001e80000100a00 */
[----:B------:R1:W-:Y:S01]  /*45760*/  STL.64 [R1+0x128], R6 ;  /* 0x0001280601007387 */ /* 0x0003e20000100a00 */
[----:B0-----:R-:W-:-:S03]  /*45770*/  IADD3 R8, P4, R18, R2, RZ ;  /* 0x0000000212087210 */ /* 0x001fc60007f9e0ff */
[----:B------:R0:W-:Y:S01]  /*45780*/  STL.64 [R1+0x120], R10 ;  /* 0x0001200a01007387 */ /* 0x0001e20000100a00 */
[----:B------:R-:W-:Y:S01]  /*45790*/  LEA.HI.X.SX32 R9, R5, R3, 0x1, P4 ;  /* 0x0000000305097211 */ /* 0x000fe200020f0eff */
[----:B------:R-:W-:Y:S01]  /*457a0*/  IMAD R5, R4, 0xa6, RZ ;  /* 0x000000a604057824 */ /* 0x000fe200078e02ff */
[----:B-1----:R-:W-:-:S04]  /*457b0*/  IADD3 R6, P5, R20, R2, RZ ;  /* 0x0000000214067210 */ /* 0x002fc80007fbe0ff */
[-C--:B------:R-:W-:Y:S02]  /*457c0*/  LEA.HI.X.SX32 R7, R25, R3.reuse, 0x1, P5 ;  /* 0x0000000319077211 */ /* 0x080fe400028f0eff */
[-C--:B0-----:R-:W-:Y:S01]  /*457d0*/  IADD3 R10, P6, R21, R2.reuse, RZ ;  /* 0x00000002150a7210 */ /* 0x081fe20007fde0ff */
[----:B------:R0:W-:Y:S03]  /*457e0*/  STL.64 [R1+0x118], R8 ;  /* 0x0001180801007387 */ /* 0x0001e60000100a00 */
[----:B------:R-:W-:Y:S01]  /*457f0*/  LEA.HI.X.SX32 R11, R5, R3, 0x1, P6 ;  /* 0x00000003050b7211 */ /* 0x000fe200030f0eff */
[----:B------:R1:W-:Y:S01]  /*45800*/  STL.64 [R1+0x110], R6 ;  /* 0x0001100601007387 */ /* 0x0003e20000100a00 */
[----:B------:R-:W-:Y:S01]  /*45810*/  IMAD R5, R4, 0xa8, RZ ;  /* 0x000000a804057824 */ /* 0x000fe200078e02ff */
[-C--:B------:R-:W-:Y:S02]  /*45820*/  IADD3 R12, P6, R26, R2.reuse, RZ ;  /* 0x000000021a0c7210 */ /* 0x080fe40007fde0ff */
[----:B------:R2:W-:Y:S01]  /*45830*/  STL.64 [R1+0x108], R10 ;  /* 0x0001080a01007387 */ /* 0x0005e20000100a00 */
[----:B0-----:R-:W-:-:S02]  /*45840*/  IADD3 R8, P4, R23, R2, RZ ;  /* 0x0000000217087210 */ /* 0x001fc40007f9e0ff */
[-C--:B-1----:R-:W-:Y:S01]  /*45850*/  IADD3 R6, P5, R24, R2.reuse, RZ ;  /* 0x0000000218067210 */ /* 0x082fe20007fbe0ff */
[----:B--2---:R-:W-:Y:S01]  /*45860*/  IMAD R11, R4, 0xa9, RZ ;  /* 0x000000a9040b7824 */ /* 0x004fe200078e02ff */
[-C--:B------:R-:W-:Y:S02]  /*45870*/  LEA.HI.X.SX32 R9, R28, R3.reuse, 0x1, P4 ;  /* 0x000000031c097211 */ /* 0x080fe400020f0eff */
[-C--:B------:R-:W-:Y:S01]  /*45880*/  LEA.HI.X.SX32 R7, R5, R3.reuse, 0x1, P5 ;  /* 0x0000000305077211 */ /* 0x080fe200028f0eff */
[C---:B------:R-:W-:Y:S01]  /*45890*/  IMAD R10, R4.reuse, 0x158, RZ ;  /* 0x00000158040a7824 */ /* 0x040fe200078e02ff */
[----:B------:R-:W-:Y:S01]  /*458a0*/  LEA.HI.X.SX32 R13, R11, R3, 0x1, P6 ;  /* 0x000000030b0d7211 */ /* 0x000fe200030f0eff */
[----:B------:R0:W-:Y:S02]  /*458b0*/  STL.64 [R1+0x100], R8 ;  /* 0x0001000801007387 */ /* 0x0001e40000100a00 */
[----:B------:R1:W-:Y:S02]  /*458c0*/  STL.64 [R1+0xf8], R6 ;  /* 0x0000f80601007387 */ /* 0x0003e40000100a00 */
[C---:B------:R-:W-:Y:S01]  /*458d0*/  IMAD R5, R4.reuse, 0xaa, RZ ;  /* 0x000000aa04057824 */ /* 0x040fe200078e02ff */
[----:B------:R2:W-:Y:S01]  /*458e0*/  STL.64 [R1+0xf0], R12 ;  /* 0x0000f00c01007387 */ /* 0x0005e20000100a00 */
[----:B------:R-:W-:Y:S01]  /*458f0*/  IMAD R11, R4, 0xac, RZ ;  /* 0x000000ac040b7824 */ /* 0x000fe200078e02ff */
[----:B0-----:R-:W-:-:S02]  /*45900*/  IADD3 R8, P4, R27, R2, RZ ;  /* 0x000000021b087210 */ /* 0x001fc40007f9e0ff */
[-C--:B-1----:R-:W-:Y:S02]  /*45910*/  IADD3 R6, P5, R29, R2.reuse, RZ ;  /* 0x000000021d067210 */ /* 0x082fe40007fbe0ff */
[----:B--2---:R-:W-:Y:S01]  /*45920*/  IADD3 R12, P6, R10, R2, RZ ;  /* 0x000000020a0c7210 */ /* 0x004fe20007fde0ff */
[C---:B------:R-:W-:Y:S01]  /*45930*/  IMAD R10, R4.reuse, 0xab, RZ ;  /* 0x000000ab040a7824 */ /* 0x040fe200078e02ff */
[----:B------:R-:W-:Y:S01]  /*45940*/  LEA.HI.X.SX32 R9, R5, R3, 0x1, P4 ;  /* 0x0000000305097211 */ /* 0x000fe200020f0eff */
[----:B------:R-:W-:-:S03]  /*45950*/  IMAD R5, R4, 0x15c, RZ ;  /* 0x0000015c04057824 */ /* 0x000fc600078e02ff */
[-C--:B------:R-:W-:Y:S01]  /*45960*/  LEA.HI.X.SX32 R7, R10, R3.reuse, 0x1, P5 ;  /* 0x000000030a077211 */ /* 0x080fe200028f0eff */
[----:B------:R0:W-:Y:S01]  /*45970*/  STL.64 [R1+0xe8], R8 ;  /* 0x0000e80801007387 */ /* 0x0001e20000100a00 */
[----:B------:R-:W-:Y:S01]  /*45980*/  LEA.HI.X.SX32 R13, R11, R3, 0x1, P6 ;  /* 0x000000030b0d7211 */ /* 0x000fe200030f0eff */
[C---:B------:R-:W-:Y:S02]  /*45990*/  IMAD R10, R4.reuse, 0x15e, RZ ;  /* 0x0000015e040a7824 */ /* 0x040fe400078e02ff */
[----:B------:R1:W-:Y:S02]  /*459a0*/  STL.64 [R1+0xe0], R6 ;  /* 0x0000e00601007387 */ /* 0x0003e40000100a00 */
[----:B------:R2:W-:Y:S02]  /*459b0*/  STL.64 [R1+0xd8], R12 ;  /* 0x0000d80c01007387 */ /* 0x0005e40000100a00 */
[C---:B0-----:R-:W-:Y:S01]  /*459c0*/  IMAD R8, R4.reuse, 0x15a, RZ ;  /* 0x0000015a04087824 */ /* 0x041fe200078e02ff */
[----:B-1----:R-:W-:Y:S01]  /*459d0*/  IADD3 R6, P5, R5, R2, RZ ;  /* 0x0000000205067210 */ /* 0x002fe20007fbe0ff */
[----:B------:R-:W-:-:S03]  /*459e0*/  IMAD R5, R4, 0xad, RZ ;  /* 0x000000ad04057824 */ /* 0x000fc600078e02ff */
[-C--:B------:R-:W-:Y:S02]  /*459f0*/  IADD3 R8, P4, R8, R2.reuse, RZ ;  /* 0x0000000208087210 */ /* 0x080fe40007f9e0ff */
[----:B--2---:R-:W-:Y:S01]  /*45a00*/  IADD3 R12, P6, R10, R2, RZ ;  /* 0x000000020a0c7210 */ /* 0x004fe20007fde0ff */
[C---:B------:R-:W-:Y:S02]  /*45a10*/  IMAD R10, R4.reuse, 0xae, RZ ;  /* 0x000000ae040a7824 */ /* 0x040fe400078e02ff */
[C---:B------:R-:W-:Y:S01]  /*45a20*/  IMAD R11, R4.reuse, 0xaf, RZ ;  /* 0x000000af040b7824 */ /* 0x040fe200078e02ff */
[-C--:B------:R-:W-:Y:S01]  /*45a30*/  LEA.HI.X.SX32 R9, R5, R3.reuse, 0x1, P4 ;  /* 0x0000000305097211 */ /* 0x080fe200020f0eff */
[----:B------:R-:W-:Y:S01]  /*45a40*/  IMAD R5, R4, 0x162, RZ ;  /* 0x0000016204057824 */ /* 0x000fe200078e02ff */
[-C--:B------:R-:W-:Y:S02]  /*45a50*/  LEA.HI.X.SX32 R7, R10, R3.reuse, 0x1, P5 ;  /* 0x000000030a077211 */ /* 0x080fe400028f0eff */
[----:B------:R-:W-:Y:S01]  /*45a60*/  LEA.HI.X.SX32 R13, R11, R3, 0x1, P6 ;  /* 0x000000030b0d7211 */ /* 0x000fe200030f0eff */
[----:B------:R0:W-:Y:S01]  /*45a70*/  STL.64 [R1+0xd0], R8 ;  /* 0x0000d00801007387 */ /* 0x0001e20000100a00 */
[----:B------:R-:W-:-:S02]  /*45a80*/  IMAD R10, R4, 0x164, RZ ;  /* 0x00000164040a7824 */ /* 0x000fc400078e02ff */
[----:B------:R1:W-:Y:S01]  /*45a90*/  STL.64 [R1+0xc8], R6 ;  /* 0x0000c80601007387 */ /* 0x0003e20000100a00 */
[----:B------:R2:W-:Y:S01]  /*45aa0*/  STL.64 [R1+0xc0], R12 ;  /* 0x0000c00c01007387 */ /* 0x0005e20000100a00 */
[C---:B0-----:R-:W-:Y:S01]  /*45ab0*/  IMAD R8, R4.reuse, 0x160, RZ ;  /* 0x0000016004087824 */ /* 0x041fe200078e02ff */
[-C--:B-1----:R-:W-:Y:S01]  /*45ac0*/  IADD3 R6, P5, R5, R2.reuse, RZ ;  /* 0x0000000205067210 */ /* 0x082fe20007fbe0ff */
[----:B------:R-:W-:Y:S01]  /*45ad0*/  IMAD R5, R4, 0xb0, RZ ;  /* 0x000000b004057824 */ /* 0x000fe200078e02ff */
[-C--:B--2---:R-:W-:Y:S02]  /*45ae0*/  IADD3 R12, P6, R10, R2.reuse, RZ ;  /* 0x000000020a0c7210 */ /* 0x084fe40007fde0ff */
[----:B------:R-:W-:Y:S01]  /*45af0*/  IADD3 R8, P4, R8, R2, RZ ;  /* 0x0000000208087210 */ /* 0x000fe20007f9e0ff */
[C---:B------:R-:W-:Y:S02]  /*45b00*/  IMAD R10, R4.reuse, 0xb1, RZ ;  /* 0x000000b1040a7824 */ /* 0x040fe400078e02ff */
[C---:B------:R-:W-:Y:S01]  /*45b10*/  IMAD R11, R4.reuse, 0xb2, RZ ;  /* 0x000000b2040b7824 */ /* 0x040fe200078e02ff */
[-C--:B------:R-:W-:Y:S01]  /*45b20*/  LEA.HI.X.SX32 R9, R5, R3.reuse, 0x1, P4 ;  /* 0x0000000305097211 */ /* 0x080fe200020f0eff */
[----:B------:R-:W-:Y:S01]  /*45b30*/  IMAD R5, R4, 0x168, RZ ;  /* 0x0000016804057824 */ /* 0x000fe200078e02ff */
[----:B------:R-:W-:-:S02]  /*45b40*/  LEA.HI.X.SX32 R7, R10, R3, 0x1, P5 ;  /* 0x000000030a077211 */ /* 0x000fc400028f0eff */
[----:B------:R-:W-:Y:S01]  /*45b50*/  LEA.HI.X.SX32 R13, R11, R3, 0x1, P6 ;  /* 0x000000030b0d7211 */ /* 0x000fe200030f0eff */
[----:B------:R0:W-:Y:S01]  /*45b60*/  STL.64 [R1+0xb8], R8 ;  /* 0x0000b80801007387 */ /* 0x0001e20000100a00 */
[C---:B------:R-:W-:Y:S02]  /*45b70*/  IMAD R10, R4.reuse, 0x16a, RZ ;  /* 0x0000016a040a7824 */ /* 0x040fe400078e02ff */
[----:B------:R1:W-:Y:S02]  /*45b80*/  STL.64 [R1+0xb0], R6 ;  /* 0x0000b00601007387 */ /* 0x0003e40000100a00 */
[----:B------:R2:W-:Y:S02]  /*45b90*/  STL.64 [R1+0xa8], R12 ;  /* 0x0000a80c01007387 */ /* 0x0005e40000100a00 */
[C---:B0-----:R-:W-:Y:S01]  /*45ba0*/  IMAD R8, R4.reuse, 0x166, RZ ;  /* 0x0000016604087824 */ /* 0x041fe200078e02ff */
[-C--:B-1----:R-:W-:Y:S01]  /*45bb0*/  IADD3 R6, P5, R5, R2.reuse, RZ ;  /* 0x0000000205067210 */ /* 0x082fe20007fbe0ff */
[----:B------:R-:W-:Y:S01]  /*45bc0*/  IMAD R5, R4, 0xb3, RZ ;  /* 0x000000b304057824 */ /* 0x000fe200078e02ff */
[----:B--2---:R-:W-:-:S02]  /*45bd0*/  IADD3 R12, P6, R10, R2, RZ ;  /* 0x000000020a0c7210 */ /* 0x004fc40007fde0ff */
[----:B------:R-:W-:Y:S01]  /*45be0*/  IADD3 R8, P4, R8, R2, RZ ;  /* 0x0000000208087210 */ /* 0x000fe20007f9e0ff */
        /* <DEDUP_REMOVED lines=8> */
[----:B------:R1:W-:Y:S02]  /*45c70*/  STL.64 [R1+0x98], R6 ;  /* 0x0000980601007387 */ /* 0x0003e40000100a00 */
[----:B------:R2:W-:Y:S02]  /*45c80*/  STL.64 [R1+0x90], R12 ;  /* 0x0000900c01007387 */ /* 0x0005e40000100a00 */
[C---:B0-----:R-:W-:Y:S01]  /*45c90*/  IMAD R8, R4.reuse, 0x16c, RZ ;  /* 0x0000016c04087824 */ /* 0x041fe200078e02ff */
[-C--:B-1----:R-:W-:Y:S01]  /*45ca0*/  IADD3 R6, P5, R5, R2.reuse, RZ ;  /* 0x0000000205067210 */ /* 0x082fe20007fbe0ff */
[----:B------:R-:W-:Y:S01]  /*45cb0*/  IMAD R5, R4, 0xb6, RZ ;  /* 0x000000b604057824 */ /* 0x000fe200078e02ff */
[-C--:B--2---:R-:W-:Y:S02]  /*45cc0*/  IADD3 R12, P6, R10, R2.reuse, RZ ;  /* 0x000000020a0c7210 */ /* 0x084fe40007fde0ff */
[----:B------:R-:W-:Y:S01]  /*45cd0*/  IADD3 R8, P4, R8, R2, RZ ;  /* 0x0000000208087210 */ /* 0x000fe20007f9e0ff */
[----:B------:R-:W-:-:S02]  /*45ce0*/  IMAD R10, R4, 0xb7, RZ ;  /* 0x000000b7040a7824 */ /* 0x000fc400078e02ff */
[C---:B------:R-:W-:Y:S01]  /*45cf0*/  IMAD R11, R4.reuse, 0xb8, RZ ;  /* 0x000000b8040b7824 */ /* 0x040fe200078e02ff */
[-C--:B------:R-:W-:Y:S01]  /*45d00*/  LEA.HI.X.SX32 R9, R5, R3.reuse, 0x1, P4 ;  /* 0x0000000305097211 */ /* 0x080fe200020f0eff */
[----:B------:R-:W-:Y:S01]  /*45d10*/  IMAD R5, R4, 0x174, RZ ;  /* 0x0000017404057824 */ /* 0x000fe200078e02ff */
[-C--:B------:R-:W-:Y:S02]  /*45d20*/  LEA.HI.X.SX32 R7, R10, R3.reuse, 0x1, P5 ;  /* 0x000000030a077211 */ /* 0x080fe400028f0eff */
        /* <DEDUP_REMOVED lines=25> */
[----:B------:R-:W-:-:S03]  /*45ec0*/  IMAD R10, R4, 0xbd, RZ ;  /* 0x000000bd040a7824 */ /* 0x000fc600078e02ff */
[-C--:B------:R-:W-:Y:S01]  /*45ed0*/  LEA.HI.X.SX32 R9, R5, R3.reuse, 0x1, P4 ;  /* 0x0000000305097211 */ /* 0x080fe200020f0eff */
[----:B------:R-:W-:Y:S01]  /*45ee0*/  IMAD R5, R4, 0x180, RZ ;  /* 0x0000018004057824 */ /* 0x000fe200078e02ff */
[----:B------:R-:W-:-:S03]  /*45ef0*/  LEA.HI.X.SX32 R7, R10, R3, 0x1, P5 ;  /* 0x000000030a077211 */ /* 0x000fc600028f0eff */
[----:B------:R0:W-:Y:S02]  /*45f00*/  STL.64 [R1+0x58], R8 ;  /* 0x0000580801007387 */ /* 0x0001e40000100a00 */
[----:B------:R1:W-:Y:S02]  /*45f10*/  STL.64 [R1+0x50], R6 ;  /* 0x0000500601007387 */ /* 0x0003e40000100a00 */
[C---:B------:R-:W-:Y:S02]  /*45f20*/  IMAD R11, R4.reuse, 0xbe, RZ ;  /* 0x000000be040b7824 */ /* 0x040fe400078e02ff */
[C---:B0-----:R-:W-:Y:S01]  /*45f30*/  IMAD R8, R4.reuse, 0x17e, RZ ;  /* 0x0000017e04087824 */ /* 0x041fe200078e02ff */
[----:B-1----:R-:W-:Y:S01]  /*45f40*/  IADD3 R6, P5, R5, R2, RZ ;  /* 0x0000000205067210 */ /* 0x002fe20007fbe0ff */
[----:B------:R-:W-:-:S03]  /*45f50*/  IMAD R5, R4, 0xbf, RZ ;  /* 0x000000bf04057824 */ /* 0x000fc600078e02ff */
[----:B------:R-:W-:Y:S02]  /*45f60*/  IADD3 R8, P4, R8, R2, RZ ;  /* 0x0000000208087210 */ /* 0x000fe40007f9e0ff */
[-C--:B------:R-:W-:Y:S02]  /*45f70*/  LEA.HI.X.SX32 R13, R11, R3.reuse, 0x1, P6 ;  /* 0x000000030b0d7211 */ /* 0x080fe400030f0eff */
[----:B------:R-:W-:Y:S01]  /*45f80*/  LEA.HI.X.SX32 R9, R5, R3, 0x1, P4 ;  /* 0x0000000305097211 */ /* 0x000fe200020f0eff */
[C---:B------:R-:W-:Y:S02]  /*45f90*/  IMAD R10, R4.reuse, 0x182, RZ ;  /* 0x00000182040a7824 */ /* 0x040fe400078e02ff */
[----:B------:R-:W-:Y:S02]  /*45fa0*/  STL.64 [R1+0x48], R12 ;  /* 0x0000480c01007387 */ /* 0x000fe40000100a00 */
[----:B------:R0:W-:Y:S02]  /*45fb0*/  STL.64 [R1+0x40], R8 ;  /* 0x0000400801007387 */ /* 0x0001e40000100a00 */
[----:B------:R-:W-:-:S02]  /*45fc0*/  IMAD R5, R4, 0x186, RZ ;  /* 0x0000018604057824 */ /* 0x000fc400078e02ff */
[----:B0-----:R-:W-:Y:S01]  /*45fd0*/  IMAD R8, R4, 0xc0, RZ ;  /* 0x000000c004087824 */ /* 0x001fe200078e02ff */
[----:B------:R-:W-:Y:S01]  /*45fe0*/  IADD3 R12, P6, R10, R2, RZ ;  /* 0x000000020a0c7210 */ /* 0x000fe20007fde0ff */
[----:B------:R-:W-:-:S03]  /*45ff0*/  IMAD R10, R4, 0x184, RZ ;  /* 0x00000184040a7824 */ /* 0x000fc600078e02ff */
[-C--:B------:R-:W-:Y:S01]  /*46000*/  LEA.HI.X.SX32 R7, R8, R3.reuse, 0x1, P5 ;  /* 0x0000000308077211 */ /* 0x080fe200028f0eff */
[-C--:B------:R-:W-:Y:S02]  /*46010*/  IADD3 R8, P5, R5, R2.reuse, RZ ;  /* 0x0000000205087210 */ /* 0x080fe40007fbe0ff */
[----:B------:R-:W-:Y:S01]  /*46020*/  IMAD R5, R4, 0xc2, RZ ;  /* 0x000000c204057824 */ /* 0x000fe200078e02ff */
[----:B------:R-:W-:Y:S01]  /*46030*/  IADD3 R10, P4, R10, R2, RZ ;  /* 0x000000020a0a7210 */ /* 0x000fe20007f9e0ff */
[----:B------:R0:W-:Y:S03]  /*46040*/  STL.64 [R1+0x38], R6 ;  /* 0x0000380601007387 */ /* 0x0001e60000100a00 */
[----:B------:R-:W-:-:S05]  /*46050*/  LEA.HI.X.SX32 R11, R5, R3, 0x1, P4 ;  /* 0x00000003050b7211 */ /* 0x000fca00020f0eff */
[----:B------:R1:W-:Y:S01]  /*46060*/  STL.64 [R1+0x28], R10 ;  /* 0x0000280a01007387 */ /* 0x0003e20000100a00 */
[C---:B0-----:R-:W-:Y:S02]  /*46070*/  IMAD R6, R4.reuse, 0xc1, RZ ;  /* 0x000000c104067824 */ /* 0x041fe400078e02ff */
[----:B------:R-:W-:-:S03]  /*46080*/  IMAD R7, R4, 0x188, RZ ;  /* 0x0000018804077824 */ /* 0x000fc600078e02ff */
[-C--:B------:R-:W-:Y:S01]  /*46090*/  LEA.HI.X.SX32 R13, R6, R3.reuse, 0x1, P6 ;  /* 0x00000003060d7211 */ /* 0x080fe200030f0eff */
[C---:B-1----:R-:W-:Y:S02]  /*460a0*/  IMAD R11, R4.reuse, 0x18a, RZ ;  /* 0x0000018a040b7824 */ /* 0x042fe400078e02ff */
[C---:B------:R-:W-:Y:S02]  /*460b0*/  IMAD R10, R4.reuse, 0xc3, RZ ;  /* 0x000000c3040a7824 */ /* 0x040fe400078e02ff */
[----:B------:R0:W-:Y:S01]  /*460c0*/  STL.64 [R1+0x30], R12 ;  /* 0x0000300c01007387 */ /* 0x0001e20000100a00 */
[----:B------:R-:W-:Y:S02]  /*460d0*/  IMAD R5, R4, 0x18c, RZ ;  /* 0x0000018c04057824 */ /* 0x000fe400078e02ff */
[-C--:B------:R-:W-:Y:S02]  /*460e0*/  LEA.HI.X.SX32 R9, R10, R3.reuse, 0x1, P5 ;  /* 0x000000030a097211 */ /* 0x080fe400028f0eff */
[-C--:B------:R-:W-:Y:S01]  /*460f0*/  IADD3 R6, P6, R7, R2.reuse, RZ ;  /* 0x0000000207067210 */ /* 0x080fe20007fde0ff */
[----:B------:R-:W-:Y:S01]  /*46100*/  MOV R10, c[0x0][0x1c8] ;  /* 0x00007200000a7a02 */ /* 0x000fe20000000f00 */
[----:B0-----:R-:W-:Y:S01]  /*46110*/  IADD3 R12, P4, R11, R2, RZ ;  /* 0x000000020b0c7210 */ /* 0x001fe20007f9e0ff */
[C---:B------:R-:W-:Y:S01]  /*46120*/  IMAD R11, R4.reuse, 0xc4, RZ ;  /* 0x000000c4040b7824 */ /* 0x040fe200078e02ff */
[----:B------:R0:W-:Y:S04]  /*46130*/  STL.64 [R1+0x20], R8 ;  /* 0x0000200801007387 */ /* 0x0001e80000100a00 */
[-C--:B------:R-:W-:Y:S01]  /*46140*/  LEA.HI.X.SX32 R7, R11, R3.reuse, 0x1, P6 ;  /* 0x000000030b077211 */ /* 0x080fe200030f0eff */
[----:B------:R-:W-:Y:S01]  /*46150*/  IMAD R11, R4, 0x190, RZ ;  /* 0x00000190040b7824 */ /* 0x000fe200078e02ff */
[----:B------:R-:W-:-:S02]  /*46160*/  LEA.HI.X.SX32 R13, R14, R3, 0x1, P4 ;  /* 0x000000030e0d7211 */ /* 0x000fc400020f0eff */
[-C--:B0-----:R-:W-:Y:S01]  /*46170*/  IADD3 R8, P5, R5, R2.reuse, RZ ;  /* 0x0000000205087210 */ /* 0x081fe20007fbe0ff */
[----:B------:R-:W-:Y:S02]  /*46180*/  IMAD R5, R4, 0x18e, RZ ;  /* 0x0000018e04057824 */ /* 0x000fe400078e02ff */
[----:B------:R-:W-:Y:S01]  /*46190*/  IMAD R4, R10, 0xc6, RZ ;  /* 0x000000c60a047824 */ /* 0x000fe200078e02ff */
[----:B------:R0:W-:Y:S04]  /*461a0*/  STL.64 [R1+0x18], R6 ;  /* 0x0000180601007387 */ /* 0x0001e80000100a00 */
[----:B------:R-:W-:Y:S01]  /*461b0*/  LEA.HI.X.SX32 R9, R4, R3, 0x1, P5 ;  /* 0x0000000304097211 */ /* 0x000fe200028f0eff */
[----:B------:R-:W-:Y:S01]  /*461c0*/  STL.64 [R1+0x10], R12 ;  /* 0x0000100c01007387 */ /* 0x000fe20000100a00 */
[----:B0-----:R-:W-:Y:S01]  /*461d0*/  IADD3 R6, P6, R5, R2, RZ ;  /* 0x0000000205067210 */ /* 0x001fe20007fde0ff */
[----:B------:R-:W-:-:S02]  /*461e0*/  IMAD.MOV.U32 R5, RZ, RZ, c[0x0][0x1c8] ;  /* 0x00007200ff057624 */ /* 0x000fc400078e00ff */
[----:B------:R0:W-:Y:S02]  /*461f0*/  STL.64 [R1+0x8], R8 ;  /* 0x0000080801007387 */ /* 0x0001e40000100a00 */
[----:B------:R-:W-:Y:S01]  /*46200*/  IMAD R4, R5, 0x194, RZ ;  /* 0x0000019405047824 */ /* 0x000fe200078e02ff */
[----:B------:R-:W-:Y:S01]  /*46210*/  IADD3 R28, P4, R11, R2, RZ ;  /* 0x000000020b1c7210 */ /* 0x000fe20007f9e0ff */
[C---:B0-----:R-:W-:Y:S02]  /*46220*/  IMAD R8, R5.reuse, 0xc7, RZ ;  /* 0x000000c705087824 */ /* 0x041fe400078e02ff */
[----:B------:R-:W-:-:S03]  /*46230*/  IMAD R5, R5, 0xc8, RZ ;  /* 0x000000c805057824 */ /* 0x000fc600078e02ff */
[-C--:B------:R-:W-:Y:S01]  /*46240*/  LEA.HI.X.SX32 R7, R8, R3.reuse, 0x1, P6 ;  /* 0x0000000308077211 */ /* 0x080fe200030f0eff */
[----:B------:R-:W-:Y:S01]  /*46250*/  IADD3 R26, P6, R4, R2, RZ ;  /* 0x00000002041a7210 */ /* 0x000fe20007fde0ff */
[----:B------:R-:W-:Y:S01]  /*46260*/  MOV R4, c[0x0][0x1c8] ;  /* 0x0000720000047a02 */ /* 0x000fe20000000f00 */
[----:B------:R-:W-:Y:S01]  /*46270*/  IMAD R10, R10, 0x192, RZ ;  /* 0x000001920a0a7824 */ /* 0x000fe200078e02ff */
[----:B------:R-:W-:-:S03]  /*46280*/  LEA.HI.X.SX32 R29, R5, R3, 0x1, P4 ;  /* 0x00000003051d7211 */ /* 0x000fc600020f0eff */
[C---:B------:R-:W-:Y:S02]  /*46290*/  IMAD R5, R4.reuse, 0x196, RZ ;  /* 0x0000019604057824 */ /* 0x040fe400078e02ff */
[----:B------:R-:W-:Y:S01]  /*462a0*/  IMAD R4, R4, 0xc9, RZ ;  /* 0x000000c904047824 */ /* 0x000fe200078e02ff */
[----:B------:R-:W-:-:S04]  /*462b0*/  IADD3 R22, P5, R10, R2, RZ ;  /* 0x000000020a167210 */ /* 0x000fc80007fbe0ff */
[----:B------:R-:W-:Y:S01]  /*462c0*/  LEA.HI.X.SX32 R23, R4, R3, 0x1, P5 ;  /* 0x0000000304177211 */ /* 0x000fe200028f0eff */
[----:B------:R-:W-:Y:S01]  /*462d0*/  MOV R4, c[0x0][0x1c8] ;  /* 0x0000720000047a02 */ /* 0x000fe20000000f00 */
[----:B------:R-:W-:Y:S01]  /*462e0*/  IADD3 R24, P4, R5, R2, RZ ;  /* 0x0000000205187210 */ /* 0x000fe20007f9e0ff */
[----:B------:R0:W-:Y:S03]  /*462f0*/  STL.64 [R1], R6 ;  /* 0x0000000601007387 */ /* 0x0001e60000100a00 */
[----:B------:R-:W-:-:S05]  /*46300*/  IMAD R5, R4, 0xca, RZ ;  /* 0x000000ca04057824 */ /* 0x000fca00078e02ff */
[----:B------:R-:W-:Y:S01]  /*46310*/  LEA.HI.X.SX32 R27, R5, R3, 0x1, P6 ;  /* 0x00000003051b7211 */ /* 0x000fe200030f0eff */
[C---:B0-----:R-:W-:Y:S02]  /*46320*/  IMAD R7, R4.reuse, 0x198, RZ ;  /* 0x0000019804077824 */ /* 0x041fe400078e02ff */
[----:B------:R-:W-:-:S03]  /*46330*/  IMAD R5, R4, 0xcb, RZ ;  /* 0x000000cb04057824 */ /* 0x000fc600078e02ff */
[----:B------:R-:W-:Y:S01]  /*46340*/  IADD3 R20, P5, R7, R2, RZ ;  /* 0x0000000207147210 */ /* 0x000fe20007fbe0ff */
[C---:B------:R-:W-:Y:S01]  /*46350*/  IMAD R7, R4.reuse, 0x19a, RZ ;  /* 0x0000019a04077824 */ /* 0x040fe200078e02ff */
[----:B------:R-:W-:Y:S01]  /*46360*/  LEA.HI.X.SX32 R25, R5, R3, 0x1, P4 ;  /* 0x0000000305197211 */ /* 0x000fe200020f0eff */
[----:B------:R-:W-:-:S03]  /*46370*/  IMAD R5, R4, 0xcc, RZ ;  /* 0x000000cc04057824 */ /* 0x000fc600078e02ff */
[----:B------:R-:W-:Y:S01]  /*46380*/  IADD3 R14, P6, R7, R2, RZ ;  /* 0x00000002070e7210 */ /* 0x000fe20007fde0ff */
[C---:B------:R-:W-:Y:S01]  /*46390*/  IMAD R7, R4.reuse, 0x19c, RZ ;  /* 0x0000019c04077824 */ /* 0x040fe200078e02ff */
[----:B------:R-:W-:Y:S01]  /*463a0*/  LEA.HI.X.SX32 R21, R5, R3, 0x1, P5 ;  /* 0x0000000305157211 */ /* 0x000fe200028f0eff */
[----:B------:R-:W-:-:S03]  /*463b0*/  IMAD R5, R4, 0xcd, RZ ;  /* 0x000000cd04057824 */ /* 0x000fc600078e02ff */
[-C--:B------:R-:W-:Y:S01]  /*463c0*/  IADD3 R18, P4, R7, R2.reuse, RZ ;  /* 0x0000000207127210 */ /* 0x080fe20007f9e0ff */
[C---:B------:R-:W-:Y:S01]  /*463d0*/  IMAD R7, R4.reuse, 0x19e, RZ ;  /* 0x0000019e04077824 */ /* 0x040fe200078e02ff */
[-C--:B------:R-:W-:Y:S01]  /*463e0*/  LEA.HI.X.SX32 R15, R5, R3.reuse, 0x1, P6 ;  /* 0x00000003050f7211 */ /* 0x080fe200030f0eff */
[----:B------:R-:W-:Y:S01]  /*463f0*/  STL [R1+0xdf8], R28 ;  /* 0x000df81c01007387 */ /* 0x000fe20000100800 */
[C---:B------:R-:W-:Y:S02]  /*46400*/  IMAD R5, R4.reuse, 0xce, RZ ;  /* 0x000000ce04057824 */ /* 0x040fe400078e02ff */
[----:B------:R-:W-:Y:S01]  /*46410*/  STL [R1+0xe28], R28 ;  /* 0x000e281c01007387 */ /* 0x000fe20000100800 */
[-C--:B------:R-:W-:Y:S01]  /*46420*/  IADD3 R16, P5, R7, R2.reuse, RZ ;  /* 0x0000000207107210 */ /* 0x080fe20007fbe0ff */
[----:B------:R-:W-:Y:S01]  /*46430*/  STL [R1+0xe50], R28 ;  /* 0x000e501c01007387 */ /* 0x000fe20000100800 */
[C---:B------:R-:W-:Y:S02]  /*46440*/  IMAD R7, R4.reuse, 0x1a0, RZ ;  /* 0x000001a004077824 */ /* 0x040fe400078e02ff */
[----:B------:R-:W-:Y:S02]  /*46450*/  STL [R1+0xdec], R29 ;  /* 0x000dec1d01007387 */ /* 0x000fe40000100800 */
[----:B------:R-:W-:Y:S01]  /*46460*/  STL [R1+0xe08], R22 ;  /* 0x000e081601007387 */ /* 0x000fe20000100800 */
[----:B------:R-:W-:Y:S01]  /*46470*/  STL [R1+0xde8], R23 ;  /* 0x000de81701007387 */ /* 0x000fe20000100800 */
[----:B------:R-:W-:Y:S01]  /*46480*/  LEA.HI.X.SX32 R19, R5, R3, 0x1, P4 ;  /* 0x0000000305137211 */ /* 0x000fe200020f0eff */
[----:B------:R-:W-:Y:S02]  /*46490*/  STL [R1+0xec8], R23 ;  /* 0x000ec81701007387 */ /* 0x000fe40000100800 */
[C---:B------:R-:W-:Y:S01]  /*464a0*/  IMAD R5, R4.reuse, 0xcf, RZ ;  /* 0x000000cf04057824 */ /* 0x040fe200078e02ff */
[----:B------:R-:W-:Y:S01]  /*464b0*/  STL [R1+0xef0], R23 ;  /* 0x000ef01701007387 */ /* 0x000fe20000100800 */
[----:B------:R-:W-:Y:S01]  /*464c0*/  IADD3 R10, P6, R7, R2, RZ ;  /* 0x00000002070a7210 */ /* 0x000fe20007fde0ff */
[----:B------:R-:W-:Y:S02]  /*464d0*/  STL [R1+0xde4], R27 ;  /* 0x000de41b01007387 */ /* 0x000fe40000100800 */
[C---:B------:R-:W-:Y:S01]  /*464e0*/  IMAD R7, R4.reuse, 0x1a2, RZ ;  /* 0x000001a204077824 */ /* 0x040fe200078e02ff */
[----:B------:R-:W-:Y:S01]  /*464f0*/  STL.64 [R1+0xdf0], R26 ;  /* 0x000df01a01007387 */ /* 0x000fe20000100a00 */
[----:B------:R-:W-:Y:S02]  /*46500*/  STL [R1+0xe38], R24 ;  /* 0x000e381801007387 */ /* 0x000fe40000100800 */
[----:B------:R-:W-:-:S02]  /*46510*/  IMAD R6, R4, 0x1a4, RZ ;  /* 0x000001a404067824 */ /* 0x000fc400078e02ff */
[----:B------:R-:W-:Y:S01]  /*46520*/  STL [R1+0xde0], R25 ;  /* 0x000de01901007387 */ /* 0x000fe20000100800 */
[----:B------:R-:W-:Y:S01]  /*46530*/  LEA.HI.X.SX32 R17, R5, R3, 0x1, P5 ;  /* 0x0000000305117211 */ /* 0x000fe200028f0eff */
[----:B------:R0:W-:Y:S01]  /*46540*/  STL.64 [R1+0xe00], R20 ;  /* 0x000e001401007387 */ /* 0x0001e20000100a00 */
[----:B------:R-:W-:Y:S01]  /*46550*/  IMAD R5, R4, 0xd0, RZ ;  /* 0x000000d004057824 */ /* 0x000fe200078e02ff */
[----:B------:R-:W-:Y:S01]  /*46560*/  IADD3 R8, P5, R6, R2, RZ ;  /* 0x0000000206087210 */ /* 0x000fe20007fbe0ff */
[----:B------:R-:W-:-:S03]  /*46570*/  IMAD R6, R4, 0x1a6, RZ ;  /* 0x000001a604067824 */ /* 0x000fc600078e02ff */
[----:B------:R-:W-:Y:S01]  /*46580*/  LEA.HI.X.SX32 R11, R5, R3, 0x1, P6 ;  /* 0x00000003050b7211 */ /* 0x000fe200030f0eff */
[----:B------:R-:W-:Y:S01]  /*46590*/  MOV R5, c[0x0][0x1c8] ;  /* 0x0000720000057a02 */ /* 0x000fe20000000f00 */
[-C--:B0-----:R-:W-:Y:S01]  /*465a0*/  IADD3 R20, P4, R7, R2.reuse, RZ ;  /* 0x0000000207147210 */ /* 0x081fe20007f9e0ff */
[----:B------:R-:W-:Y:S01]  /*465b0*/  IMAD.MOV.U32 R7, RZ, RZ, c[0x0][0x1c8] ;  /* 0x00007200ff077624 */ /* 0x000fe200078e00ff */
[----:B------:R-:W-:-:S03]  /*465c0*/  IADD3 R12, P6, R6, R2, RZ ;  /* 0x00000002060c7210 */ /* 0x000fc60007fde0ff */
[C---:B------:R-:W-:Y:S02]  /*465d0*/  IMAD R4, R7.reuse, 0xd1, RZ ;  /* 0x000000d107047824 */ /* 0x040fe400078e02ff */
[----:B------:R-:W-:Y:S02]  /*465e0*/  IMAD R6, R7, 0x1a8, RZ ;  /* 0x000001a807067824 */ /* 0x000fe400078e02ff */
[C---:B------:R-:W-:Y:S01]  /*465f0*/  IMAD R7, R5.reuse, 0xd2, RZ ;  /* 0x000000d205077824 */ /* 0x040fe200078e02ff */
[----:B------:R-:W-:Y:S01]  /*46600*/  STL.64 [R1+0xe10], R14 ;  /* 0x000e100e01007387 */ /* 0x000fe20000100a00 */
[----:B------:R-:W-:Y:S01]  /*46610*/  IMAD R5, R5, 0x1aa, RZ ;  /* 0x000001aa05057824 */ /* 0x000fe200078e02ff */
[-C--:B------:R-:W-:Y:S01]  /*46620*/  LEA.HI.X.SX32 R21, R4, R3.reuse, 0x1, P4 ;  /* 0x0000000304157211 */ /* 0x080fe200020f0eff */
[----:B------:R-:W-:Y:S01]  /*46630*/  MOV R4, c[0x0][0x1c8] ;  /* 0x0000720000047a02 */ /* 0x000fe20000000f00 */
[----:B------:R-:W-:Y:S01]  /*46640*/  STL.64 [R1+0xe18], R18 ;  /* 0x000e181201007387 */ /* 0x000fe20000100a00 */
[----:B------:R-:W-:Y:S02]  /*46650*/  STL.64 [R1+0xe20], R16 ;  /* 0x000e201001007387 */ /* 0x000fe40000100a00 */
[----:B------:R0:W-:Y:S01]  /*46660*/  STL.64 [R1+0xe30], R10 ;  /* 0x000e300a01007387 */ /* 0x0001e20000100a00 */
[----:B------:R-:W-:Y:S01]  /*46670*/  LEA.HI.X.SX32 R9, R7, R3, 0x1, P5 ;  /* 0x0000000307097211 */ /* 0x000fe200028f0eff */
[----:B------:R-:W-:Y:S01]  /*46680*/  IMAD R28, R4, 0xd3, RZ ;  /* 0x000000d3041c7824 */ /* 0x000fe200078e02ff */
[----:B------:R-:W-:Y:S03]  /*46690*/  STL.64 [R1+0x178], R20 ;  /* 0x0001781401007387 */ /* 0x000fe60000100a00 */
[----:B------:R1:W-:Y:S01]  /*466a0*/  STL.64 [R1+0xe40], R8 ;  /* 0x000e400801007387 */ /* 0x0003e20000100a00 */
[-C--:B0-----:R-:W-:Y:S01]  /*466b0*/  IADD3 R10, P4, R6, R2.reuse, RZ ;  /* 0x00000002060a7210 */ /* 0x081fe20007f9e0ff */
[----:B------:R-:W-:-:S02]  /*466c0*/  IADD3 R6, P5, R5, R2, RZ ;  /* 0x0000000205067210 */ /* 0x000fc40007fbe0ff */
[----:B------:R-:W-:Y:S01]  /*466d0*/  IMAD R5, R4, 0x1ac, RZ ;  /* 0x000001ac04057824 */ /* 0x000fe200078e02ff */
[----:B------:R-:W-:Y:S01]  /*466e0*/  LEA.HI.X.SX32 R13, R28, R3, 0x1, P6 ;  /* 0x000000031c0d7211 */ /* 0x000fe200030f0eff */
[----:B------:R-:W-:-:S03]  /*466f0*/  IMAD R29, R4, 0xd4, RZ ;  /* 0x000000d4041d7824 */ /* 0x000fc600078e02ff */
[-C--:B-1----:R-:W-:Y:S01]  /*46700*/  IADD3 R8, P6, R5, R2.reuse, RZ ;  /* 0x0000000205087210 */ /* 0x082fe20007fde0ff */
[C---:B------:R-:W-:Y:S02]  /*46710*/  IMAD R5, R4.reuse, 0xd5, RZ ;  /* 0x000000d504057824 */ /* 0x040fe400078e02ff */
[C---:B------:R-:W-:Y:S01]  /*46720*/  IMAD R28, R4.reuse, 0x1ae, RZ ;  /* 0x000001ae041c7824 */ /* 0x040fe200078e02ff */
[----:B------:R0:W-:Y:S01]  /*46730*/  STL.64 [R1+0xe48], R12 ;  /* 0x000e480c01007387 */ /* 0x0001e20000100a00 */
[-C--:B------:R-:W-:Y:S02]  /*46740*/  LEA.HI.X.SX32 R11, R29, R3.reuse, 0x1, P4 ;  /* 0x000000031d0b7211 */ /* 0x080fe400020f0eff */
[-C--:B------:R-:W-:Y:S01]  /*46750*/  LEA.HI.X.SX32 R7, R5, R3.reuse, 0x1, P5 ;  /* 0x0000000305077211 */ /* 0x080fe200028f0eff */
[C---:B------:R-:W-:Y:S02]  /*46760*/  IMAD R5, R4.reuse, 0xd6, RZ ;  /* 0x000000d604057824 */ /* 0x040fe400078e02ff */
[----:B------:R-:W-:Y:S01]  /*46770*/  IMAD R29, R4, 0x1b2, RZ ;  /* 0x000001b2041d7824 */ /* 0x000fe200078e02ff */
[----:B------:R1:W-:Y:S01]  /*46780*/  STL.64 [R1+0x180], R10 ;  /* 0x0001800a01007387 */ /* 0x0003e20000100a00 */
[-C--:B0-----:R-:W-:Y:S01]  /*46790*/  IADD3 R12, P4, R28, R2.reuse, RZ ;  /* 0x000000021c0c7210 */ /* 0x081fe20007f9e0ff */
[----:B------:R-:W-:Y:S01]  /*467a0*/  IMAD R28, R4, 0x1b0, RZ ;  /* 0x000001b0041c7824 */ /* 0x000fe200078e02ff */
[----:B------:R-:W-:Y:S01]  /*467b0*/  LEA.HI.X.SX32 R9, R5, R3, 0x1, P6 ;  /* 0x0000000305097211 */ /* 0x000fe200030f0eff */
[----:B------:R-:W-:Y:S03]  /*467c0*/  STL.64 [R1+0xe58], R6 ;  /* 0x000e580601007387 */ /* 0x000fe60000100a00 */
[----:B-1----:R-:W-:Y:S01]  /*467d0*/  IADD3 R10, P5, R28, R2, RZ ;  /* 0x000000021c0a7210 */ /* 0x002fe20007fbe0ff */
[C---:B------:R-:W-:Y:S01]  /*467e0*/  IMAD R28, R4.reuse, 0xd7, RZ ;  /* 0x000000d7041c7824 */ /* 0x040fe200078e02ff */
[----:B------:R0:W-:Y:S01]  /*467f0*/  STL.64 [R1+0x250], R8 ;  /* 0x0002500801007387 */ /* 0x0001e20000100a00 */
[----:B------:R-:W-:-:S03]  /*46800*/  IMAD R5, R4, 0x1b4, RZ ;  /* 0x000001b404057824 */ /* 0x000fc600078e02ff */
[-C--:B------:R-:W-:Y:S01]  /*46810*/  LEA.HI.X.SX32 R13, R28, R3.reuse, 0x1, P4 ;  /* 0x000000031c0d7211 */ /* 0x080fe200020f0eff */
[C---:B------:R-:W-:Y:S01]  /*46820*/  IMAD R28, R4.reuse, 0x1b6, RZ ;  /* 0x000001b6041c7824 */ /* 0x040fe200078e02ff */
[----:B0-----:R-:W-:Y:S01]  /*46830*/  IADD3 R8, P6, R29, R2, RZ ;  /* 0x000000021d087210 */ /* 0x001fe20007fde0ff */
[C---:B------:R-:W-:Y:S02]  /*46840*/  IMAD R29, R4.reuse, 0xd8, RZ ;  /* 0x000000d8041d7824 */ /* 0x040fe400078e02ff */
[----:B------:R0:W-:Y:S03]  /*46850*/  STL.64 [R1+0x248], R12 ;  /* 0x0002480c01007387 */ /* 0x0001e60000100a00 */
[----:B------:R-:W-:Y:S01]  /*46860*/  LEA.HI.X.SX32 R11, R29, R3, 0x1, P5 ;  /* 0x000000031d0b7211 */ /* 0x000fe200028f0eff */
[----:B------:R-:W-:-:S04]  /*46870*/  IMAD R29, R4, 0x1b8, RZ ;  /* 0x000001b8041d7824 */ /* 0x000fc800078e02ff */
[----:B------:R1:W-:Y:S01]  /*46880*/  STL.64 [R1+0x240], R10 ;  /* 0x0002400a01007387 */ /* 0x0003e20000100a00 */
[----:B0-----:R-:W-:Y:S01]  /*46890*/  IADD3 R12, P4, R5, R2, RZ ;  /* 0x00000002050c7210 */ /* 0x001fe20007f9e0ff */
[----:B------:R-:W-:-:S05]  /*468a0*/  IMAD R5, R4, 0xd9, RZ ;  /* 0x000000d904057824 */ /* 0x000fca00078e02ff */
[-C--:B------:R-:W-:Y:S02]  /*468b0*/  LEA.HI.X.SX32 R9, R5, R3.reuse, 0x1, P6 ;  /* 0x0000000305097211 */ /* 0x080fe400030f0eff */
[----:B-1----:R-:W-:Y:S01]  /*468c0*/  IADD3 R10, P5, R28, R2, RZ ;  /* 0x000000021c0a7210 */ /* 0x002fe20007fbe0ff */
[C---:B------:R-:W-:Y:S02]  /*468d0*/  IMAD R28, R4.reuse, 0xda, RZ ;  /* 0x000000da041c7824 */ /* 0x040fe400078e02ff */
[----:B------:R-:W-:Y:S01]  /*468e0*/  IMAD R5, R4, 0x1ba, RZ ;  /* 0x000001ba04057824 */ /* 0x000fe200078e02ff */
[----:B------:R0:W-:Y:S02]  /*468f0*/  STL.64 [R1+0x238], R8 ;  /* 0x0002380801007387 */ /* 0x0001e40000100a00 */
        /* <DEDUP_REMOVED lines=8> */
[C---:B------:R-:W-:Y:S01]  /*46980*/  IMAD R29, R4.reuse, 0x1be, RZ ;  /* 0x000001be041d7824 */ /* 0x040fe200078e02ff */
        /* <DEDUP_REMOVED lines=107> */
[-C--:B-1----:R-:W-:Y:S01]  /*47040*/  IADD3 R10, P5, R28, R2.reuse, RZ ;  /* 0x000000021c0a7210 */ /* 0x082fe20007fbe0ff */
[----:B------:R-:W-:Y:S02]  /*47050*/  IMAD R28, R4, 0xf2, RZ ;  /* 0x000000f2041c7824 */ /* 0x000fe400078e02ff */
[----:B------:R-:W-:Y:S01]  /*47060*/  IMAD.MOV.U32 R5, RZ, RZ, c[0x0][0x1c8] ;  /* 0x00007200ff057624 */ /* 0x000fe200078e00ff */
[----:B------:R0:W-:Y:S01]  /*47070*/  STL.64 [R1+0x290], R8 ;  /* 0x0002900801007387 */ /* 0x0001e20000100a00 */
[----:B------:R-:W2:Y:S01]  /*47080*/  LDL.LU R19, [R1+0x37c] ;  /* 0x00037c0001137983 */ /* 0x000ea20000300800 */
[----:B------:R-:W-:Y:S01]  /*47090*/  LEA.HI.X.SX32 R13, R28, R3, 0x1, P4 ;  /* 0x000000031c0d7211 */ /* 0x000fe200020f0eff */
[C---:B------:R-:W-:Y:S01]  /*470a0*/  IMAD R28, R4.reuse, 0xf3, RZ ;  /* 0x000000f3041c7824 */ /* 0x040fe200078e02ff */
[----:B0-----:R-:W-:Y:S01]  /*470b0*/  IADD3 R8, P6, R29, R2, RZ ;  /* 0x000000021d087210 */ /* 0x001fe20007fde0ff */
[----:B------:R-:W-:-:S02]  /*470c0*/  IMAD R29, R4, 0x1ea, RZ ;  /* 0x000001ea041d7824 */ /* 0x000fc400078e02ff */
[C---:B------:R-:W-:Y:S02]  /*470d0*/  IMAD R4, R5.reuse, 0x1ec, RZ ;  /* 0x000001ec05047824 */ /* 0x040fe400078e02ff */
[----:B------:R-:W-:Y:S01]  /*470e0*/  IMAD R5, R5, 0xf4, RZ ;  /* 0x000000f405057824 */ /* 0x000fe200078e02ff */
[-C--:B------:R-:W-:Y:S01]  /*470f0*/  LEA.HI.X.SX32 R11, R28, R3.reuse, 0x1, P5 ;  /* 0x000000031c0b7211 */ /* 0x080fe200028f0eff */
[----:B------:R0:W-:Y:S03]  /*47100*/  STL.64 [R1+0x2a8], R12 ;  /* 0x0002a80c01007387 */ /* 0x0001e60000100a00 */
[----:B------:R-:W-:Y:S01]  /*47110*/  LEA.HI.X.SX32 R9, R5, R3, 0x1, P6 ;  /* 0x0000000305097211 */ /* 0x000fe200030f0eff */
[----:B------:R1:W-:Y:S01]  /*47120*/  STL.64 [R1+0x2c0], R10 ;  /* 0x0002c00a01007387 */ /* 0x0003e20000100a00 */
[----:B0-----:R-:W-:-:S03]  /*47130*/  IADD3 R12, P4, R29, R2, RZ ;  /* 0x000000021d0c7210 */ /* 0x001fc60007f9e0ff */
[----:B------:R-:W3:Y:S01]  /*47140*/  LDL.LU R29, [R1+0x36c] ;  /* 0x00036c00011d7983 */ /* 0x000ee20000300800 */
[----:B------:R-:W4:Y:S02]  /*47150*/  LDL.LU.64 R20, [R1+0x170] ;  /* 0x0001700001147983 */ /* 0x000f240000300a00 */
[----:B------:R-:W5:Y:S02]  /*47160*/  LDL.LU.64 R24, [R1+0x168] ;  /* 0x0001680001187983 */ /* 0x000f640000300a00 */
[----:B------:R0:W-:Y:S01]  /*47170*/  STL.64 [R1+0x2b8], R8 ;  /* 0x0002b80801007387 */ /* 0x0001e20000100a00 */
[----:B------:R-:W5:Y:S01]  /*47180*/  LDL.LU.64 R26, [R1+0x160] ;  /* 0x00016000011a7983 */ /* 0x000f620000300a00 */
[----:B------:R-:W5:Y:S02]  /*47190*/  LDL.LU R28, [R1+0x35c] ;  /* 0x00035c00011c7983 */ /* 0x000f640000300800 */
[----:B------:R-:W5:Y:S01]  /*471a0*/  LDL.LU.64 R22, [R1+0x158] ;  /* 0x0001580001167983 */ /* 0x000f620000300a00 */
[----:B-1----:R-:W-:Y:S01]  /*471b0*/  IADD3 R10, P5, R4, R2, RZ ;  /* 0x00000002040a7210 */ /* 0x002fe20007fbe0ff */
[----:B------:R-:W-:-:S05]  /*471c0*/  MOV R4, c[0x0][0x1c8] ;  /* 0x0000720000047a02 */ /* 0x000fca0000000f00 */
[C---:B------:R-:W-:Y:S02]  /*471d0*/  IMAD R18, R4.reuse, 0xf5, RZ ;  /* 0x000000f504127824 */ /* 0x040fe400078e02ff */
[C---:B------:R-:W-:Y:S02]  /*471e0*/  IMAD R5, R4.reuse, 0x1ee, RZ ;  /* 0x000001ee04057824 */ /* 0x040fe400078e02ff */
[----:B------:R-:W-:Y:S01]  /*471f0*/  IMAD R15, R4, 0x1f0, RZ ;  /* 0x000001f0040f7824 */ /* 0x000fe200078e02ff */
[-C--:B------:R-:W-:Y:S02]  /*47200*/  LEA.HI.X.SX32 R13, R18, R3.reuse, 0x1, P4 ;  /* 0x00000003120d7211 */ /* 0x080fe400020f0eff */
[----:B0-----:R-:W-:Y:S01]  /*47210*/  IADD3 R8, P6, R5, R2, RZ ;  /* 0x0000000205087210 */ /* 0x001fe20007fde0ff */
[C---:B------:R-:W-:Y:S02]  /*47220*/  IMAD R5, R4.reuse, 0xf6, RZ ;  /* 0x000000f604057824 */ /* 0x040fe400078e02ff */
[----:B------:R0:W-:Y:S03]  /*47230*/  STL.64 [R1+0x2b0], R12 ;  /* 0x0002b00c01007387 */ /* 0x0001e60000100a00 */
[----:B------:R-:W-:Y:S01]  /*47240*/  LEA.HI.X.SX32 R11, R5, R3, 0x1, P5 ;  /* 0x00000003050b7211 */ /* 0x000fe200028f0eff */
[----:B------:R-:W-:-:S02]  /*47250*/  IMAD R5, R4, 0x1f4, RZ ;  /* 0x000001f404057824 */ /* 0x000fc400078e02ff */
[C---:B------:R-:W-:Y:S01]  /*47260*/  IMAD R18, R4.reuse, 0x1f2, RZ ;  /* 0x000001f204127824 */ /* 0x040fe200078e02ff */
[----:B0-----:R-:W-:Y:S01]  /*47270*/  IADD3 R12, P4, R15, R2, RZ ;  /* 0x000000020f0c7210 */ /* 0x001fe20007f9e0ff */
[----:B------:R-:W-:Y:S01]  /*47280*/  IMAD R15, R4, 0xf7, RZ ;  /* 0x000000f7040f7824 */ /* 0x000fe200078e02ff */
[----:B------:R0:W-:Y:S04]  /*47290*/  STL.64 [R1+0x288], R10 ;  /* 0x0002880a01007387 */ /* 0x0001e80000100a00 */
[----:B------:R-:W-:-:S05]  /*472a0*/  LEA.HI.X.SX32 R9, R15, R3, 0x1, P6 ;  /* 0x000000030f097211 */ /* 0x000fca00030f0eff */
[----:B------:R1:W-:Y:S01]  /*472b0*/  STL.64 [R1+0x260], R8 ;  /* 0x0002600801007387 */ /* 0x0003e20000100a00 */
[-C--:B0-----:R-:W-:Y:S01]  /*472c0*/  IADD3 R10, P5, R18, R2.reuse, RZ ;  /* 0x00000002120a7210 */ /* 0x081fe20007fbe0ff */
[C---:B------:R-:W-:Y:S01]  /*472d0*/  IMAD R18, R4.reuse, 0xf8, RZ ;  /* 0x000000f804127824 */ /* 0x040fe200078e02ff */
[----:B-1----:R-:W-:Y:S01]  /*472e0*/  IADD3 R8, P6, R5, R2, RZ ;  /* 0x0000000205087210 */ /* 0x002fe20007fde0ff */
[----:B------:R-:W-:-:S03]  /*472f0*/  IMAD R5, R4, 0xf9, RZ ;  /* 0x000000f904057824 */ /* 0x000fc600078e02ff */
[-C--:B------:R-:W-:Y:S01]  /*47300*/  LEA.HI.X.SX32 R13, R18, R3.reuse, 0x1, P4 ;  /* 0x00000003120d7211 */ /* 0x080fe200020f0eff */
[C---:B------:R-:W-:Y:S01]  /*47310*/  IMAD R15, R4.reuse, 0x1f6, RZ ;  /* 0x000001f6040f7824 */ /* 0x040fe200078e02ff */
[-C--:B------:R-:W-:Y:S01]  /*47320*/  LEA.HI.X.SX32 R11, R5, R3.reuse, 0x1, P5 ;  /* 0x00000003050b7211 */ /* 0x080fe200028f0eff */
[C---:B------:R-:W-:Y:S02]  /*47330*/  IMAD R5, R4.reuse, 0xfa, RZ ;  /* 0x000000fa04057824 */ /* 0x040fe400078e02ff */
[----:B------:R0:W-:Y:S01]  /*47340*/  STL.64 [R1+0x1b0], R12 ;  /* 0x0001b00c01007387 */ /* 0x0001e20000100a00 */
[C---:B------:R-:W-:Y:S02]  /*47350*/  IMAD R18, R4.reuse, 0x1f8, RZ ;  /* 0x000001f804127824 */ /* 0x040fe400078e02ff */
[----:B------:R-:W-:Y:S01]  /*47360*/  IMAD R4, R4, 0x1fa, RZ ;  /* 0x000001fa04047824 */ /* 0x000fe200078e02ff */
[----:B------:R-:W-:Y:S01]  /*47370*/  LEA.HI.X.SX32 R9, R5, R3, 0x1, P6 ;  /* 0x0000000305097211 */ /* 0x000fe200030f0eff */
[----:B------:R1:W-:Y:S01]  /*47380*/  STL.64 [R1+0x1a8], R10 ;  /* 0x0001a80a01007387 */ /* 0x0003e20000100a00 */
[----:B0-----:R-:W-:Y:S01]  /*47390*/  IADD3 R12, P4, R15, R2, RZ ;  /* 0x000000020f0c7210 */ /* 0x001fe20007f9e0ff */
[----:B------:R-:W-:-:S02]  /*473a0*/  MOV R15, c[0x0][0x1c8] ;  /* 0x00007200000f7a02 */ /* 0x000fc40000000f00 */
[----:B------:R0:W-:Y:S01]  /*473b0*/  STL.64 [R1+0x1a0], R8 ;  /* 0x0001a00801007387 */ /* 0x0001e20000100a00 */
[-C--:B-1----:R-:W-:Y:S02]  /*473c0*/  IADD3 R10, P5, R18, R2.reuse, RZ ;  /* 0x00000002120a7210 */ /* 0x082fe40007fbe0ff */
[C---:B------:R-:W-:Y:S02]  /*473d0*/  IMAD R5, R15.reuse, 0xfb, RZ ;  /* 0x000000fb0f057824 */ /* 0x040fe400078e02ff */
[----:B------:R-:W-:Y:S01]  /*473e0*/  IMAD.MOV.U32 R18, RZ, RZ, c[0x0][0x1c8] ;  /* 0x00007200ff127624 */ /* 0x000fe200078e00ff */
[-C--:B0-----:R-:W-:Y:S01]  /*473f0*/  IADD3 R8, P6, R4, R2.reuse, RZ ;  /* 0x0000000204087210 */ /* 0x081fe20007fde0ff */
[C---:B------:R-:W-:Y:S02]  /*47400*/  IMAD R4, R15.reuse, 0x1fc, RZ ;  /* 0x000001fc0f047824 */ /* 0x040fe400078e02ff */
[----:B------:R-:W-:Y:S01]  /*47410*/  IMAD R15, R15, 0xfc, RZ ;  /* 0x000000fc0f0f7824 */ /* 0x000fe200078e02ff */
[----:B------:R-:W-:Y:S01]  /*47420*/  LEA.HI.X.SX32 R13, R5, R3, 0x1, P4 ;  /* 0x00000003050d7211 */ /* 0x000fe200020f0eff */
[----:B------:R-:W-:Y:S01]  /*47430*/  IMAD R5, R18, 0xfd, RZ ;  /* 0x000000fd12057824 */ /* 0x000fe200078e02ff */
[----:B------:R-:W-:-:S02]  /*47440*/  IADD3 R4, P4, R4, R2, RZ ;  /* 0x0000000204047210 */ /* 0x000fc40007f9e0ff */
[-C--:B------:R-:W-:Y:S01]  /*47450*/  LEA.HI.X.SX32 R11, R15, R3.reuse, 0x1, P5 ;  /* 0x000000030f0b7211 */ /* 0x080fe200028f0eff */
[----:B------:R-:W-:Y:S01]  /*47460*/  IMAD R15, R18, 0xfe, RZ ;  /* 0x000000fe120f7824 */ /* 0x000fe200078e02ff */
[----:B------:R-:W-:Y:S01]  /*47470*/  IADD3 R2, P5, R0, R2, RZ ;  /* 0x0000000200027210 */ /* 0x000fe20007fbe0ff */
[----:B------:R-:W-:Y:S01]  /*47480*/  IMAD R0, R18, 0xff, RZ ;  /* 0x000000ff12007824 */ /* 0x000fe200078e02ff */
[-C--:B------:R-:W-:Y:S02]  /*47490*/  LEA.HI.X.SX32 R9, R5, R3.reuse, 0x1, P6 ;  /* 0x0000000305097211 */ /* 0x080fe400030f0eff */
[-C--:B------:R-:W-:Y:S01]  /*474a0*/  LEA.HI.X.SX32 R5, R15, R3.reuse, 0x1, P4 ;  /* 0x000000030f057211 */ /* 0x080fe200020f0eff */
[----:B------:R-:W-:Y:S01]  /*474b0*/  STL.64 [R1+0x198], R12 ;  /* 0x0001980c01007387 */ /* 0x000fe20000100a00 */
[----:B------:R-:W-:Y:S01]  /*474c0*/  LEA.HI.X.SX32 R3, R0, R3, 0x1, P5 ;  /* 0x0000000300037211 */ /* 0x000fe200028f0eff */
[----:B------:R-:W-:Y:S02]  /*474d0*/  STL.64 [R1+0x190], R10 ;  /* 0x0001900a01007387 */ /* 0x000fe40000100a00 */
[----:B------:R-:W-:Y:S01]  /*474e0*/  STL.64 [R1+0xd28], R4 ;  /* 0x000d280401007387 */ /* 0x000fe20000100a00 */
[----:B------:R-:W-:Y:S02]  /*474f0*/  STL.64 [R1+0x188], R8 ;  /* 0x0001880801007387 */ /* 0x000fe40000100a00 */
[----:B------:R-:W-:Y:S02]  /*47500*/  STL.64 [R1+0xd30], R2 ;  /* 0x000d300201007387 */ /* 0x000fe40000100a00 */
[----:B------:R-:W-:Y:S01]  /*47510*/  STL.64 [R1+0xed0], R2 ;  /* 0x000ed00201007387 */ /* 0x000fe20000100a00 */
[----:B--2---:R-:W-:-:S02]  /*47520*/  PRMT R6, R19, 0x7632, R6 ;  /* 0x0000763213067816 */ /* 0x004fc40000000006 */
[----:B---3--:R-:W-:-:S03]  /*47530*/  PRMT R0, R29, 0x7632, R0 ;  /* 0x000076321d007816 */ /* 0x008fc60000000000 */
[----:B----4-:R-:W-:Y:S01]  /*47540*/  STG.E.U16 [R20.64], R6 ;  /* 0x0000000614007986 */ /* 0x010fe2000c101506 */
[----:B-----5:R0:W-:Y:S03]  /*47550*/  STG.E.U16 [R24.64], R29 ;  /* 0x0000001d18007986 */ /* 0x0201e6000c101506 */
[----:B------:R1:W-:Y:S01]  /*47560*/  STG.E.U16 [R26.64], R0 ;  /* 0x000000001a007986 */ /* 0x0003e2000c101506 */
[----:B------:R-:W-:Y:S01]  /*47570*/  PRMT R14, R28, 0x7632, R14 ;  /* 0x000076321c0e7816 */ /* 0x000fe2000000000e */
[----:B------:R2:W-:Y:S02]  /*47580*/  STG.E.U16 [R22.64], R28 ;  /* 0x0000001c16007986 */ /* 0x0005e4000c101506 */
[----:B0-----:R-:W3:Y:S01]  /*47590*/  LDL.LU.64 R24, [R1+0x150] ;  /* 0x0001500001187983 */ /* 0x001ee20000300a00 */
[----:B-1----:R-:W4:Y:S03]  /*475a0*/  LDL.LU.64 R26, [R1+0x148] ;  /* 0x00014800011a7983 */ /* 0x002f260000300a00 */
[----:B--2---:R-:W2:Y:S01]  /*475b0*/  LDL.LU R28, [R1+0x2cc] ;  /* 0x0002cc00011c7983 */ /* 0x004ea20000300800 */
[----:B------:R-:W5:Y:S03]  /*475c0*/  LDL.LU R23, [R1+0x310] ;  /* 0x0003100001177983 */ /* 0x000f660000300800 */
[----:B-----5:R0:W-:Y:S04]  /*475d0*/  STL [R1+0xf10], R23 ;  /* 0x000f101701007387 */ /* 0x0201e80000100800 */
[----:B0-----:R-:W5:Y:S04]  /*475e0*/  LDL.LU R23, [R1+0x320] ;  /* 0x0003200001177983 */ /* 0x001f680000300800 */
[----:B-----5:R0:W-:Y:S04]  /*475f0*/  STL [R1+0xf28], R23 ;  /* 0x000f281701007387 */ /* 0x0201e80000100800 */
[----:B0-----:R-:W5:Y:S04]  /*47600*/  LDL.LU R23, [R1+0x330] ;  /* 0x0003300001177983 */ /* 0x001f680000300800 */
[----:B-----5:R0:W-:Y:S04]  /*47610*/  STL [R1+0xf48], R23 ;  /* 0x000f481701007387 */ /* 0x0201e80000100800 */
[----:B0-----:R-:W5:Y:S01]  /*47620*/  LDL.LU R23, [R1+0x340] ;  /* 0x0003400001177983 */ /* 0x001f620000300800 */
[----:B------:R-:W2:Y:S03]  /*47630*/  LDL.LU.64 R2, [R1+0xf0] ;  /* 0x0000f00001027983 */ /* 0x000ea60000300a00 */
[----:B--2---:R0:W-:Y:S04]  /*47640*/  STL [R1+0xed8], R3 ;  /* 0x000ed80301007387 */ /* 0x0041e80000100800 */
[----:B0-----:R-:W2:Y:S04]  /*47650*/  LDL.LU R3, [R1+0x344] ;  /* 0x0003440001037983 */ /* 0x001ea80000300800 */
[----:B--2---:R0:W-:Y:S04]  /*47660*/  STL.64 [R1+0xee8], R2 ;  /* 0x000ee80201007387 */ /* 0x0041e80000100a00 */
[----:B0-----:R-:W2:Y:S04]  /*47670*/  LDL.LU.64 R2, [R1+0x100] ;  /* 0x0001000001027983 */ /* 0x001ea80000300a00 */
[----:B--2---:R0:W-:Y:S04]  /*47680*/  STL.64 [R1+0xef8], R2 ;  /* 0x000ef80201007387 */ /* 0x0041e80000100a00 */
[----:B0-----:R-:W2:Y:S04]  /*47690*/  LDL.LU.64 R2, [R1+0x108] ;  /* 0x0001080001027983 */ /* 0x001ea80000300a00 */
[----:B--2---:R-:W-:Y:S01]  /*476a0*/  STL [R1+0xf00], R3 ;  /* 0x000f000301007387 */ /* 0x004fe20000100800 */
[----:B------:R0:W-:Y:S03]  /*476b0*/  STL.64 [R1+0xf20], R2 ;  /* 0x000f200201007387 */ /* 0x0001e60000100a00 */
[----:B0-----:R-:W2:Y:S04]  /*476c0*/  LDL.LU.64 R2, [R1+0x120] ;  /* 0x0001200001027983 */ /* 0x001ea80000300a00 */
[----:B--2---:R0:W-:Y:S04]  /*476d0*/  STL.64 [R1+0xf30], R2 ;  /* 0x000f300201007387 */ /* 0x0041e80000100a00 */
[----:B0-----:R-:W2:Y:S04]  /*476e0*/  LDL.LU.64 R2, [R1+0x128] ;  /* 0x0001280001027983 */ /* 0x001ea80000300a00 */
[----:B--2---:R-:W-:Y:S01]  /*476f0*/  STL [R1+0xf38], R3 ;  /* 0x000f380301007387 */ /* 0x004fe20000100800 */
[----:B------:R0:W-:Y:S03]  /*47700*/  STL.64 [R1+0xf58], R2 ;  /* 0x000f580201007387 */ /* 0x0001e60000100a00 */
[----:B0-----:R-:W2:Y:S01]  /*47710*/  LDL.LU.64 R2, [R1+0x140] ;  /* 0x0001400001027983 */ /* 0x001ea20000300a00 */
[----:B------:R-:W2:Y:S03]  /*47720*/  LDL.LU.64 R4, [R1+0xe8] ;  /* 0x0000e80001047983 */ /* 0x000ea60000300a00 */
[----:B--2---:R0:W-:Y:S04]  /*47730*/  STL.64 [R1+0xee0], R4 ;  /* 0x000ee00401007387 */ /* 0x0041e80000100a00 */
[----:B0-----:R-:W2:Y:S04]  /*47740*/  LDL.LU.64 R4, [R1+0xf8] ;  /* 0x0000f80001047983 */ /* 0x001ea80000300a00 */
[----:B--2---:R0:W-:Y:S04]  /*47750*/  STL.64 [R1+0xf08], R4 ;  /* 0x000f080401007387 */ /* 0x0041e80000100a00 */
[----:B0-----:R-:W2:Y:S04]  /*47760*/  LDL.LU.64 R4, [R1+0x110] ;  /* 0x0001100001047983 */ /* 0x001ea80000300a00 */
[----:B--2---:R0:W-:Y:S04]  /*47770*/  STL.64 [R1+0xf18], R4 ;  /* 0x000f180401007387 */ /* 0x0041e80000100a00 */
[----:B0-----:R-:W2:Y:S04]  /*47780*/  LDL.LU.64 R4, [R1+0x118] ;  /* 0x0001180001047983 */ /* 0x001ea80000300a00 */
[----:B--2---:R0:W-:Y:S04]  /*47790*/  STL.64 [R1+0xf40], R4 ;  /* 0x000f400401007387 */ /* 0x0041e80000100a00 */
[----:B0-----:R-:W2:Y:S01]  /*477a0*/  LDL.LU.64 R4, [R1+0x130] ;  /* 0x0001300001047983 */ /* 0x001ea20000300a00 */
[----:B------:R-:W-:-:S03]  /*477b0*/  PRMT R0, R28, 0x7632, R0 ;  /* 0x000076321c007816 */ /* 0x000fc60000000000 */
[----:B---3--:R-:W-:Y:S01]  /*477c0*/  STG.E.U16 [R24.64], R14 ;  /* 0x0000000e18007986 */ /* 0x008fe2000c101506 */
[----:B----4-:R-:W-:Y:S03]  /*477d0*/  STG.E.U16 [R26.64], R28 ;  /* 0x0000001c1a007986 */ /* 0x010fe6000c101506 */
[----:B--2---:R0:W-:Y:S04]  /*477e0*/  STL.64 [R1+0xf50], R4 ;  /* 0x000f500401007387 */ /* 0x0041e80000100a00 */
[----:B0-----:R-:W5:Y:S01]  /*477f0*/  LDL.LU.64 R4, [R1+0x138] ;  /* 0x0001380001047983 */ /* 0x001f620000300a00 */
[----:B------:R-:W2:Y:S02]  /*47800*/  LDL.LU R8, [R1+0x334] ;  /* 0x0003340001087983 */ /* 0x000ea40000300800 */
[----:B------:R-:W3:Y:S02]  /*47810*/  LDL.LU.64 R6, [R1+0xe0] ;  /* 0x0000e00001067983 */ /* 0x000ee40000300a00 */
[----:B------:R-:W4:Y:S01]  /*47820*/  LDL.LU.64 R12, [R1+0xd8] ;  /* 0x0000d800010c7983 */ /* 0x000f220000300a00 */
[----:B------:R-:W4:Y:S01]  /*47830*/  LDL.LU R9, [R1+0x324] ;  /* 0x0003240001097983 */ /* 0x000f220000300800 */
[----:B------:R-:W2:Y:S02]  /*47840*/  LDL.LU.64 R10, [R1+0xd0] ;  /* 0x0000d000010a7983 */ /* 0x000ea40000300a00 */
[----:B------:R-:W2:Y:S02]  /*47850*/  LDL.LU.64 R16, [R1+0xc8] ;  /* 0x0000c80001107983 */ /* 0x000ea40000300a00 */
[----:B------:R-:W2:Y:S01]  /*47860*/  LDL.LU R20, [R1+0x314] ;  /* 0x0003140001147983 */ /* 0x000ea20000300800 */
[----:B------:R-:W2:Y:S01]  /*47870*/  LDL.LU.64 R18, [R1+0xc0] ;  /* 0x0000c00001127983 */ /* 0x000ea20000300a00 */
[----:B------:R-:W2:Y:S02]  /*47880*/  LDL.LU R21, [R1+0x348] ;  /* 0x0003480001157983 */ /* 0x000ea40000300800 */
[----:B------:R-:W2:Y:S02]  /*47890*/  LDL.LU R22, [R1+0x338] ;  /* 0x0003380001167983 */ /* 0x000ea40000300800 */
[----:B------:R-:W2:Y:S01]  /*478a0*/  LDL.LU.64 R14, [R1+0xb8] ;  /* 0x0000b800010e7983 */ /* 0x000ea20000300a00 */
[----:B------:R-:W2:Y:S01]  /*478b0*/  LDL.LU.64 R24, [R1+0xb0] ;  /* 0x0000b00001187983 */ /* 0x000ea20000300a00 */
[----:B------:R-:W2:Y:S02]  /*478c0*/  LDL.LU.64 R26, [R1+0xa8] ;  /* 0x0000a800011a7983 */ /* 0x000ea40000300a00 */
[----:B------:R-:W2:Y:S01]  /*478d0*/  LDL.LU.64 R28, [R1+0xa0] ;  /* 0x0000a000011c7983 */ /* 0x000ea20000300a00 */
[----:B------:R0:W-:Y:S04]  /*478e0*/  STG.E.U16 [R2.64], R0 ;  /* 0x0000000002007986 */ /* 0x0001e8000c101506 */
[----:B0-----:R-:W2:Y:S04]  /*478f0*/  LDL.LU.64 R2, [R1+0xf58] ;  /* 0x000f580001027983 */ /* 0x001ea80000300a00 */
[----:B-----5:R0:W-:Y:S04]  /*47900*/  STG.E.U16 [R4.64], R23 ;  /* 0x0000001704007986 */ /* 0x0201e8000c101506 */
[----:B0-----:R-:W5:Y:S01]  /*47910*/  LDL.LU.64 R4, [R1+0xf50] ;  /* 0x000f500001047983 */ /* 0x001f620000300a00 */
[----:B--2---:R-:W-:-:S03]  /*47920*/  PRMT R3, R23, 0x7632, R3 ;  /* 0x0000763217037816 */ /* 0x004fc60000000003 */
[----:B------:R-:W2:Y:S04]  /*47930*/  LDL.LU R23, [R1+0xf48] ;  /* 0x000f480001177983 */ /* 0x000ea80000300800 */
[----:B-----5:R0:W-:Y:S04]  /*47940*/  STG.E.U16 [R4.64], R3 ;  /* 0x0000000304007986 */ /* 0x0201e8000c101506 */
[----:B0-----:R-:W5:Y:S01]  /*47950*/  LDL.LU.64 R4, [R1+0xf40] ;  /* 0x000f400001047983 */ /* 0x001f620000300a00 */
[----:B------:R-:W3:Y:S01]  /*47960*/  LDL.LU R3, [R1+0xf38] ;  /* 0x000f380001037983 */ /* 0x000ee20000300800 */
[----:B--2---:R-:W-:-:S02]  /*47970*/  PRMT R0, R23, 0x7632, R0 ;  /* 0x0000763217007816 */ /* 0x004fc40000000000 */
[----:B---3--:R0:W-:Y:S04]  /*47980*/  STG.E.U16 [R2.64], R23 ;  /* 0x0000001702007986 */ /* 0x0081e8000c101506 */
[----:B0-----:R-:W2:Y:S01]  /*47990*/  LDL.LU.64 R2, [R1+0xf30] ;  /* 0x000f300001027983 */ /* 0x001ea20000300a00 */
[----:B------:R-:W5:Y:S03]  /*479a0*/  LDL.LU R23, [R1+0xf28] ;  /* 0x000f280001177983 */ /* 0x000f660000300800 */
[----:B--2---:R0:W-:Y:S01]  /*479b0*/  STG.E.U16 [R2.64], R0 ;  /* 0x0000000002007986 */ /* 0x0041e2000c101506 */
[----:B-----5:R1:W-:Y:S03]  /*479c0*/  STG.E.U16 [R4.64], R23 ;  /* 0x0000001704007986 */ /* 0x0203e6000c101506 */
[----:B0-----:R-:W2:Y:S01]  /*479d0*/  LDL.LU.64 R2, [R1+0xf20] ;  /* 0x000f200001027983 */ /* 0x001ea20000300a00 */
[----:B-1----:R-:W3:Y:S01]  /*479e0*/  LDL.LU.64 R4, [R1+0xf18] ;  /* 0x000f180001047983 */ /* 0x002ee20000300a00 */
[----:B--2---:R-:W-:-:S02]  /*479f0*/  PRMT R3, R23, 0x7632, R3 ;  /* 0x0000763217037816 */ /* 0x004fc40000000003 */
[----:B------:R-:W2:Y:S04]  /*47a00*/  LDL.LU R23, [R1+0xf10] ;  /* 0x000f100001177983 */ /* 0x000ea80000300800 */
[----:B---3--:R0:W-:Y:S04]  /*47a10*/  STG.E.U16 [R4.64], R3 ;  /* 0x0000000304007986 */ /* 0x0081e8000c101506 */
[----:B0-----:R-:W3:Y:S01]  /*47a20*/  LDL.LU.64 R4, [R1+0xf08] ;  /* 0x000f080001047983 */ /* 0x001ee20000300a00 */
[----:B------:R-:W2:Y:S03]  /*47a30*/  LDL.LU R3, [R1+0xf00] ;  /* 0x000f000001037983 */ /* 0x000ea60000300800 */
[----:B--2---:R0:W-:Y:S04]  /*47a40*/  STG.E.U16 [R2.64], R23 ;  /* 0x0000001702007986 */ /* 0x0041e8000c101506 */
[----:B0-----:R-:W2:Y:S01]  /*47a50*/  LDL.LU.64 R2, [R1+0xef8] ;  /* 0x000ef80001027983 */ /* 0x001ea20000300a00 */
[----:B------:R-:W-:-:S02]  /*47a60*/  PRMT R0, R23, 0x7632, R0 ;  /* 0x0000763217007816 */ /* 0x000fc40000000000 */
[----:B------:R-:W5:Y:S03]  /*47a70*/  LDL.LU R23, [R1+0xef0] ;  /* 0x000ef00001177983 */ /* 0x000f660000300800 */
[----:B--2---:R0:W-:Y:S04]  /*47a80*/  STG.E.U16 [R2.64], R0 ;  /* 0x0000000002007986 */ /* 0x0041e8000c101506 */
[----:B0-----:R-:W3:Y:S04]  /*47a90*/  LDL.LU.64 R2, [R1+0xee8] ;  /* 0x000ee80001027983 */ /* 0x001ee80000300a00 */
[----:B---3--:R0:W-:Y:S01]  /*47aa0*/  STG.E.U16 [R4.64], R3 ;  /* 0x0000000304007986 */ /* 0x0081e2000c101506 */
[----:B-----5:R-:W-:-:S03]  /*47ab0*/  PRMT R23, R3, 0x7632, R23 ;  /* 0x0000763203177816 */ /* 0x020fc60000000017 */
[----:B0-----:R-:W2:Y:S01]  /*47ac0*/  LDL.LU.64 R4, [R1+0xee0] ;  /* 0x000ee00001047983 */ /* 0x001ea20000300a00 */
[----:B------:R-:W3:Y:S01]  /*47ad0*/  LDL.LU R3, [R1+0xed8] ;  /* 0x000ed80001037983 */ /* 0x000ee20000300800 */
[----:B------:R-:W-:Y:S02]  /*47ae0*/  PRMT R0, R8, 0x7632, R0 ;  /* 0x0000763208007816 */ /* 0x000fe40000000000 */
[----:B---3--:R0:W-:Y:S04]  /*47af0*/  STG.E.U16 [R2.64], R23 ;  /* 0x0000001702007986 */ /* 0x0081e8000c101506 */
[----:B0-----:R-:W3:Y:S01]  /*47b00*/  LDL.LU.64 R2, [R1+0xed0] ;  /* 0x000ed00001027983 */ /* 0x001ee20000300a00 */
[----:B--2---:R-:W-:Y:S02]  /*47b10*/  STG.E.U16 [R4.64], R8 ;  /* 0x0000000804007986 */ /* 0x004fe4000c101506 */
[----:B------:R0:W-:Y:S02]  /*47b20*/  STG.E.U16 [R6.64], R0 ;  /* 0x0000000006007986 */ /* 0x0001e4000c101506 */
[----:B----4-:R-:W-:Y:S01]  /*47b30*/  STG.E.U16 [R12.64], R9 ;  /* 0x000000090c007986 */ /* 0x010fe2000c101506 */
[----:B------:R-:W2:Y:S01]  /*47b40*/  LDL.LU R23, [R1+0xec8] ;  /* 0x000ec80001177983 */ /* 0x000ea20000300800 */
[----:B0-----:R-:W-:-:S02]  /*47b50*/  PRMT R0, R20, 0x7632, R0 ;  /* 0x0000763214007816 */ /* 0x001fc40000000000 */
[----:B---3--:R-:W-:Y:S02]  /*47b60*/  PRMT R3, R9, 0x7632, R3 ;  /* 0x0000763209037816 */ /* 0x008fe40000000003 */
[----:B------:R-:W-:-:S03]  /*47b70*/  PRMT R2, R21, 0x7632, R2 ;  /* 0x0000763215027816 */ /* 0x000fc60000000002 */
[----:B------:R-:W-:Y:S01]  /*47b80*/  STG.E.U16 [R10.64], R3 ;  /* 0x000000030a007986 */ /* 0x000fe2000c101506 */
[----:B------:R-:W-:Y:S02]  /*47b90*/  STG.E.U16 [R16.64], R20 ;  /* 0x0000001410007986 */ /* 0x000fe4000c101506 */
[----:B------:R-:W-:Y:S02]  /*47ba0*/  STG.E.U16 [R18.64], R0 ;  /* 0x0000000012007986 */ /* 0x000fe4000c101506 */
[----:B------:R0:W-:Y:S01]  /*47bb0*/  STG.E.U16 [R14.64], R21 ;  /* 0x000000150e007986 */ /* 0x0001e2000c101506 */
[----:B------:R-:W-:Y:S01]  /*47bc0*/  STG.E.U16 [R24.64], R2 ;  /* 0x0000000218007986 */ /* 0x000fe2000c101506 */
[----:B------:R1:W-:Y:S03]  /*47bd0*/  STG.E.U16 [R26.64], R22 ;  /* 0x000000161a007986 */ /* 0x0003e6000c101506 */
[----:B0-----:R-:W3:Y:S01]  /*47be0*/  LDL.LU.64 R20, [R1+0x98] ;  /* 0x0000980001147983 */ /* 0x001ee20000300a00 */
[----:B-1----:R-:W2:Y:S02]  /*47bf0*/  LDL.LU R27, [R1+0x328] ;  /* 0x00032800011b7983 */ /* 0x002ea40000300800 */
[----:B------:R-:W4:Y:S02]  /*47c00*/  LDL.LU R25, [R1+0x318] ;  /* 0x0003180001197983 */ /* 0x000f240000300800 */
[----:B------:R-:W5:Y:S02]  /*47c10*/  LDL.LU R4, [R1+0x33c] ;  /* 0x00033c0001047983 */ /* 0x000f640000300800 */
[----:B-----5:R0:W-:Y:S04]  /*47c20*/  STL [R1+0xea0], R4 ;  /* 0x000ea00401007387 */ /* 0x0201e80000100800 */
[----:B0-----:R-:W5:Y:S01]  /*47c30*/  LDL.LU R4, [R1+0x34c] ;  /* 0x00034c0001047983 */ /* 0x001f620000300800 */
[----:B------:R-:W2:Y:S03]  /*47c40*/  LDL.LU.64 R6, [R1+0x48] ;  /* 0x0000480001067983 */ /* 0x000ea60000300a00 */
[----:B--2---:R0:W-:Y:S04]  /*47c50*/  STL [R1+0xe70], R6 ;  /* 0x000e700601007387 */ /* 0x0041e80000100800 */
[----:B0-----:R-:W2:Y:S01]  /*47c60*/  LDL.LU R6, [R1+0x32c] ;  /* 0x00032c0001067983 */ /* 0x001ea20000300800 */
[----:B------:R-:W-:Y:S03]  /*47c70*/  STL [R1+0xe60], R7 ;  /* 0x000e600701007387 */ /* 0x000fe60000100800 */
[----:B--2---:R0:W-:Y:S04]  /*47c80*/  STL.64 [R1+0xe80], R6 ;  /* 0x000e800601007387 */ /* 0x0041e80000100a00 */
[----:B0-----:R-:W2:Y:S04]  /*47c90*/  LDL.LU.64 R6, [R1+0x60] ;  /* 0x0000600001067983 */ /* 0x001ea80000300a00 */
[----:B--2---:R0:W-:Y:S04]  /*47ca0*/  STL.64 [R1+0xe88], R6 ;  /* 0x000e880601007387 */ /* 0x0041e80000100a00 */
[----:B0-----:R-:W2:Y:S04]  /*47cb0*/  LDL.LU.64 R6, [R1+0x68] ;  /* 0x0000680001067983 */ /* 0x001ea80000300a00 */
[----:B--2---:R-:W-:Y:S01]  /*47cc0*/  STL [R1+0xe90], R7 ;  /* 0x000e900701007387 */ /* 0x004fe20000100800 */
[----:B------:R0:W-:Y:S03]  /*47cd0*/  STL.64 [R1+0xeb0], R6 ;  /* 0x000eb00601007387 */ /* 0x0001e60000100a00 */
[----:B0-----:R-:W2:Y:S01]  /*47ce0*/  LDL.LU.64 R6, [R1+0x80] ;  /* 0x0000800001067983 */ /* 0x001ea20000300a00 */
[----:B------:R-:W-:-:S03]  /*47cf0*/  PRMT R0, R22, 0x7632, R0 ;  /* 0x0000763216007816 */ /* 0x000fc60000000000 */
[----:B--2---:R0:W-:Y:S04]  /*47d00*/  STL.64 [R1+0xeb8], R6 ;  /* 0x000eb80601007387 */ /* 0x0041e80000100a00 */
[----:B0-----:R-:W2:Y:S04]  /*47d10*/  LDL.LU.64 R6, [R1+0x88] ;  /* 0x0000880001067983 */ /* 0x001ea80000300a00 */
[----:B------:R-:W-:Y:S04]  /*47d20*/  STG.E.U16 [R28.64], R0 ;  /* 0x000000001c007986 */ /* 0x000fe8000c101506 */
[----:B--2---:R0:W-:Y:S04]  /*47d30*/  STL.64 [R1+0xec0], R6 ;  /* 0x000ec00601007387 */ /* 0x0041e80000100a00 */
[----:B0-----:R-:W2:Y:S01]  /*47d40*/  LDL.LU.64 R6, [R1+0x90] ;  /* 0x0000900001067983 */ /* 0x001ea20000300a00 */
[----:B------:R-:W2:Y:S02]  /*47d50*/  LDL.LU R28, [R1+0x31c] ;  /* 0x00031c00011c7983 */ /* 0x000ea40000300800 */
[----:B------:R-:W2:Y:S02]  /*47d60*/  LDL.LU.64 R12, [R1+0x40] ;  /* 0x00004000010c7983 */ /* 0x000ea40000300a00 */
[----:B--2---:R0:W-:Y:S04]  /*47d70*/  STL.64 [R1+0xe68], R12 ;  /* 0x000e680c01007387 */ /* 0x0041e80000100a00 */
[----:B0-----:R-:W2:Y:S04]  /*47d80*/  LDL.LU.64 R12, [R1+0x50] ;  /* 0x00005000010c7983 */ /* 0x001ea80000300a00 */
[----:B--2---:R0:W-:Y:S04]  /*47d90*/  STL.64 [R1+0xe78], R12 ;  /* 0x000e780c01007387 */ /* 0x0041e80000100a00 */
[----:B0-----:R-:W2:Y:S04]  /*47da0*/  LDL.LU.64 R12, [R1+0x58] ;  /* 0x00005800010c7983 */ /* 0x001ea80000300a00 */
[----:B--2---:R0:W-:Y:S04]  /*47db0*/  STL.64 [R1+0xe98], R12 ;  /* 0x000e980c01007387 */ /* 0x0041e80000100a00 */
[----:B0-----:R-:W2:Y:S01]  /*47dc0*/  LDL.LU.64 R12, [R1+0x70] ;  /* 0x00007000010c7983 */ /* 0x001ea20000300a00 */
[----:B------:R-:W-:Y:S01]  /*47dd0*/  PRMT R23, R27, 0x7632, R23 ;  /* 0x000076321b177816 */ /* 0x000fe20000000017 */
[----:B---3--:R-:W-:Y:S04]  /*47de0*/  STG.E.U16 [R20.64], R27 ;  /* 0x0000001b14007986 */ /* 0x008fe8000c101506 */
[----:B------:R-:W-:Y:S04]  /*47df0*/  STG.E.U16 [R6.64], R23 ;  /* 0x0000001706007986 */ /* 0x000fe8000c101506 */
[----:B--2---:R0:W-:Y:S04]  /*47e00*/  STL.64 [R1+0xea8], R12 ;  /* 0x000ea80c01007387 */ /* 0x0041e80000100a00 */
[----:B0-----:R-:W5:Y:S01]  /*47e10*/  LDL.LU.64 R12, [R1+0x78] ;  /* 0x00007800010c7983 */ /* 0x001f620000300a00 */
[----:B------:R-:W2:Y:S02]  /*47e20*/  LDL.LU.64 R8, [R1+0x38] ;  /* 0x0000380001087983 */ /* 0x000ea40000300a00 */
[----:B------:R-:W2:Y:S02]  /*47e30*/  LDL.LU R24, [R1+0x300] ;  /* 0x0003000001187983 */ /* 0x000ea40000300800 */
[----:B------:R-:W3:Y:S01]  /*47e40*/  LDL.LU.64 R10, [R1+0x30] ;  /* 0x00003000010a7983 */ /* 0x000ee20000300a00 */
[----:B------:R-:W2:Y:S01]  /*47e50*/  LDL.LU.64 R16, [R1+0x28] ;  /* 0x0000280001107983 */ /* 0x000ea20000300a00 */
[----:B------:R-:W2:Y:S02]  /*47e60*/  LDL.LU R5, [R1+0x2f0] ;  /* 0x0002f00001057983 */ /* 0x000ea40000300800 */
[----:B------:R-:W2:Y:S02]  /*47e70*/  LDL.LU.64 R18, [R1+0x20] ;  /* 0x0000200001127983 */ /* 0x000ea40000300a00 */
[----:B------:R-:W2:Y:S01]  /*47e80*/  LDL.LU R22, [R1+0x2e0] ;  /* 0x0002e00001167983 */ /* 0x000ea20000300800 */
[----:B------:R-:W2:Y:S01]  /*47e90*/  LDL.LU R29, [R1+0x2d0] ;  /* 0x0002d000011d7983 */ /* 0x000ea20000300800 */
[----:B------:R-:W2:Y:S02]  /*47ea0*/  LDL.LU.64 R14, [R1+0x18] ;  /* 0x00001800010e7983 */ /* 0x000ea40000300a00 */
[----:B------:R-:W2:Y:S02]  /*47eb0*/  LDL.LU.64 R20, [R1+0x10] ;  /* 0x0000100001147983 */ /* 0x000ea40000300a00 */
[----:B------:R-:W2:Y:S01]  /*47ec0*/  LDL.LU.64 R26, [R1+0x8] ;  /* 0x00000800011a7983 */ /* 0x000ea20000300a00 */
[----:B------:R-:W2:Y:S01]  /*47ed0*/  LDL.LU.64 R2, [R1] ;  /* 0x0000000001027983 */ /* 0x000ea20000300a00 */
[----:B------:R-:W2:Y:S02]  /*47ee0*/  LDL.LU.64 R6, [R1+0xec0] ;  /* 0x000ec00001067983 */ /* 0x000ea40000300a00 */
[----:B------:R-:W3:Y:S01]  /*47ef0*/  LDL.LU R23, [R1+0x304] ;  /* 0x0003040001177983 */ /* 0x000ee20000300800 */
[----:B----4-:R-:W-:Y:S01]  /*47f00*/  PRMT R0, R25, 0x7632, R0 ;  /* 0x0000763219007816 */ /* 0x010fe20000000000 */
[----:B--2---:R0:W-:Y:S04]  /*47f10*/  STG.E.U16 [R6.64], R25 ;  /* 0x0000001906007986 */ /* 0x0041e8000c101506 */
[----:B0-----:R-:W2:Y:S04]  /*47f20*/  LDL.LU.64 R6, [R1+0xeb8] ;  /* 0x000eb80001067983 */ /* 0x001ea80000300a00 */
[----:B--2---:R0:W-:Y:S01]  /*47f30*/  STG.E.U16 [R6.64], R0 ;  /* 0x0000000006007986 */ /* 0x0041e2000c101506 */
[----:B-----5:R1:W-:Y:S03]  /*47f40*/  STG.E.U16 [R12.64], R4 ;  /* 0x000000040c007986 */ /* 0x0203e6000c101506 */
[----:B0-----:R-:W2:Y:S01]  /*47f50*/  LDL.LU.64 R6, [R1+0xeb0] ;  /* 0x000eb00001067983 */ /* 0x001ea20000300a00 */
[----:B------:R-:W4:Y:S02]  /*47f60*/  LDL.LU R25, [R1+0x2f4] ;  /* 0x0002f40001197983 */ /* 0x000f240000300800 */
[----:B-1----:R-:W5:Y:S01]  /*47f70*/  LDL.LU.64 R12, [R1+0xea8] ;  /* 0x000ea800010c7983 */ /* 0x002f620000300a00 */
[----:B--2---:R-:W-:-:S02]  /*47f80*/  PRMT R7, R4, 0x7632, R7 ;  /* 0x0000763204077816 */ /* 0x004fc40000000007 */
[----:B------:R-:W2:Y:S04]  /*47f90*/  LDL.LU R4, [R1+0xea0] ;  /* 0x000ea00001047983 */ /* 0x000ea80000300800 */
[----:B-----5:R0:W-:Y:S04]  /*47fa0*/  STG.E.U16 [R12.64], R7 ;  /* 0x000000070c007986 */ /* 0x0201e8000c101506 */
[----:B0-----:R-:W5:Y:S01]  /*47fb0*/  LDL.LU.64 R12, [R1+0xe98] ;  /* 0x000e9800010c7983 */ /* 0x001f620000300a00 */
[----:B------:R-:W2:Y:S03]  /*47fc0*/  LDL.LU R7, [R1+0xe90] ;  /* 0x000e900001077983 */ /* 0x000ea60000300800 */
[----:B--2---:R0:W-:Y:S04]  /*47fd0*/  STG.E.U16 [R6.64], R4 ;  /* 0x0000000406007986 */ /* 0x0041e8000c101506 */
[----:B0-----:R-:W2:Y:S01]  /*47fe0*/  LDL.LU.64 R6, [R1+0xe88] ;  /* 0x000e880001067983 */ /* 0x001ea20000300a00 */
[----:B------:R-:W-:-:S05]  /*47ff0*/  PRMT R0, R4, 0x7632, R0 ;  /* 0x0000763204007816 */ /* 0x000fca0000000000 */
[----:B--2---:R0:W-:Y:S04]  /*48000*/  STG.E.U16 [R6.64], R0 ;  /* 0x0000000006007986 */ /* 0x0041e8000c101506 */
[----:B0-----:R-:W5:Y:S01]  /*48010*/  LDL.LU.64 R6, [R1+0xe80] ;  /* 0x000e800001067983 */ /* 0x001f620000300a00 */
[----:B------:R-:W2:Y:S03]  /*48020*/  LDL.LU R4, [R1+0x2e4] ;  /* 0x0002e40001047983 */ /* 0x000ea60000300800 */
[----:B-----5:R0:W-:Y:S04]  /*48030*/  STG.E.U16 [R12.64], R6 ;  /* 0x000000060c007986 */ /* 0x0201e8000c101506 */
[----:B0-----:R-:W5:Y:S01]  /*48040*/  LDL.LU.64 R12, [R1+0xe78] ;  /* 0x000e7800010c7983 */ /* 0x001f620000300a00 */
[----:B------:R-:W-:-:S02]  /*48050*/  PRMT R7, R6, 0x7632, R7 ;  /* 0x0000763206077816 */ /* 0x000fc40000000007 */
[----:B------:R-:W2:Y:S03]  /*48060*/  LDL.LU R6, [R1+0xe70] ;  /* 0x000e700001067983 */ /* 0x000ea60000300800 */
[----:B-----5:R0:W-:Y:S04]  /*48070*/  STG.E.U16 [R12.64], R7 ;  /* 0x000000070c007986 */ /* 0x0201e8000c101506 */
[----:B0-----:R-:W5:Y:S01]  /*48080*/  LDL.LU.64 R12, [R1+0xe68] ;  /* 0x000e6800010c7983 */ /* 0x001f620000300a00 */
[----:B------:R-:W2:Y:S01]  /*48090*/  LDL.LU R7, [R1+0xe60] ;  /* 0x000e600001077983 */ /* 0x000ea20000300800 */
[----:B------:R-:W-:Y:S02]  /*480a0*/  PRMT R0, R28, 0x7632, R0 ;  /* 0x000076321c007816 */ /* 0x000fe40000000000 */
[----:B--2---:R0:W-:Y:S04]  /*480b0*/  STG.E.U16 [R6.64], R28 ;  /* 0x0000001c06007986 */ /* 0x0041e8000c101506 */
[----:B0-----:R-:W2:Y:S01]  /*480c0*/  LDL.LU.64 R6, [R1+0xe58] ;  /* 0x000e580001067983 */ /* 0x001ea20000300a00 */
[----:B------:R-:W2:Y:S02]  /*480d0*/  LDL.LU R28, [R1+0xe50] ;  /* 0x000e5000011c7983 */ /* 0x000ea40000300800 */
[----:B-----5:R0:W-:Y:S02]  /*480e0*/  STG.E.U16 [R12.64], R0 ;  /* 0x000000000c007986 */ /* 0x0201e4000c101506 */
[----:B------:R1:W-:Y:S01]  /*480f0*/  STG.E.U16 [R8.64], R24 ;  /* 0x0000001808007986 */ /* 0x0003e2000c101506 */
[----:B0-----:R-:W5:Y:S01]  /*48100*/  LDL.LU.64 R12, [R1+0xe48] ;  /* 0x000e4800010c7983 */ /* 0x001f620000300a00 */
[----:B-1----:R-:W4:Y:S01]  /*48110*/  LDL.LU.64 R8, [R1+0xe40] ;  /* 0x000e400001087983 */ /* 0x002f220000300a00 */
[----:B--2---:R-:W-:-:S02]  /*48120*/  PRMT R28, R24, 0x7632, R28 ;  /* 0x00007632181c7816 */ /* 0x004fc4000000001c */
[----:B------:R-:W2:Y:S04]  /*48130*/  LDL.LU R24, [R1+0xe38] ;  /* 0x000e380001187983 */ /* 0x000ea80000300800 */
[----:B---3--:R0:W-:Y:S04]  /*48140*/  STG.E.U16 [R10.64], R28 ;  /* 0x0000001c0a007986 */ /* 0x0081e8000c101506 */
[----:B0-----:R-:W3:Y:S01]  /*48150*/  LDL.LU.64 R10, [R1+0xe30] ;  /* 0x000e3000010a7983 */ /* 0x001ee20000300a00 */
[----:B------:R-:W2:Y:S01]  /*48160*/  LDL.LU R28, [R1+0xe28] ;  /* 0x000e2800011c7983 */ /* 0x000ea20000300800 */
[----:B------:R-:W-:Y:S01]  /*48170*/  PRMT R0, R5, 0x7632, R0 ;  /* 0x0000763205007816 */ /* 0x000fe20000000000 */
[----:B------:R0:W-:Y:S04]  /*48180*/  STG.E.U16 [R16.64], R5 ;  /* 0x0000000510007986 */ /* 0x0001e8000c101506 */
[----:B------:R1:W-:Y:S01]  /*48190*/  STG.E.U16 [R18.64], R0 ;  /* 0x0000000012007986 */ /* 0x0003e2000c101506 */
[----:B------:R4:W-:Y:S03]  /*481a0*/  STG.E.U16 [R14.64], R22 ;  /* 0x000000160e007986 */ /* 0x0009e6000c101506 */
[----:B0-----:R-:W3:Y:S04]  /*481b0*/  LDL.LU.64 R16, [R1+0xe20] ;  /* 0x000e200001107983 */ /* 0x001ee80000300a00 */
[----:B-1----:R-:W3:Y:S01]  /*481c0*/  LDL.LU.64 R18, [R1+0xe18] ;  /* 0x000e180001127983 */ /* 0x002ee20000300a00 */
[----:B------:R-:W3:Y:S02]  /*481d0*/  LDL.LU R5, [R1+0x2e8] ;  /* 0x0002e80001057983 */ /* 0x000ee40000300800 */
[----:B----4-:R-:W4:Y:S01]  /*481e0*/  LDL.LU.64 R14, [R1+0xe10] ;  /* 0x000e1000010e7983 */ /* 0x010f220000300a00 */
[----:B------:R-:W-:-:S02]  /*481f0*/  PRMT R0, R29, 0x7632, R0 ;  /* 0x000076321d007816 */ /* 0x000fc40000000000 */
[----:B--2---:R-:W-:Y:S02]  /*48200*/  PRMT R28, R22, 0x7632, R28 ;  /* 0x00007632161c7816 */ /* 0x004fe4000000001c */
[----:B------:R-:W2:Y:S04]  /*48210*/  LDL.LU R22, [R1+0xe08] ;  /* 0x000e080001167983 */ /* 0x000ea80000300800 */
[----:B------:R0:W-:Y:S01]  /*48220*/  STG.E.U16 [R20.64], R28 ;  /* 0x0000001c14007986 */ /* 0x0001e2000c101506 */
[----:B------:R1:W-:Y:S03]  /*48230*/  STG.E.U16 [R26.64], R29 ;  /* 0x0000001d1a007986 */ /* 0x0003e6000c101506 */
[----:B0-----:R-:W2:Y:S01]  /*48240*/  LDL.LU.64 R20, [R1+0xe00] ;  /* 0x000e000001147983 */ /* 0x001ea20000300a00 */
[----:B------:R-:W2:Y:S02]  /*48250*/  LDL.LU R28, [R1+0xdf8] ;  /* 0x000df800011c7983 */ /* 0x000ea40000300800 */
[----:B-1----:R-:W2:Y:S02]  /*48260*/  LDL.LU.64 R26, [R1+0xdf0] ;  /* 0x000df000011a7983 */ /* 0x002ea40000300a00 */
[----:B------:R-:W3:Y:S01]  /*48270*/  LDL.LU R29, [R1+0xdec] ;  /* 0x000dec00011d7983 */ /* 0x000ee20000300800 */
[----:B------:R0:W-:Y:S04]  /*48280*/  STG.E.U16 [R2.64], R0 ;  /* 0x0000000002007986 */ /* 0x0001e8000c101506 */
[----:B0-----:R-:W4:Y:S01]  /*48290*/  LDL.LU.64 R2, [R1+0x180] ;  /* 0x0001800001027983 */ /* 0x001f220000300a00 */
[----:B--2---:R-:W-:-:S03]  /*482a0*/  PRMT R27, R23, 0x7632, R27 ;  /* 0x00007632171b7816 */ /* 0x004fc6000000001b */
[----:B---3--:R0:W-:Y:S04]  /*482b0*/  STG.E.U16 [R28.64], R23 ;  /* 0x000000171c007986 */ /* 0x0081e8000c101506 */
[----:B0-----:R-:W2:Y:S01]  /*482c0*/  LDL.LU R23, [R1+0xde8] ;  /* 0x000de80001177983 */ /* 0x001ea20000300800 */
[----:B------:R-:W3:Y:S02]  /*482d0*/  LDL.LU R29, [R1+0x308] ;  /* 0x00030800011d7983 */ /* 0x000ee40000300800 */
[----:B------:R-:W3:Y:S01]  /*482e0*/  LDL.LU R28, [R1+0x2f8] ;  /* 0x0002f800011c7983 */ /* 0x000ee20000300800 */
[----:B--2---:R0:W-:Y:S04]  /*482f0*/  STG.E.U16 [R22.64], R27 ;  /* 0x0000001b16007986 */ /* 0x0041e8000c101506 */
[----:B0-----:R-:W2:Y:S01]  /*48300*/  LDL.LU R27, [R1+0xde4] ;  /* 0x000de400011b7983 */ /* 0x001ea20000300800 */
[----:B------:R-:W-:Y:S01]  /*48310*/  PRMT R0, R25, 0x7632, R0 ;  /* 0x0000763219007816 */ /* 0x000fe20000000000 */
[----:B------:R-:W3:Y:S02]  /*48320*/  LDL.LU R23, [R1+0x2d4] ;  /* 0x0002d40001177983 */ /* 0x000ee40000300800 */
[----:B--2---:R0:W-:Y:S04]  /*48330*/  STG.E.U16 [R26.64], R25 ;  /* 0x000000191a007986 */ /* 0x0041e8000c101506 */
[----:B0-----:R-:W2:Y:S01]  /*48340*/  LDL.LU R25, [R1+0xde0] ;  /* 0x000de00001197983 */ /* 0x001ea20000300800 */
[----:B------:R-:W3:Y:S01]  /*48350*/  LDL.LU R27, [R1+0x2d8] ;  /* 0x0002d800011b7983 */ /* 0x000ee20000300800 */
[----:B------:R-:W-:-:S02]  /*48360*/  PRMT R22, R4, 0x7632, R22 ;  /* 0x0000763204167816 */ /* 0x000fc40000000016 */
[----:B--2---:R0:W-:Y:S04]  /*48370*/  STG.E.U16 [R24.64], R0 ;  /* 0x0000000018007986 */ /* 0x0041e8000c101506 */
[----:B0-----:R-:W2:Y:S01]  /*48380*/  LDL.LU.64 R24, [R1+0x178] ;  /* 0x0001780001187983 */ /* 0x001ea20000300a00 */
[----:B------:R0:W-:Y:S01]  /*48390*/  STG.E.U16 [R20.64], R4 ;  /* 0x0000000414007986 */ /* 0x0001e2000c101506 */
[----:B---3--:R-:W-:Y:S02]  /*483a0*/  PRMT R0, R23, 0x7632, R0 ;  /* 0x0000763217007816 */ /* 0x008fe40000000000 */
[----:B0-----:R-:W0:Y:S01]  /*483b0*/  S2R R4, SR_TID.X ;  /* 0x0000000000047919 */ /* 0x001e220000002100 */
[----:B----4-:R-:W-:Y:S02]  /*483c0*/  STG.E.U16 [R14.64], R22 ;  /* 0x000000160e007986 */ /* 0x010fe4000c101506 */
[----:B------:R-:W-:Y:S02]  /*483d0*/  STG.E.U16 [R18.64], R23 ;  /* 0x0000001712007986 */ /* 0x000fe4000c101506 */
[----:B------:R1:W-:Y:S01]  /*483e0*/  STG.E.U16 [R16.64], R0 ;  /* 0x0000000010007986 */ /* 0x0003e2000c101506 */
[----:B------:R3:W-:Y:S01]  /*483f0*/  STG.E.U16 [R10.64], R29 ;  /* 0x0000001d0a007986 */ /* 0x0007e2000c101506 */
[----:B-1----:R-:W-:-:S03]  /*48400*/  PRMT R0, R29, 0x7632, R0 ;  /* 0x000076321d007816 */ /* 0x002fc60000000000 */
[----:B---3--:R-:W1:Y:S01]  /*48410*/  S2R R29, SR_TID.X ;  /* 0x00000000001d7919 */ /* 0x008e620000002100 */
[C---:B0-----:R-:W-:Y:S01]  /*48420*/  LOP3.LUT R23, R4.reuse, 0xff, RZ, 0xc0, !PT ;  /* 0x000000ff04177812 */ /* 0x041fe200078ec0ff */
[----:B------:R-:W-:-:S04]  /*48430*/  SHF.L.U32 R4, R4, 0xb, RZ ;  /* 0x0000000b04047819 */ /* 0x000fc800000006ff */
[----:B------:R-:W-:-:S04]  /*48440*/  LOP3.LUT R4, R4, 0x3000, RZ, 0xc0, !PT ;  /* 0x0000300004047812 */ /* 0x000fc800078ec0ff */
[----:B------:R-:W-:-:S05]  /*48450*/  LEA R4, R23, R4, 0x4 ;  /* 0x0000000417047211 */ /* 0x000fca00078e20ff */
[----:B------:R1:W0:Y:S02]  /*48460*/  LDS.128 R16, [R4] ;  /* 0x0000000004107984 */ /* 0x0002240000000c00 */
[C---:B-1----:R-:W-:Y:S01]  /*48470*/  LOP3.LUT R4, R29.reuse, 0xff, RZ, 0xc0, !PT ;  /* 0x000000ff1d047812 */ /* 0x042fe200078ec0ff */
[----:B------:R-:W-:-:S05]  /*48480*/  IMAD.SHL.U32 R29, R29, 0x800, RZ ;  /* 0x000008001d1d7824 */ /* 0x000fca00078e00ff */
[----:B------:R-:W-:-:S04]  /*48490*/  LOP3.LUT R29, R29, 0x3000, RZ, 0xc0, !PT ;  /* 0x000030001d1d7812 */ /* 0x000fc800078ec0ff */
[----:B------:R-:W-:Y:S02]  /*484a0*/  LEA R29, R4, R29, 0x4 ;  /* 0x0000001d041d7211 */ /* 0x000fe400078e20ff */
[----:B------:R-:W1:Y:S02]  /*484b0*/  S2R R4, SR_TID.X ;  /* 0x0000000000047919 */ /* 0x000e640000002100 */
[----:B------:R-:W-:Y:S02]  /*484c0*/  LOP3.LUT R29, R29, 0x20, RZ, 0x3c, !PT ;  /* 0x000000201d1d7812 */ /* 0x000fe400078e3cff */
[C---:B-1----:R-:W-:Y:S01]  /*484d0*/  LOP3.LUT R23, R4.reuse, 0xff, RZ, 0xc0, !PT ;  /* 0x000000ff04177812 */ /* 0x042fe200078ec0ff */
[----:B------:R-:W-:-:S04]  /*484e0*/  SHF.L.U32 R4, R4, 0xb, RZ ;  /* 0x0000000b04047819 */ /* 0x000fc800000006ff */
[----:B------:R-:W-:-:S05]  /*484f0*/  LOP3.LUT R4, R4, 0x3000, RZ, 0xc0, !PT ;  /* 0x0000300004047812 */ /* 0x000fca00078ec0ff */
[----:B------:R-:W-:-:S05]  /*48500*/  IMAD R4, R23, 0x10, R4 ;  /* 0x0000001017047824 */ /* 0x000fca00078e0204 */
[----:B------:R-:W-:Y:S01]  /*48510*/  LOP3.LUT R4, R4, 0x40, RZ, 0x3c, !PT ;  /* 0x0000004004047812 */ /* 0x000fe200078e3cff */
[----:B0-----:R-:W-:Y:S01]  /*48520*/  STL.64 [R1+0xdb0], R16 ;  /* 0x000db01001007387 */ /* 0x001fe20000100a00 */
[----:B------:R-:W-:Y:S03]  /*48530*/  STL.64 [R1+0xd80], R18 ;  /* 0x000d801201007387 */ /* 0x000fe60000100a00 */
[----:B--2---:R0:W-:Y:S01]  /*48540*/  STG.E.U16 [R24.64], R0 ;  /* 0x0000000018007986 */ /* 0x0041e2000c101506 */
[----:B------:R-:W-:Y:S02]  /*48550*/  STG.E.U16 [R8.64], R28 ;  /* 0x0000001c08007986 */ /* 0x000fe4000c101506 */
[----:B------:R-:W1:Y:S01]  /*48560*/  LDS.128 R8, [R29] ;  /* 0x000000001d087984 */ /* 0x000e620000000c00 */
[----:B0-----:R-:W-:-:S05]  /*48570*/  PRMT R0, R28, 0x7632, R0 ;  /* 0x000076321c007816 */ /* 0x001fca0000000000 */
[----:B-----5:R-:W-:Y:S02]  /*48580*/  STG.E.U16 [R12.64], R0 ;  /* 0x000000000c007986 */ /* 0x020fe4000c101506 */
[----:B------:R-:W0:Y:S02]  /*48590*/  LDS.128 R12, [R4] ;  /* 0x00000000040c7984 */ /* 0x000e240000000c00 */
[----:B-1----:R-:W-:Y:S02]  /*485a0*/  STL.64 [R1+0xda0], R8 ;  /* 0x000da00801007387 */ /* 0x002fe40000100a00 */
[----:B------:R-:W-:Y:S02]  /*485b0*/  STL.64 [R1+0xd78], R10 ;  /* 0x000d780a01007387 */ /* 0x000fe40000100a00 */
[----:B------:R-:W2:Y:S01]  /*485c0*/  LDL.LU R24, [R1+0x30c] ;  /* 0x00030c0001187983 */ /* 0x000ea20000300800 */
[----:B0-----:R-:W-:Y:S01]  /*485d0*/  STL.64 [R1+0xd98], R12 ;  /* 0x000d980c01007387 */ /* 0x001fe20000100a00 */
[----:B------:R0:W-:Y:S02]  /*485e0*/  STL.64 [R1+0xd70], R14 ;  /* 0x000d700e01007387 */ /* 0x0001e40000100a00 */
[----:B------:R-:W3:Y:S02]  /*485f0*/  LDL.LU.64 R18, [R1+0x250] ;  /* 0x0002500001127983 */ /* 0x000ee40000300a00 */
[----:B------:R-:W4:Y:S01]  /*48600*/  LDL.LU.64 R28, [R1+0x248] ;  /* 0x00024800011c7983 */ /* 0x000f220000300a00 */
[----:B0-----:R-:W5:Y:S01]  /*48610*/  LDL.LU.64 R14, [R1+0x238] ;  /* 0x00023800010e7983 */ /* 0x001f620000300a00 */
[----:B------:R-:W-:-:S03]  /*48620*/  PRMT R0, R5, 0x7632, R0 ;  /* 0x0000763205007816 */ /* 0x000fc60000000000 */
[----:B------:R-:W-:Y:S04]  /*48630*/  STG.E.U16 [R2.64], R5 ;  /* 0x0000000502007986 */ /* 0x000fe8000c101506 */
[----:B------:R-:W-:Y:S04]  /*48640*/  STG.E.U16 [R6.64], R0 ;  /* 0x0000000006007986 */ /* 0x000fe8000c101506 */
[----:B-----5:R0:W-:Y:S04]  /*48650*/  STL.64 [R1+0xdd8], R14 ;  /* 0x000dd80e01007387 */ /* 0x0201e80000100a00 */
[----:B0-----:R-:W2:Y:S01]  /*48660*/  LDL.LU.64 R14, [R1+0x240] ;  /* 0x00024000010e7983 */ /* 0x001ea20000300a00 */
[----:B------:R-:W5:Y:S02]  /*48670*/  LDL.LU.64 R10, [R1+0x230] ;  /* 0x00023000010a7983 */ /* 0x000f640000300a00 */
[----:B------:R-:W2:Y:S02]  /*48680*/  LDL.LU R25, [R1+0x2fc] ;  /* 0x0002fc0001197983 */ /* 0x000ea40000300800 */
[----:B------:R-:W2:Y:S02]  /*48690*/  LDL.LU R7, [R1+0x2dc] ;  /* 0x0002dc0001077983 */ /* 0x000ea40000300800 */
[----:B--2---:R0:W-:Y:S04]  /*486a0*/  STL [R1+0xdc0], R7 ;  /* 0x000dc00701007387 */ /* 0x0041e80000100800 */
[----:B0-----:R-:W2:Y:S01]  /*486b0*/  LDL.LU R7, [R1+0x2ec] ;  /* 0x0002ec0001077983 */ /* 0x001ea20000300800 */
[----:B------:R-:W2:Y:S03]  /*486c0*/  LDL.LU.64 R16, [R1+0x210] ;  /* 0x0002100001107983 */ /* 0x000ea60000300a00 */
[----:B--2---:R0:W-:Y:S04]  /*486d0*/  STL.64 [R1+0xdb8], R16 ;  /* 0x000db81001007387 */ /* 0x0041e80000100a00 */
[----:B0-----:R-:W2:Y:S04]  /*486e0*/  LDL.LU.64 R16, [R1+0x218] ;  /* 0x0002180001107983 */ /* 0x001ea80000300a00 */
[----:B------:R-:W0:Y:S04]  /*486f0*/  S2R R5, SR_TID.X ;  /* 0x0000000000057919 */ /* 0x000e280000002100 */
[----:B--2---:R1:W-:Y:S04]  /*48700*/  STL.64 [R1+0xdc8], R16 ;  /* 0x000dc81001007387 */ /* 0x0043e80000100a00 */
[----:B-1----:R-:W2:Y:S01]  /*48710*/  LDL.LU.64 R16, [R1+0x220] ;  /* 0x0002200001107983 */ /* 0x002ea20000300a00 */
[C---:B0-----:R-:W-:Y:S01]  /*48720*/  LOP3.LUT R2, R5.reuse, 0xff, RZ, 0xc0, !PT ;  /* 0x000000ff05027812 */ /* 0x041fe200078ec0ff */
[----:B------:R-:W-:-:S04]  /*48730*/  SHF.L.U32 R5, R5, 0xb, RZ ;  /* 0x0000000b05057819 */ /* 0x000fc800000006ff */
[----:B------:R-:W-:-:S04]  /*48740*/  LOP3.LUT R5, R5, 0x3000, RZ, 0xc0, !PT ;  /* 0x0000300005057812 */ /* 0x000fc800078ec0ff */
[----:B------:R-:W-:-:S04]  /*48750*/  LEA R5, R2, R5, 0x4 ;  /* 0x0000000502057211 */ /* 0x000fc800078e20ff */
[----:B------:R-:W-:-:S05]  /*48760*/  LOP3.LUT R5, R5, 0x60, RZ, 0x3c, !PT ;  /* 0x0000006005057812 */ /* 0x000fca00078e3cff */
[----:B------:R-:W0:Y:S04]  /*48770*/  LDS.128 R20, [R5] ;  /* 0x0000000005147984 */ /* 0x000e280000000c00 */
[----:B--2---:R1:W-:Y:S04]  /*48780*/  STL.64 [R1+0xdd0], R16 ;  /* 0x000dd01001007387 */ /* 0x0043e80000100a00 */
[----:B-1----:R-:W2:Y:S01]  /*48790*/  LDL.LU.64 R16, [R1+0x228] ;  /* 0x0002280001107983 */ /* 0x002ea20000300a00 */
[----:B------:R-:W2:Y:S02]  /*487a0*/  LDL.LU.64 R2, [R1+0x208] ;  /* 0x0002080001027983 */ /* 0x000ea40000300a00 */
[----:B------:R-:W2:Y:S02]  /*487b0*/  LDL.LU.64 R8, [R1+0x1f8] ;  /* 0x0001f80001087983 */ /* 0x000ea40000300a00 */
[----:B--2---:R1:W-:Y:S04]  /*487c0*/  STL.64 [R1+0xda8], R8 ;  /* 0x000da80801007387 */ /* 0x0043e80000100a00 */
[----:B-1----:R-:W2:Y:S01]  /*487d0*/  LDL.LU.64 R8, [R1+0x200] ;  /* 0x0002000001087983 */ /* 0x002ea20000300a00 */
[----:B------:R-:W2:Y:S02]  /*487e0*/  LDL.LU.64 R12, [R1+0x1f0] ;  /* 0x0001f000010c7983 */ /* 0x000ea40000300a00 */
[----:B0-----:R0:W-:Y:S02]  /*487f0*/  STL.64 [R1+0xd88], R20 ;  /* 0x000d881401007387 */ /* 0x0011e40000100a00 */
[----:B0-----:R-:W2:Y:S01]  /*48800*/  LDL.LU.64 R20, [R1+0x1e0] ;  /* 0x0001e00001147983 */ /* 0x001ea20000300a00 */
[----:B------:R-:W-:-:S03]  /*48810*/  PRMT R6, R27, 0x7632, R6 ;  /* 0x000076321b067816 */ /* 0x000fc60000000006 */
[----:B---3--:R-:W-:Y:S04]  /*48820*/  STG.E.U16 [R18.64], R27 ;  /* 0x0000001b12007986 */ /* 0x008fe8000c101506 */
[----:B----4-:R-:W-:Y:S01]  /*48830*/  STG.E.U16 [R28.64], R6 ;  /* 0x000000061c007986 */ /* 0x010fe2000c101506 */
[----:B------:R-:W-:Y:S03]  /*48840*/  STG.E.U16 [R14.64], R24 ;  /* 0x000000180e007986 */ /* 0x000fe6000c101506 */
[----:B--2---:R0:W-:Y:S04]  /*48850*/  STL.64 [R1+0xd90], R20 ;  /* 0x000d901401007387 */ /* 0x0041e80000100a00 */
[----:B0-----:R-:W2:Y:S01]  /*48860*/  LDL.LU.64 R20, [R1+0x1e8] ;  /* 0x0001e80001147983 */ /* 0x001ea20000300a00 */
[----:B------:R-:W3:Y:S02]  /*48870*/  LDL.LU.64 R4, [R1+0x1d8] ;  /* 0x0001d80001047983 */ /* 0x000ee40000300a00 */
[----:B------:R0:W-:Y:S02]  /*48880*/  STL.64 [R1+0xd58], R22 ;  /* 0x000d581601007387 */ /* 0x0001e40000100a00 */
[----:B------:R-:W4:Y:S01]  /*48890*/  LDL.LU.64 R18, [R1+0x1d0] ;  /* 0x0001d00001127983 */ /* 0x000f220000300a00 */
[----:B0-----:R-:W2:Y:S01]  /*488a0*/  LDL.LU.64 R22, [R1+0x1c8] ;  /* 0x0001c80001167983 */ /* 0x001ea20000300a00 */
[----:B------:R-:W2:Y:S02]  /*488b0*/  LDL.LU.64 R26, [R1+0x1c0] ;  /* 0x0001c000011a7983 */ /* 0x000ea40000300a00 */
[----:B------:R-:W2:Y:S02]  /*488c0*/  LDL.LU.64 R28, [R1+0x1b8] ;  /* 0x0001b800011c7983 */ /* 0x000ea40000300a00 */
[----:B------:R-:W2:Y:S01]  /*488d0*/  LDL.LU.64 R14, [R1+0xdd8] ;  /* 0x000dd800010e7983 */ /* 0x000ea20000300a00 */
[----:B------:R-:W-:-:S02]  /*488e0*/  PRMT R0, R24, 0x7632, R0 ;  /* 0x0000763218007816 */ /* 0x000fc40000000000 */
[----:B------:R-:W-:-:S03]  /*488f0*/  PRMT R6, R25, 0x7632, R6 ;  /* 0x0000763219067816 */ /* 0x000fc60000000006 */
[----:B--2---:R0:W-:Y:S01]  /*48900*/  STG.E.U16 [R14.64], R0 ;  /* 0x000000000e007986 */ /* 0x0041e2000c101506 */
[----:B-----5:R1:W-:Y:S02]  /*48910*/  STG.E.U16 [R10.64], R25 ;  /* 0x000000190a007986 */ /* 0x0203e4000c101506 */
[----:B------:R2:W-:Y:S01]  /*48920*/  STG.E.U16 [R16.64], R6 ;  /* 0x0000000610007986 */ /* 0x0005e2000c101506 */
[----:B0-----:R-:W5:Y:S01]  /*48930*/  LDL.LU.64 R14, [R1+0x258] ;  /* 0x00025800010e7983 */ /* 0x001f620000300a00 */
[----:B-1----:R-:W3:Y:S02]  /*48940*/  LDL.LU.64 R10, [R1+0x278] ;  /* 0x00027800010a7983 */ /* 0x002ee40000300a00 */
[----:B------:R-:W3:Y:S02]  /*48950*/  LDL.LU.64 R24, [R1+0x270] ;  /* 0x0002700001187983 */ /* 0x000ee40000300a00 */
[----:B--2---:R-:W2:Y:S01]  /*48960*/  LDL.LU.64 R16, [R1+0xdd0] ;  /* 0x000dd00001107983 */ /* 0x004ea20000300a00 */
[----:B------:R-:W-:Y:S01]  /*48970*/  PRMT R0, R7, 0x7632, R0 ;  /* 0x0000763207007816 */ /* 0x000fe20000000000 */
[----:B--2---:R0:W-:Y:S04]  /*48980*/  STG.E.U16 [R16.64], R7 ;  /* 0x0000000710007986 */ /* 0x0041e8000c101506 */
[----:B0-----:R-:W2:Y:S01]  /*48990*/  LDL.LU.64 R16, [R1+0xdc8] ;  /* 0x000dc80001107983 */ /* 0x001ea20000300a00 */
[----:B------:R-:W3:Y:S03]  /*489a0*/  LDL.LU R7, [R1+0xdc0] ;  /* 0x000dc00001077983 */ /* 0x000ee60000300800 */
[----:B--2---:R0:W-:Y:S04]  /*489b0*/  STG.E.U16 [R16.64], R0 ;  /* 0x0000000010007986 */ /* 0x0041e8000c101506 */
[----:B0-----:R-:W2:Y:S01]  /*489c0*/  LDL.LU.64 R16, [R1+0xdb8] ;  /* 0x000db80001107983 */ /* 0x001ea20000300a00 */
[----:B---3--:R-:W-:-:S03]  /*489d0*/  PRMT R6, R7, 0x7632, R6 ;  /* 0x0000763207067816 */ /* 0x008fc60000000006 */
[----:B--2---:R0:W-:Y:S04]  /*489e0*/  STG.E.U16 [R16.64], R7 ;  /* 0x0000000710007986 */ /* 0x0041e8000c101506 */
[----:B0-----:R-:W2:Y:S01]  /*489f0*/  LDL.LU.64 R16, [R1+0xdb0] ;  /* 0x000db00001107983 */ /* 0x001ea20000300a00 */
[----:B------:R0:W-:Y:S03]  /*48a00*/  STG.E.U16 [R2.64], R6 ;  /* 0x0000000602007986 */ /* 0x0001e6000c101506 */
[----:B0-----:R-:W3:Y:S04]  /*48a10*/  LDL.LU.64 R2, [R1+0x268] ;  /* 0x0002680001027983 */ /* 0x001ee80000300a00 */
[----:B--2---:R0:W-:Y:S04]  /*48a20*/  STG.E.U16 [R8.64], R16 ;  /* 0x0000001008007986 */ /* 0x0041e8000c101506 */
[----:B0-----:R-:W2:Y:S01]  /*48a30*/  LDL.LU.64 R8, [R1+0xda8] ;  /* 0x000da80001087983 */ /* 0x001ea20000300a00 */
[----:B------:R-:W-:-:S05]  /*48a40*/  PRMT R0, R16, 0x7632, R0 ;  /* 0x0000763210007816 */ /* 0x000fca0000000000 */
[----:B--2---:R0:W-:Y:S04]  /*48a50*/  STG.E.U16 [R8.64], R0 ;  /* 0x0000000008007986 */ /* 0x0041e8000c101506 */
[----:B0-----:R-:W2:Y:S02]  /*48a60*/  LDL.LU.64 R8, [R1+0xda0] ;  /* 0x000da00001087983 */ /* 0x001ea40000300a00 */
[----:B--2---:R-:W-:Y:S02]  /*48a70*/  PRMT R6, R8, 0x7632, R6 ;  /* 0x0000763208067816 */ /* 0x004fe40000000006 */
[----:B------:R0:W-:Y:S04]  /*48a80*/  STG.E.U16 [R12.64], R8 ;  /* 0x000000080c007986 */ /* 0x0001e8000c101506 */
[----:B------:R1:W-:Y:S04]  /*48a90*/  STG.E.U16 [R20.64], R6 ;  /* 0x0000000614007986 */ /* 0x0003e8000c101506 */
[----:B0-----:R-:W2:Y:S04]  /*48aa0*/  LDL.LU.64 R12, [R1+0xd98] ;  /* 0x000d9800010c7983 */ /* 0x001ea80000300a00 */
[----:B-1----:R-:W2:Y:S04]  /*48ab0*/  LDL.LU.64 R20, [R1+0xd90] ;  /* 0x000d900001147983 */ /* 0x002ea80000300a00 */
[----:B--2---:R0:W-:Y:S04]  /*48ac0*/  STG.E.U16 [R20.64], R12 ;  /* 0x0000000c14007986 */ /* 0x0041e8000c101506 */
[----:B0-----:R-:W2:Y:S01]  /*48ad0*/  LDL.LU.64 R20, [R1+0xd88] ;  /* 0x000d880001147983 */ /* 0x001ea20000300a00 */
[----:B------:R-:W-:-:S05]  /*48ae0*/  PRMT R0, R12, 0x7632, R0 ;  /* 0x000076320c007816 */ /* 0x000fca0000000000 */
[----:B------:R0:W-:Y:S02]  /*48af0*/  STG.E.U16 [R4.64], R0 ;  /* 0x0000000004007986 */ /* 0x0001e4000c101506 */
[----:B0-----:R-:W-:Y:S02]  /*48b00*/  PRMT R0, R17, 0x7632, R0 ;  /* 0x0000763211007816 */ /* 0x001fe40000000000 */
[----:B------:R-:W3:Y:S01]  /*48b10*/  LDL.LU.64 R4, [R1+0x280] ;  /* 0x0002800001047983 */ /* 0x000ee20000300a00 */
[----:B--2---:R-:W-:-:S03]  /*48b20*/  PRMT R6, R20, 0x7632, R6 ;  /* 0x0000763214067816 */ /* 0x004fc60000000006 */
[----:B----4-:R0:W-:Y:S04]  /*48b30*/  STG.E.U16 [R18.64], R20 ;  /* 0x0000001412007986 */ /* 0x0101e8000c101506 */
[----:B------:R-:W-:Y:S01]  /*48b40*/  STG.E.U16 [R22.64], R6 ;  /* 0x0000000616007986 */ /* 0x000fe2000c101506 */
[----:B------:R1:W-:Y:S02]  /*48b50*/  STG.E.U16 [R26.64], R17 ;  /* 0x000000111a007986 */ /* 0x0003e4000c101506 */
[----:B------:R2:W-:Y:S02]  /*48b60*/  STG.E.U16 [R28.64], R0 ;  /* 0x000000001c007986 */ /* 0x0005e4000c101506 */
[----:B-----5:R-:W-:Y:S01]  /*48b70*/  STG.E.U16 [R14.64], R9 ;  /* 0x000000090e007986 */ /* 0x020fe2000c101506 */
[----:B0-----:R-:W4:Y:S04]  /*48b80*/  LDL.LU.64 R18, [R1+0xd80] ;  /* 0x000d800001127983 */ /* 0x001f280000300a00 */
[----:B-1----:R-:W5:Y:S01]  /*48b90*/  LDL.LU.64 R26, [R1+0x2a0] ;  /* 0x0002a000011a7983 */ /* 0x002f620000300a00 */
[----:B--2---:R-:W-:Y:S01]  /*48ba0*/  PRMT R0, R9, 0x7632, R0 ;  /* 0x0000763209007816 */ /* 0x004fe20000000000 */
[----:B------:R-:W4:Y:S04]  /*48bb0*/  LDL.LU.64 R28, [R1+0x298] ;  /* 0x00029800011c7983 */ /* 0x000f280000300a00 */
[----:B------:R0:W-:Y:S04]  /*48bc0*/  STG.E.U16 [R10.64], R0 ;  /* 0x000000000a007986 */ /* 0x0001e8000c101506 */
[----:B0-----:R-:W2:Y:S01]  /*48bd0*/  LDL.LU.64 R10, [R1+0x290] ;  /* 0x00029000010a7983 */ /* 0x001ea20000300a00 */
[----:B------:R-:W2:Y:S02]  /*48be0*/  LDL.LU.64 R14, [R1+0x2a8] ;  /* 0x0002a800010e7983 */ /* 0x000ea40000300a00 */
[----:B------:R-:W2:Y:S02]  /*48bf0*/  LDL.LU.64 R22, [R1+0x2b0] ;  /* 0x0002b00001167983 */ /* 0x000ea40000300a00 */
[----:B--2---:R0:W-:Y:S04]  /*48c00*/  STL.64 [R1+0xd60], R22 ;  /* 0x000d601601007387 */ /* 0x0041e80000100a00 */
[----:B0-----:R-:W2:Y:S01]  /*48c10*/  LDL.LU.64 R22, [R1+0x2b8] ;  /* 0x0002b80001167983 */ /* 0x001ea20000300a00 */
[----:B------:R-:W-:Y:S01]  /*48c20*/  PRMT R6, R13, 0x7632, R6 ;  /* 0x000076320d067816 */ /* 0x000fe20000000006 */
[----:B------:R-:W-:Y:S02]  /*48c30*/  STG.E.U16 [R24.64], R13 ;  /* 0x0000000d18007986 */ /* 0x000fe4000c101506 */
[----:B--2---:R0:W-:Y:S04]  /*48c40*/  STL.64 [R1+0xd68], R22 ;  /* 0x000d681601007387 */ /* 0x0041e80000100a00 */
[----:B0-----:R-:W2:Y:S01]  /*48c50*/  LDL.LU.64 R22, [R1+0x2c0] ;  /* 0x0002c00001167983 */ /* 0x001ea20000300a00 */
[----:B------:R0:W-:Y:S03]  /*48c60*/  STL [R1+0xd38], R12 ;  /* 0x000d380c01007387 */ /* 0x0001e60000100800 */
[----:B0-----:R-:W2:Y:S04]  /*48c70*/  LDL.LU.64 R12, [R1+0x1a8] ;  /* 0x0001a800010c7983 */ /* 0x001ea80000300a00 */
[----:B--2---:R0:W-:Y:S04]  /*48c80*/  STL.64 [R1+0xd40], R12 ;  /* 0x000d400c01007387 */ /* 0x0041e80000100a00 */
[----:B0-----:R-:W2:Y:S04]  /*48c90*/  LDL.LU.64 R12, [R1+0x1b0] ;  /* 0x0001b000010c7983 */ /* 0x001ea80000300a00 */
[----:B--2---:R0:W-:Y:S04]  /*48ca0*/  STL.64 [R1+0xd48], R12 ;  /* 0x000d480c01007387 */ /* 0x0041e80000100a00 */
[----:B0-----:R-:W2:Y:S04]  /*48cb0*/  LDL.LU.64 R12, [R1+0x260] ;  /* 0x00026000010c7983 */ /* 0x001ea80000300a00 */
[----:B---3--:R0:W-:Y:S01]  /*48cc0*/  STG.E.U16 [R2.64], R6 ;  /* 0x0000000602007986 */ /* 0x0081e2000c101506 */
[----:B------:R-:W-:Y:S01]  /*48cd0*/  STG.E.U16 [R4.64], R21 ;  /* 0x0000001504007986 */ /* 0x000fe2000c101506 */
[----:B------:R-:W-:-:S05]  /*48ce0*/  PRMT R0, R21, 0x7632, R0 ;  /* 0x0000763215007816 */ /* 0x000fca0000000000 */
[----:B-----5:R-:W-:Y:S01]  /*48cf0*/  STG.E.U16 [R26.64], R0 ;  /* 0x000000001a007986 */ /* 0x020fe2000c101506 */
[----:B----4-:R-:W-:Y:S01]  /*48d00*/  STG.E.U16 [R28.64], R18 ;  /* 0x000000121c007986 */ /* 0x010fe2000c101506 */
[----:B0-----:R-:W-:-:S05]  /*48d10*/  PRMT R6, R18, 0x7632, R6 ;  /* 0x0000763212067816 */ /* 0x001fca0000000006 */
[----:B------:R-:W-:Y:S04]  /*48d20*/  STG.E.U16 [R10.64], R6 ;  /* 0x000000060a007986 */ /* 0x000fe8000c101506 */
[----:B--2---:R0:W-:Y:S04]  /*48d30*/  STL.64 [R1+0xd50], R12 ;  /* 0x000d500c01007387 */ /* 0x0041e80000100a00 */
[----:B0-----:R-:W2:Y:S01]  /*48d40*/  LDL.LU.64 R12, [R1+0x288] ;  /* 0x00028800010c7983 */ /* 0x001ea20000300a00 */
[----:B------:R-:W3:Y:S02]  /*48d50*/  LDL.LU.64 R2, [R1+0x1a0] ;  /* 0x0001a00001027983 */ /* 0x000ee40000300a00 */
[----:B------:R-:W4:Y:S02]  /*48d60*/  LDL.LU.64 R4, [R1+0x198] ;  /* 0x0001980001047983 */ /* 0x000f240000300a00 */
[----:B------:R-:W5:Y:S01]  /*48d70*/  LDL.LU.64 R20, [R1+0x188] ;  /* 0x0001880001147983 */ /* 0x000f620000300a00 */
[----:B------:R-:W2:Y:S01]  /*48d80*/  LDL.LU R8, [R1+0x49c] ;  /* 0x00049c0001087983 */ /* 0x000ea20000300800 */
[----:B------:R-:W2:Y:S02]  /*48d90*/  LDL.LU R7, [R1+0x498] ;  /* 0x0004980001077983 */ /* 0x000ea40000300800 */
[----:B------:R-:W2:Y:S02]  /*48da0*/  LDL.LU R24, [R1+0x494] ;  /* 0x0004940001187983 */ /* 0x000ea40000300800 */
[----:B------:R-:W2:Y:S01]  /*48db0*/  LDL.LU R16, [R1+0x490] ;  /* 0x0004900001107983 */ /* 0x000ea20000300800 */
[----:B------:R-:W2:Y:S01]  /*48dc0*/  LDL.LU R25, [R1+0x4b0] ;  /* 0x0004b00001197983 */ /* 0x000ea20000300800 */
[----:B------:R-:W2:Y:S02]  /*48dd0*/  LDL.LU R26, [R1+0x4b4] ;  /* 0x0004b400011a7983 */ /* 0x000ea40000300800 */
[----:B------:R-:W2:Y:S02]  /*48de0*/  LDL.LU R28, [R1+0x4b8] ;  /* 0x0004b800011c7983 */ /* 0x000ea40000300800 */
[----:B------:R-:W2:Y:S01]  /*48df0*/  LDL.LU R29, [R1+0x4bc] ;  /* 0x0004bc00011d7983 */ /* 0x000ea20000300800 */
[----:B------:R-:W2:Y:S02]  /*48e00*/  LDL.LU.64 R10, [R1+0xd78] ;  /* 0x000d7800010a7983 */ /* 0x000ea40000300a00 */
[----:B--2---:R-:W-:-:S02]  /*48e10*/  PRMT R0, R10, 0x7632, R0 ;  /* 0x000076320a007816 */ /* 0x004fc40000000000 */
[----:B------:R0:W-:Y:S04]  /*48e20*/  STG.E.U16 [R14.64], R10 ;  /* 0x0000000a0e007986 */ /* 0x0001e8000c101506 */
[----:B------:R1:W-:Y:S04]  /*48e30*/  STG.E.U16 [R22.64], R0 ;  /* 0x0000000016007986 */ /* 0x0003e8000c101506 */
[----:B0-----:R-:W2:Y:S04]  /*48e40*/  LDL.LU.64 R14, [R1+0xd70] ;  /* 0x000d7000010e7983 */ /* 0x001ea80000300a00 */
[----:B-1----:R-:W2:Y:S04]  /*48e50*/  LDL.LU.64 R22, [R1+0xd68] ;  /* 0x000d680001167983 */ /* 0x002ea80000300a00 */
[----:B--2---:R0:W-:Y:S04]  /*48e60*/  STG.E.U16 [R22.64], R14 ;  /* 0x0000000e16007986 */ /* 0x0041e8000c101506 */
[----:B0-----:R-:W2:Y:S01]  /*48e70*/  LDL.LU.64 R22, [R1+0xd60] ;  /* 0x000d600001167983 */ /* 0x001ea20000300a00 */
[----:B------:R-:W-:-:S05]  /*48e80*/  PRMT R6, R14, 0x7632, R6 ;  /* 0x000076320e067816 */ /* 0x000fca0000000006 */
[----:B--2---:R0:W-:Y:S04]  /*48e90*/  STG.E.U16 [R22.64], R6 ;  /* 0x0000000616007986 */ /* 0x0041e8000c101506 */
[----:B0-----:R-:W2:Y:S01]  /*48ea0*/  LDL.LU.64 R22, [R1+0xd58] ;  /* 0x000d580001167983 */ /* 0x001ea20000300a00 */
[----:B------:R-:W3:Y:S03]  /*48eb0*/  LDL.LU R27, [R1+0x4c0] ;  /* 0x0004c000011b7983 */ /* 0x000ee60000300800 */
[----:B--2---:R0:W-:Y:S04]  /*48ec0*/  STG.E.U16 [R12.64], R22 ;  /* 0x000000160c007986 */ /* 0x0041e8000c101506 */
[----:B0-----:R-:W2:Y:S01]  /*48ed0*/  LDL.LU.64 R12, [R1+0xd50] ;  /* 0x000d5000010c7983 */ /* 0x001ea20000300a00 */
[----:B------:R-:W-:-:S05]  /*48ee0*/  PRMT R0, R22, 0x7632, R0 ;  /* 0x0000763216007816 */ /* 0x000fca0000000000 */
[----:B--2---:R0:W-:Y:S04]  /*48ef0*/  STG.E.U16 [R12.64], R0 ;  /* 0x000000000c007986 */ /* 0x0041e8000c101506 */
[----:B0-----:R-:W2:Y:S01]  /*48f00*/  LDL.LU.64 R12, [R1+0xd48] ;  /* 0x000d4800010c7983 */ /* 0x001ea20000300a00 */
[----:B------:R-:W-:-:S03]  /*48f10*/  PRMT R6, R19, 0x7632, R6 ;  /* 0x0000763213067816 */ /* 0x000fc60000000006 */
[----:B--2---:R0:W-:Y:S04]  /*48f20*/  STG.E.U16 [R12.64], R19 ;  /* 0x000000130c007986 */ /* 0x0041e8000c101506 */
[----:B0-----:R-:W2:Y:S01]  /*48f30*/  LDL.LU.64 R12, [R1+0xd40] ;  /* 0x000d4000010c7983 */ /* 0x001ea20000300a00 */
[----:B------:R-:W3:Y:S01]  /*48f40*/  LDL.LU.64 R18, [R1+0x190] ;  /* 0x0001900001127983 */ /* 0x000ee20000300a00 */
[----:B------:R-:W-:Y:S02]  /*48f50*/  PRMT R10, R11, 0x7632, R10 ;  /* 0x000076320b0a7816 */ /* 0x000fe4000000000a */
[----:B--2---:R0:W-:Y:S01]  /*48f60*/  STG.E.U16 [R12.64], R6 ;  /* 0x000000060c007986 */ /* 0x0041e2000c101506 */
[----:B---3--:R1:W-:Y:S02]  /*48f70*/  STG.E.U16 [R2.64], R11 ;  /* 0x0000000b02007986 */ /* 0x0083e4000c101506 */
[----:B----4-:R2:W-:Y:S01]  /*48f80*/  STG.E.U16 [R4.64], R10 ;  /* 0x0000000a04007986 */ /* 0x0105e2000c101506 */
[----:B0-----:R-:W3:Y:S01]  /*48f90*/  LDL.LU R12, [R1+0xd38] ;  /* 0x000d3800010c7983 */ /* 0x001ee20000300800 */
[----:B-1----:R-:W4:Y:S02]  /*48fa0*/  LDL.LU.64 R2, [R1+0xd30] ;  /* 0x000d300001027983 */ /* 0x002f240000300a00 */
[----:B--2---:R-:W2:Y:S01]  /*48fb0*/  LDL.LU.64 R4, [R1+0xd28] ;  /* 0x000d280001047983 */ /* 0x004ea20000300a00 */
[----:B------:R-:W-:-:S02]  /*48fc0*/  FSEL R0, R24, -INF , P1 ;  /* 0xff80000018007808 */ /* 0x000fc40000800000 */
[----:B------:R-:W0:Y:S01]  /*48fd0*/  S2R R24, SR_TID.X ;  /* 0x0000000000187919 */ /* 0x000e220000002100 */
[----:B------:R-:W-:-:S03]  /*48fe0*/  PRMT R14, R23, 0x7632, R14 ;  /* 0x00007632170e7816 */ /* 0x000fc6000000000e */
[----:B------:R-:W-:Y:S01]  /*48ff0*/  STG.E.U16 [R18.64], R15 ;  /* 0x0000000f12007986 */ /* 0x000fe2000c101506 */
[----:B------:R-:W-:Y:S02]  /*49000*/  FSEL R8, R8, -INF , P3 ;  /* 0xff80000008087808 */ /* 0x000fe40001800000 */
[----:B------:R-:W-:Y:S02]  /*49010*/  FSEL R7, R7, -INF , P2 ;  /* 0xff80000007077808 */ /* 0x000fe40001000000 */
[----:B------:R-:W-:Y:S01]  /*49020*/  FSEL R9, R16, -INF , P0 ;  /* 0xff80000010097808 */ /* 0x000fe20000000000 */
[----:B------:R-:W-:Y:S02]  /*49030*/  FFMA R6, R8, 0.69314718246459960938, R25 ;  /* 0x3f31721808067823 */ /* 0x000fe40000000019 */
[----:B------:R-:W-:Y:S02]  /*49040*/  FFMA R7, R7, 0.69314718246459960938, R26 ;  /* 0x3f31721807077823 */ /* 0x000fe4000000001a */
[----:B------:R-:W-:-:S02]  /*49050*/  FFMA R8, R0, 0.69314718246459960938, R28 ;  /* 0x3f31721800087823 */ /* 0x000fc4000000001c */
[----:B------:R-:W-:Y:S02]  /*49060*/  FFMA R9, R9, 0.69314718246459960938, R29 ;  /* 0x3f31721809097823 */ /* 0x000fe4000000001d */
[----:B0-----:R-:W-:-:S05]  /*49070*/  IMAD.SHL.U32 R13, R24, 0x2, RZ ;  /* 0x00000002180d7824 */ /* 0x001fca00078e00ff */
[----:B------:R-:W-:Y:S01]  /*49080*/  LOP3.LUT R10, R13, 0x1f8, RZ, 0xc0, !PT ;  /* 0x000001f80d0a7812 */ /* 0x000fe200078ec0ff */
[----:B------:R-:W0:Y:S04]  /*49090*/  S2R R28, SR_CTAID.Y ;  /* 0x00000000001c7919 */ /* 0x000e280000002600 */
[----:B------:R-:W1:Y:S04]  /*490a0*/  S2R R29, SR_TID.X ;  /* 0x00000000001d7919 */ /* 0x000e680000002100 */
[----:B------:R-:W1:Y:S01]  /*490b0*/  S2R R26, SR_CTAID.X ;  /* 0x00000000001a7919 */ /* 0x000e620000002500 */
[----:B0-----:R-:W-:Y:S01]  /*490c0*/  IMAD R0, R28, c[0x0][0x1cc], RZ ;  /* 0x000073001c007a24 */ /* 0x001fe200078e02ff */
[----:B-1----:R-:W-:-:S05]  /*490d0*/  PRMT R29, R29, 0x6540, R26 ;  /* 0x000065401d1d7816 */ /* 0x002fca000000001a */
[----:B------:R-:W-:Y:S01]  /*490e0*/  IMAD.HI R11, R29, 0x4, RZ ;  /* 0x000000041d0b7827 */ /* 0x000fe200078e02ff */
[----:B---3--:R-:W-:-:S05]  /*490f0*/  PRMT R12, R15, 0x7632, R12 ;  /* 0x000076320f0c7816 */ /* 0x008fca000000000c */
[----:B-----5:R-:W-:Y:S01]  /*49100*/  STG.E.U16 [R20.64], R12 ;  /* 0x0000000c14007986 */ /* 0x020fe2000c101506 */
[----:B--2---:R0:W-:Y:S02]  /*49110*/  STG.E.U16 [R4.64], R23 ;  /* 0x0000001704007986 */ /* 0x0041e4000c101506 */
[----:B----4-:R1:W-:Y:S02]  /*49120*/  STG.E.U16 [R2.64], R14 ;  /* 0x0000000e02007986 */ /* 0x0103e4000c101506 */
[----:B------:R-:W-:Y:S06]  /*49130*/  BAR.SYNC.DEFER_BLOCKING 0x0 ;  /* 0x0000000000007b1d */ /* 0x000fec0000010000 */
[----:B------:R-:W-:Y:S04]  /*49140*/  STS.64 [R10], R6 ;  /* 0x000000060a007388 */ /* 0x000fe80000000a00 */
[----:B------:R-:W-:Y:S01]  /*49150*/  STS.64 [R10+0x200], R8 ;  /* 0x000200080a007388 */ /* 0x000fe20000000a00 */
[----:B------:R-:W-:Y:S06]  /*49160*/  BAR.SYNC.DEFER_BLOCKING 0x0 ;  /* 0x0000000000007b1d */ /* 0x000fec0000010000 */
[----:B------:R-:W2:Y:S01]  /*49170*/  LDS R13, [R27] ;  /* 0x000000001b0d7984 */ /* 0x000ea20000000800 */
[----:B0-----:R-:W-:-:S02]  /*49180*/  SHF.L.U32 R5, R29, 0x2, RZ ;  /* 0x000000021d057819 */ /* 0x001fc400000006ff */
[C---:B------:R-:W-:Y:S01]  /*49190*/  SHF.L.U32 R4, R0.reuse, 0x2, RZ ;  /* 0x0000000200047819 */ /* 0x040fe200000006ff */
[----:B------:R-:W-:-:S03]  /*491a0*/  IMAD.HI R0, R0, 0x4, RZ ;  /* 0x0000000400007827 */ /* 0x000fc600078e02ff */
[----:B-1----:R-:W-:-:S04]  /*491b0*/  IADD3 R2, P0, P1, R5, c[0x0][0x180], R4 ;  /* 0x0000600005027a10 */ /* 0x002fc8000791e004 */
[----:B------:R-:W-:-:S05]  /*491c0*/  IADD3.X R3, R11, c[0x0][0x184], R0, P0, P1 ;  /* 0x000061000b037a10 */ /* 0x000fca00007e2400 */
[----:B--2---:R-:W-:Y:S01]  /*491d0*/  STG.E [R2.64], R13 ;  /* 0x0000000d02007986 */ /* 0x004fe2000c101906 */
[----:B------:R-:W-:Y:S05]  /*491e0*/  EXIT ;  /* 0x000000000000794d */ /* 0x000fea0003800000 */
.L_x_3:
[----:B------:R-:W-:-:S00]  /*491f0*/  BRA `(.L_x_3) ;  /* 0xfffffff000007947 */ /* 0x000fc0000383ffff */
[----:B------:R-:W-:-:S00]  /*49200*/  NOP ;  /* 0x0000000000007918 */ /* 0x000fc00000000000 */
[----:B------:R-:W-:-:S00]  /*49210*/  NOP ;  /* 0x0000000000007918 */ /* 0x000fc00000000000 */
[----:B------:R-:W-:-:S00]  /*49220*/  NOP ;  /* 0x0000000000007918 */ /* 0x000fc00000000000 */
[----:B------:R-:W-:-:S00]  /*49230*/  NOP ;  /* 0x0000000000007918 */ /* 0x000fc00000000000 */
[----:B------:R-:W-:-:S00]  /*49240*/  NOP ;  /* 0x0000000000007918 */ /* 0x000fc00000000000 */
[----:B------:R-:W-:-:S00]  /*49250*/  NOP ;  /* 0x0000000000007918 */ /* 0x000fc00000000000 */
[----:B------:R-:W-:-:S00]  /*49260*/  NOP ;  /* 0x0000000000007918 */ /* 0x000fc00000000000 */
[----:B------:R-:W-:-:S00]  /*49270*/  NOP ;  /* 0x0000000000007918 */ /* 0x000fc00000000000 */
.L_x_4:


//--------------------- .nv.global.init           --------------------------
	.section	.nv.global.init,"aw",@progbits
.nv.global.init:
	.type		_$_str,@object
	.size		_$_str,(.L_0 - _$_str)
_$_str:
        /*0000*/ 	.byte	0x5f, 0x5f, 0x43, 0x55, 0x44, 0x41, 0x5f, 0x46, 0x54, 0x5a, 0x00
.L_0:


//--------------------- .nv.shared.attn_fwd       --------------------------
	.section	.nv.shared.attn_fwd,"aw",@nobits
	.sectionflags	@""
	.align	16
